	.target	sm_103a

	.elftype	@"ET_EXEC"


//--------------------- .note.nv.tkinfo           --------------------------
	.section	.note.nv.tkinfo,"",@"SHT_NOTE"
	.sectionflags	@"SHF_NOTE_NV_TKINFO"
	.tkinfo
        /*0018*/ 	.word	0x00000002
        /*0030*/ 	.string	""
        /*0030*/ 	.string	"ptxas"
        /*0030*/ 	.string	"Cuda compilation tools, release 13.0, V13.0.88"
        /*0030*/ 	.string	"Build cuda_13.0.r13.0/compiler.36424714_0"
        /*0030*/ 	.string	"-arch sm_103a -m 64 "



//--------------------- .note.nv.cuinfo           --------------------------
	.section	.note.nv.cuinfo,"",@"SHT_NOTE"
	.sectionflags	@"SHF_NOTE_NV_CUINFO"
        /*0018*/ 	.short	0x0002
        /*001a*/ 	.short	0x0067
        /*001c*/ 	.short	0x0082
	.zero		2


//--------------------- .nv.info                  --------------------------
	.section	.nv.info,"",@"SHT_CUDA_INFO"
	.align	4


	//----- nvinfo : EIATTR_REGCOUNT
	.align		4
        /*0000*/ 	.byte	0x04, 0x2f
        /*0002*/ 	.short	(.L_29 - .L_28)
	.align		4
.L_28:
        /*0004*/ 	.word	index@(_ZN2at6native46_GLOBAL__N__fbf0e309_13_WeightNorm_cu_b3893b6b32weight_norm_fwd_first_dim_kernelIddEEvPT_PT0_PKS3_S8_i)
        /*0008*/ 	.word	0x00000020


	//----- nvinfo : EIATTR_FRAME_SIZE
	.align		4
.L_29:
        /*000c*/ 	.byte	0x04, 0x11
        /*000e*/ 	.short	(.L_31 - .L_30)
	.align		4
.L_30:
        /*0010*/ 	.word	index@($__internal_3_$__cuda_sm20_dblrcp_rn_slowpath_v3)
        /*0014*/ 	.word	0x00000000


	//----- nvinfo : EIATTR_FRAME_SIZE
	.align		4
.L_31:
        /*0018*/ 	.byte	0x04, 0x11
        /*001a*/ 	.short	(.L_33 - .L_32)
	.align		4
.L_32:
        /*001c*/ 	.word	index@(_ZN2at6native46_GLOBAL__N__fbf0e309_13_WeightNorm_cu_b3893b6b32weight_norm_fwd_first_dim_kernelIddEEvPT_PT0_PKS3_S8_i)
        /*0020*/ 	.word	0x00000000


	//----- nvinfo : EIATTR_REGCOUNT
	.align		4
.L_33:
        /*0024*/ 	.byte	0x04, 0x2f
        /*0026*/ 	.short	(.L_35 - .L_34)
	.align		4
.L_34:
        /*0028*/ 	.word	index@(_ZN2at6native46_GLOBAL__N__fbf0e309_13_WeightNorm_cu_b3893b6b32weight_norm_fwd_first_dim_kernelIffEEvPT_PT0_PKS3_S8_i)
        /*002c*/ 	.word	0x0000001c


	//----- nvinfo : EIATTR_FRAME_SIZE
	.align		4
.L_35:
        /*0030*/ 	.byte	0x04, 0x11
        /*0032*/ 	.short	(.L_37 - .L_36)
	.align		4
.L_36:
        /*0034*/ 	.word	index@(_ZN2at6native46_GLOBAL__N__fbf0e309_13_WeightNorm_cu_b3893b6b32weight_norm_fwd_first_dim_kernelIffEEvPT_PT0_PKS3_S8_i)
        /*0038*/ 	.word	0x00000000


	//----- nvinfo : EIATTR_REGCOUNT
	.align		4
.L_37:
        /*003c*/ 	.byte	0x04, 0x2f
        /*003e*/ 	.short	(.L_39 - .L_38)
	.align		4
.L_38:
        /*0040*/ 	.word	index@(_ZN2at6native46_GLOBAL__N__fbf0e309_13_WeightNorm_cu_b3893b6b32weight_norm_fwd_first_dim_kernelIN3c108BFloat16EfEEvPT_PT0_PKS5_SA_i)
        /*0044*/ 	.word	0x0000001b


	//----- nvinfo : EIATTR_FRAME_SIZE
	.align		4
.L_39:
        /*0048*/ 	.byte	0x04, 0x11
        /*004a*/ 	.short	(.L_41 - .L_40)
	.align		4
.L_40:
        /*004c*/ 	.word	index@(_ZN2at6native46_GLOBAL__N__fbf0e309_13_WeightNorm_cu_b3893b6b32weight_norm_fwd_first_dim_kernelIN3c108BFloat16EfEEvPT_PT0_PKS5_SA_i)
        /*0050*/ 	.word	0x00000000


	//----- nvinfo : EIATTR_REGCOUNT
	.align		4
.L_41:
        /*0054*/ 	.byte	0x04, 0x2f
        /*0056*/ 	.short	(.L_43 - .L_42)
	.align		4
.L_42:
        /*0058*/ 	.word	index@(_ZN2at6native46_GLOBAL__N__fbf0e309_13_WeightNorm_cu_b3893b6b32weight_norm_fwd_first_dim_kernelIN3c104HalfEfEEvPT_PT0_PKS5_SA_i)
        /*005c*/ 	.word	0x0000001b


	//----- nvinfo : EIATTR_FRAME_SIZE
	.align		4
.L_43:
        /*0060*/ 	.byte	0x04, 0x11
        /*0062*/ 	.short	(.L_45 - .L_44)
	.align		4
.L_44:
        /*0064*/ 	.word	index@(_ZN2at6native46_GLOBAL__N__fbf0e309_13_WeightNorm_cu_b3893b6b32weight_norm_fwd_first_dim_kernelIN3c104HalfEfEEvPT_PT0_PKS5_SA_i)
        /*0068*/ 	.word	0x00000000


	//----- nvinfo : EIATTR_REGCOUNT
	.align		4
.L_45:
        /*006c*/ 	.byte	0x04, 0x2f
        /*006e*/ 	.short	(.L_47 - .L_46)
	.align		4
.L_46:
        /*0070*/ 	.word	index@(_ZN2at6native46_GLOBAL__N__fbf0e309_13_WeightNorm_cu_b3893b6b31weight_norm_fwd_last_dim_kernelIddEEvPT_PT0_PKS3_S8_ii)
        /*0074*/ 	.word	0x00000016


	//----- nvinfo : EIATTR_FRAME_SIZE
	.align		4
.L_47:
        /*0078*/ 	.byte	0x04, 0x11
        /*007a*/ 	.short	(.L_49 - .L_48)
	.align		4
.L_48:
        /*007c*/ 	.word	index@($__internal_2_$__cuda_sm20_dblrcp_rn_slowpath_v3)
        /*0080*/ 	.word	0x00000000


	//----- nvinfo : EIATTR_FRAME_SIZE
	.align		4
.L_49:
        /*0084*/ 	.byte	0x04, 0x11
        /*0086*/ 	.short	(.L_51 - .L_50)
	.align		4
.L_50:
        /*0088*/ 	.word	index@(_ZN2at6native46_GLOBAL__N__fbf0e309_13_WeightNorm_cu_b3893b6b31weight_norm_fwd_last_dim_kernelIddEEvPT_PT0_PKS3_S8_ii)
        /*008c*/ 	.word	0x00000000


	//----- nvinfo : EIATTR_REGCOUNT
	.align		4
.L_51:
        /*0090*/ 	.byte	0x04, 0x2f
        /*0092*/ 	.short	(.L_53 - .L_52)
	.align		4
.L_52:
        /*0094*/ 	.word	index@(_ZN2at6native46_GLOBAL__N__fbf0e309_13_WeightNorm_cu_b3893b6b31weight_norm_fwd_last_dim_kernelIffEEvPT_PT0_PKS3_S8_ii)
        /*0098*/ 	.word	0x00000014


	//----- nvinfo : EIATTR_FRAME_SIZE
	.align		4
.L_53:
        /*009c*/ 	.byte	0x04, 0x11
        /*009e*/ 	.short	(.L_55 - .L_54)
	.align		4
.L_54:
        /*00a0*/ 	.word	index@(_ZN2at6native46_GLOBAL__N__fbf0e309_13_WeightNorm_cu_b3893b6b31weight_norm_fwd_last_dim_kernelIffEEvPT_PT0_PKS3_S8_ii)
        /*00a4*/ 	.word	0x00000000


	//----- nvinfo : EIATTR_REGCOUNT
	.align		4
.L_55:
        /*00a8*/ 	.byte	0x04, 0x2f
        /*00aa*/ 	.short	(.L_57 - .L_56)
	.align		4
.L_56:
        /*00ac*/ 	.word	index@(_ZN2at6native46_GLOBAL__N__fbf0e309_13_WeightNorm_cu_b3893b6b31weight_norm_fwd_last_dim_kernelIN3c108BFloat16EfEEvPT_PT0_PKS5_SA_ii)
        /*00b0*/ 	.word	0x00000014


	//----- nvinfo : EIATTR_FRAME_SIZE
	.align		4
.L_57:
        /*00b4*/ 	.byte	0x04, 0x11
        /*00b6*/ 	.short	(.L_59 - .L_58)
	.align		4
.L_58:
        /*00b8*/ 	.word	index@(_ZN2at6native46_GLOBAL__N__fbf0e309_13_WeightNorm_cu_b3893b6b31weight_norm_fwd_last_dim_kernelIN3c108BFloat16EfEEvPT_PT0_PKS5_SA_ii)
        /*00bc*/ 	.word	0x00000000


	//----- nvinfo : EIATTR_REGCOUNT
	.align		4
.L_59:
        /*00c0*/ 	.byte	0x04, 0x2f
        /*00c2*/ 	.short	(.L_61 - .L_60)
	.align		4
.L_60:
        /*00c4*/ 	.word	index@(_ZN2at6native46_GLOBAL__N__fbf0e309_13_WeightNorm_cu_b3893b6b31weight_norm_fwd_last_dim_kernelIN3c104HalfEfEEvPT_PT0_PKS5_SA_ii)
        /*00c8*/ 	.word	0x00000014


	//----- nvinfo : EIATTR_FRAME_SIZE
	.align		4
.L_61:
        /*00cc*/ 	.byte	0x04, 0x11
        /*00ce*/ 	.short	(.L_63 - .L_62)
	.align		4
.L_62:
        /*00d0*/ 	.word	index@(_ZN2at6native46_GLOBAL__N__fbf0e309_13_WeightNorm_cu_b3893b6b31weight_norm_fwd_last_dim_kernelIN3c104HalfEfEEvPT_PT0_PKS5_SA_ii)
        /*00d4*/ 	.word	0x00000000


	//----- nvinfo : EIATTR_REGCOUNT
	.align		4
.L_63:
        /*00d8*/ 	.byte	0x04, 0x2f
        /*00da*/ 	.short	(.L_65 - .L_64)
	.align		4
.L_64:
        /*00dc*/ 	.word	index@(_ZN2at6native46_GLOBAL__N__fbf0e309_13_WeightNorm_cu_b3893b6b32weight_norm_bwd_first_dim_kernelIddEEvPT_S4_PKS3_S6_S6_PKT0_i)
        /*00e0*/ 	.word	0x00000020


	//----- nvinfo : EIATTR_FRAME_SIZE
	.align		4
.L_65:
        /*00e4*/ 	.byte	0x04, 0x11
        /*00e6*/ 	.short	(.L_67 - .L_66)
	.align		4
.L_66:
        /*00e8*/ 	.word	index@($__internal_1_$__cuda_sm20_dblrcp_rn_slowpath_v3)
        /*00ec*/ 	.word	0x00000000


	//----- nvinfo : EIATTR_FRAME_SIZE
	.align		4
.L_67:
        /*00f0*/ 	.byte	0x04, 0x11
        /*00f2*/ 	.short	(.L_69 - .L_68)
	.align		4
.L_68:
        /*00f4*/ 	.word	index@(_ZN2at6native46_GLOBAL__N__fbf0e309_13_WeightNorm_cu_b3893b6b32weight_norm_bwd_first_dim_kernelIddEEvPT_S4_PKS3_S6_S6_PKT0_i)
        /*00f8*/ 	.word	0x00000000


	//----- nvinfo : EIATTR_REGCOUNT
	.align		4
.L_69:
        /*00fc*/ 	.byte	0x04, 0x2f
        /*00fe*/ 	.short	(.L_71 - .L_70)
	.align		4
.L_70:
        /*0100*/ 	.word	index@(_ZN2at6native46_GLOBAL__N__fbf0e309_13_WeightNorm_cu_b3893b6b32weight_norm_bwd_first_dim_kernelIffEEvPT_S4_PKS3_S6_S6_PKT0_i)
        /*0104*/ 	.word	0x00000020


	//----- nvinfo : EIATTR_FRAME_SIZE
	.align		4
.L_71:
        /*0108*/ 	.byte	0x04, 0x11
        /*010a*/ 	.short	(.L_73 - .L_72)
	.align		4
.L_72:
        /*010c*/ 	.word	index@(_ZN2at6native46_GLOBAL__N__fbf0e309_13_WeightNorm_cu_b3893b6b32weight_norm_bwd_first_dim_kernelIffEEvPT_S4_PKS3_S6_S6_PKT0_i)
        /*0110*/ 	.word	0x00000000


	//----- nvinfo : EIATTR_REGCOUNT
	.align		4
.L_73:
        /*0114*/ 	.byte	0x04, 0x2f
        /*0116*/ 	.short	(.L_75 - .L_74)
	.align		4
.L_74:
        /*0118*/ 	.word	index@(_ZN2at6native46_GLOBAL__N__fbf0e309_13_WeightNorm_cu_b3893b6b32weight_norm_bwd_first_dim_kernelIN3c108BFloat16EfEEvPT_S6_PKS5_S8_S8_PKT0_i)
        /*011c*/ 	.word	0x00000020


	//----- nvinfo : EIATTR_FRAME_SIZE
	.align		4
.L_75:
        /*0120*/ 	.byte	0x04, 0x11
        /*0122*/ 	.short	(.L_77 - .L_76)
	.align		4
.L_76:
        /*0124*/ 	.word	index@(_ZN2at6native46_GLOBAL__N__fbf0e309_13_WeightNorm_cu_b3893b6b32weight_norm_bwd_first_dim_kernelIN3c108BFloat16EfEEvPT_S6_PKS5_S8_S8_PKT0_i)
        /*0128*/ 	.word	0x00000000


	//----- nvinfo : EIATTR_REGCOUNT
	.align		4
.L_77:
        /*012c*/ 	.byte	0x04, 0x2f
        /*012e*/ 	.short	(.L_79 - .L_78)
	.align		4
.L_78:
        /*0130*/ 	.word	index@(_ZN2at6native46_GLOBAL__N__fbf0e309_13_WeightNorm_cu_b3893b6b32weight_norm_bwd_first_dim_kernelIN3c104HalfEfEEvPT_S6_PKS5_S8_S8_PKT0_i)
        /*0134*/ 	.word	0x00000020


	//----- nvinfo : EIATTR_FRAME_SIZE
	.align		4
.L_79:
        /*0138*/ 	.byte	0x04, 0x11
        /*013a*/ 	.short	(.L_81 - .L_80)
	.align		4
.L_80:
        /*013c*/ 	.word	index@(_ZN2at6native46_GLOBAL__N__fbf0e309_13_WeightNorm_cu_b3893b6b32weight_norm_bwd_first_dim_kernelIN3c104HalfEfEEvPT_S6_PKS5_S8_S8_PKT0_i)
        /*0140*/ 	.word	0x00000000


	//----- nvinfo : EIATTR_REGCOUNT
	.align		4
.L_81:
        /*0144*/ 	.byte	0x04, 0x2f
        /*0146*/ 	.short	(.L_83 - .L_82)
	.align		4
.L_82:
        /*0148*/ 	.word	index@(_ZN2at6native46_GLOBAL__N__fbf0e309_13_WeightNorm_cu_b3893b6b31weight_norm_bwd_last_dim_kernelIddEEvPT_S4_PKS3_S6_S6_PKT0_ii)
        /*014c*/ 	.word	0x0000001e


	//----- nvinfo : EIATTR_FRAME_SIZE
	.align		4
.L_83:
        /*0150*/ 	.byte	0x04, 0x11
        /*0152*/ 	.short	(.L_85 - .L_84)
	.align		4
.L_84:
        /*0154*/ 	.word	index@($__internal_0_$__cuda_sm20_dblrcp_rn_slowpath_v3)
        /*0158*/ 	.word	0x00000000


	//----- nvinfo : EIATTR_FRAME_SIZE
	.align		4
.L_85:
        /*015c*/ 	.byte	0x04, 0x11
        /*015e*/ 	.short	(.L_87 - .L_86)
	.align		4
.L_86:
        /*0160*/ 	.word	index@(_ZN2at6native46_GLOBAL__N__fbf0e309_13_WeightNorm_cu_b3893b6b31weight_norm_bwd_last_dim_kernelIddEEvPT_S4_PKS3_S6_S6_PKT0_ii)
        /*0164*/ 	.word	0x00000000


	//----- nvinfo : EIATTR_REGCOUNT
	.align		4
.L_87:
        /*0168*/ 	.byte	0x04, 0x2f
        /*016a*/ 	.short	(.L_89 - .L_88)
	.align		4
.L_88:
        /*016c*/ 	.word	index@(_ZN2at6native46_GLOBAL__N__fbf0e309_13_WeightNorm_cu_b3893b6b31weight_norm_bwd_last_dim_kernelIffEEvPT_S4_PKS3_S6_S6_PKT0_ii)
        /*0170*/ 	.word	0x00000018


	//----- nvinfo : EIATTR_FRAME_SIZE
	.align		4
.L_89:
        /*0174*/ 	.byte	0x04, 0x11
        /*0176*/ 	.short	(.L_91 - .L_90)
	.align		4
.L_90:
        /*0178*/ 	.word	index@(_ZN2at6native46_GLOBAL__N__fbf0e309_13_WeightNorm_cu_b3893b6b31weight_norm_bwd_last_dim_kernelIffEEvPT_S4_PKS3_S6_S6_PKT0_ii)
        /*017c*/ 	.word	0x00000000


	//----- nvinfo : EIATTR_REGCOUNT
	.align		4
.L_91:
        /*0180*/ 	.byte	0x04, 0x2f
        /*0182*/ 	.short	(.L_93 - .L_92)
	.align		4
.L_92:
        /*0184*/ 	.word	index@(_ZN2at6native46_GLOBAL__N__fbf0e309_13_WeightNorm_cu_b3893b6b31weight_norm_bwd_last_dim_kernelIN3c108BFloat16EfEEvPT_S6_PKS5_S8_S8_PKT0_ii)
        /*0188*/ 	.word	0x00000017


	//----- nvinfo : EIATTR_FRAME_SIZE
	.align		4
.L_93:
        /*018c*/ 	.byte	0x04, 0x11
        /*018e*/ 	.short	(.L_95 - .L_94)
	.align		4
.L_94:
        /*0190*/ 	.word	index@(_ZN2at6native46_GLOBAL__N__fbf0e309_13_WeightNorm_cu_b3893b6b31weight_norm_bwd_last_dim_kernelIN3c108BFloat16EfEEvPT_S6_PKS5_S8_S8_PKT0_ii)
        /*0194*/ 	.word	0x00000000


	//----- nvinfo : EIATTR_REGCOUNT
	.align		4
.L_95:
        /*0198*/ 	.byte	0x04, 0x2f
        /*019a*/ 	.short	(.L_97 - .L_96)
	.align		4
.L_96:
        /*019c*/ 	.word	index@(_ZN2at6native46_GLOBAL__N__fbf0e309_13_WeightNorm_cu_b3893b6b31weight_norm_bwd_last_dim_kernelIN3c104HalfEfEEvPT_S6_PKS5_S8_S8_PKT0_ii)
        /*01a0*/ 	.word	0x00000017


	//----- nvinfo : EIATTR_FRAME_SIZE
	.align		4
.L_97:
        /*01a4*/ 	.byte	0x04, 0x11
        /*01a6*/ 	.short	(.L_99 - .L_98)
	.align		4
.L_98:
        /*01a8*/ 	.word	index@(_ZN2at6native46_GLOBAL__N__fbf0e309_13_WeightNorm_cu_b3893b6b31weight_norm_bwd_last_dim_kernelIN3c104HalfEfEEvPT_S6_PKS5_S8_S8_PKT0_ii)
        /*01ac*/ 	.word	0x00000000


	//----- nvinfo : EIATTR_MIN_STACK_SIZE
	.align		4
.L_99:
        /*01b0*/ 	.byte	0x04, 0x12
        /*01b2*/ 	.short	(.L_101 - .L_100)
	.align		4
.L_100:
        /*01b4*/ 	.word	index@(_ZN2at6native46_GLOBAL__N__fbf0e309_13_WeightNorm_cu_b3893b6b31weight_norm_bwd_last_dim_kernelIN3c104HalfEfEEvPT_S6_PKS5_S8_S8_PKT0_ii)
        /*01b8*/ 	.word	0x00000000


	//----- nvinfo : EIATTR_MIN_STACK_SIZE
	.align		4
.L_101:
        /*01bc*/ 	.byte	0x04, 0x12
        /*01be*/ 	.short	(.L_103 - .L_102)
	.align		4
.L_102:
        /*01c0*/ 	.word	index@(_ZN2at6native46_GLOBAL__N__fbf0e309_13_WeightNorm_cu_b3893b6b31weight_norm_bwd_last_dim_kernelIN3c108BFloat16EfEEvPT_S6_PKS5_S8_S8_PKT0_ii)
        /*01c4*/ 	.word	0x00000000


	//----- nvinfo : EIATTR_MIN_STACK_SIZE
	.align		4
.L_103:
        /*01c8*/ 	.byte	0x04, 0x12
        /*01ca*/ 	.short	(.L_105 - .L_104)
	.align		4
.L_104:
        /*01cc*/ 	.word	index@(_ZN2at6native46_GLOBAL__N__fbf0e309_13_WeightNorm_cu_b3893b6b31weight_norm_bwd_last_dim_kernelIffEEvPT_S4_PKS3_S6_S6_PKT0_ii)
        /*01d0*/ 	.word	0x00000000


	//----- nvinfo : EIATTR_MIN_STACK_SIZE
	.align		4
.L_105:
        /*01d4*/ 	.byte	0x04, 0x12
        /*01d6*/ 	.short	(.L_107 - .L_106)
	.align		4
.L_106:
        /*01d8*/ 	.word	index@(_ZN2at6native46_GLOBAL__N__fbf0e309_13_WeightNorm_cu_b3893b6b31weight_norm_bwd_last_dim_kernelIddEEvPT_S4_PKS3_S6_S6_PKT0_ii)
        /*01dc*/ 	.word	0x00000000


	//----- nvinfo : EIATTR_MIN_STACK_SIZE
	.align		4
.L_107:
        /*01e0*/ 	.byte	0x04, 0x12
        /*01e2*/ 	.short	(.L_109 - .L_108)
	.align		4
.L_108:
        /*01e4*/ 	.word	index@(_ZN2at6native46_GLOBAL__N__fbf0e309_13_WeightNorm_cu_b3893b6b32weight_norm_bwd_first_dim_kernelIN3c104HalfEfEEvPT_S6_PKS5_S8_S8_PKT0_i)
        /*01e8*/ 	.word	0x00000000


	//----- nvinfo : EIATTR_MIN_STACK_SIZE
	.align		4
.L_109:
        /*01ec*/ 	.byte	0x04, 0x12
        /*01ee*/ 	.short	(.L_111 - .L_110)
	.align		4
.L_110:
        /*01f0*/ 	.word	index@(_ZN2at6native46_GLOBAL__N__fbf0e309_13_WeightNorm_cu_b3893b6b32weight_norm_bwd_first_dim_kernelIN3c108BFloat16EfEEvPT_S6_PKS5_S8_S8_PKT0_i)
        /*01f4*/ 	.word	0x00000000


	//----- nvinfo : EIATTR_MIN_STACK_SIZE
	.align		4
.L_111:
        /*01f8*/ 	.byte	0x04, 0x12
        /*01fa*/ 	.short	(.L_113 - .L_112)
	.align		4
.L_112:
        /*01fc*/ 	.word	index@(_ZN2at6native46_GLOBAL__N__fbf0e309_13_WeightNorm_cu_b3893b6b32weight_norm_bwd_first_dim_kernelIffEEvPT_S4_PKS3_S6_S6_PKT0_i)
        /*0200*/ 	.word	0x00000000


	//----- nvinfo : EIATTR_MIN_STACK_SIZE
	.align		4
.L_113:
        /*0204*/ 	.byte	0x04, 0x12
        /*0206*/ 	.short	(.L_115 - .L_114)
	.align		4
.L_114:
        /*0208*/ 	.word	index@(_ZN2at6native46_GLOBAL__N__fbf0e309_13_WeightNorm_cu_b3893b6b32weight_norm_bwd_first_dim_kernelIddEEvPT_S4_PKS3_S6_S6_PKT0_i)
        /*020c*/ 	.word	0x00000000


	//----- nvinfo : EIATTR_MIN_STACK_SIZE
	.align		4
.L_115:
        /*0210*/ 	.byte	0x04, 0x12
        /*0212*/ 	.short	(.L_117 - .L_116)
	.align		4
.L_116:
        /*0214*/ 	.word	index@(_ZN2at6native46_GLOBAL__N__fbf0e309_13_WeightNorm_cu_b3893b6b31weight_norm_fwd_last_dim_kernelIN3c104HalfEfEEvPT_PT0_PKS5_SA_ii)
        /*0218*/ 	.word	0x00000000


	//----- nvinfo : EIATTR_MIN_STACK_SIZE
	.align		4
.L_117:
        /*021c*/ 	.byte	0x04, 0x12
        /*021e*/ 	.short	(.L_119 - .L_118)
	.align		4
.L_118:
        /*0220*/ 	.word	index@(_ZN2at6native46_GLOBAL__N__fbf0e309_13_WeightNorm_cu_b3893b6b31weight_norm_fwd_last_dim_kernelIN3c108BFloat16EfEEvPT_PT0_PKS5_SA_ii)
        /*0224*/ 	.word	0x00000000


	//----- nvinfo : EIATTR_MIN_STACK_SIZE
	.align		4
.L_119:
        /*0228*/ 	.byte	0x04, 0x12
        /*022a*/ 	.short	(.L_121 - .L_120)
	.align		4
.L_120:
        /*022c*/ 	.word	index@(_ZN2at6native46_GLOBAL__N__fbf0e309_13_WeightNorm_cu_b3893b6b31weight_norm_fwd_last_dim_kernelIffEEvPT_PT0_PKS3_S8_ii)
        /*0230*/ 	.word	0x00000000


	//----- nvinfo : EIATTR_MIN_STACK_SIZE
	.align		4
.L_121:
        /*0234*/ 	.byte	0x04, 0x12
        /*0236*/ 	.short	(.L_123 - .L_122)
	.align		4
.L_122:
        /*0238*/ 	.word	index@(_ZN2at6native46_GLOBAL__N__fbf0e309_13_WeightNorm_cu_b3893b6b31weight_norm_fwd_last_dim_kernelIddEEvPT_PT0_PKS3_S8_ii)
        /*023c*/ 	.word	0x00000000


	//----- nvinfo : EIATTR_MIN_STACK_SIZE
	.align		4
.L_123:
        /*0240*/ 	.byte	0x04, 0x12
        /*0242*/ 	.short	(.L_125 - .L_124)
	.align		4
.L_124:
        /*0244*/ 	.word	index@(_ZN2at6native46_GLOBAL__N__fbf0e309_13_WeightNorm_cu_b3893b6b32weight_norm_fwd_first_dim_kernelIN3c104HalfEfEEvPT_PT0_PKS5_SA_i)
        /*0248*/ 	.word	0x00000000


	//----- nvinfo : EIATTR_MIN_STACK_SIZE
	.align		4
.L_125:
        /*024c*/ 	.byte	0x04, 0x12
        /*024e*/ 	.short	(.L_127 - .L_126)
	.align		4
.L_126:
        /*0250*/ 	.word	index@(_ZN2at6native46_GLOBAL__N__fbf0e309_13_WeightNorm_cu_b3893b6b32weight_norm_fwd_first_dim_kernelIN3c108BFloat16EfEEvPT_PT0_PKS5_SA_i)
        /*0254*/ 	.word	0x00000000


	//----- nvinfo : EIATTR_MIN_STACK_SIZE
	.align		4
.L_127:
        /*0258*/ 	.byte	0x04, 0x12
        /*025a*/ 	.short	(.L_129 - .L_128)
	.align		4
.L_128:
        /*025c*/ 	.word	index@(_ZN2at6native46_GLOBAL__N__fbf0e309_13_WeightNorm_cu_b3893b6b32weight_norm_fwd_first_dim_kernelIffEEvPT_PT0_PKS3_S8_i)
        /*0260*/ 	.word	0x00000000


	//----- nvinfo : EIATTR_MIN_STACK_SIZE
	.align		4
.L_129:
        /*0264*/ 	.byte	0x04, 0x12
        /*0266*/ 	.short	(.L_131 - .L_130)
	.align		4
.L_130:
        /*0268*/ 	.word	index@(_ZN2at6native46_GLOBAL__N__fbf0e309_13_WeightNorm_cu_b3893b6b32weight_norm_fwd_first_dim_kernelIddEEvPT_PT0_PKS3_S8_i)
        /*026c*/ 	.word	0x00000000
.L_131:


//--------------------- .nv.compat                --------------------------
	.section	.nv.compat,"",@"SHT_CUDA_COMPAT_INFO"
	.align	4
        /*0000*/ 	.byte	0x02, 0x09, 0x01, 0x00, 0x02, 0x02, 0x01, 0x00, 0x02, 0x05, 0x05, 0x00, 0x03, 0x07, 0x01, 0x01
        /*0010*/ 	.byte	0x02, 0x03, 0x00, 0x00, 0x02, 0x06, 0x01, 0x00, 0x04, 0x0b, 0x08, 0x00, 0x00, 0x00, 0x00, 0x00
        /*0020*/ 	.byte	0x00, 0x00, 0x00, 0x00


//--------------------- .nv.info._ZN2at6native46_GLOBAL__N__fbf0e309_13_WeightNorm_cu_b3893b6b31weight_norm_bwd_last_dim_kernelIN3c104HalfEfEEvPT_S6_PKS5_S8_S8_PKT0_ii --------------------------
	.section	.nv.info._ZN2at6native46_GLOBAL__N__fbf0e309_13_WeightNorm_cu_b3893b6b31weight_norm_bwd_last_dim_kernelIN3c104HalfEfEEvPT_S6_PKS5_S8_S8_PKT0_ii,"",@"SHT_CUDA_INFO"
	.sectionflags	@""
	.align	4


	//----- nvinfo : EIATTR_CUDA_API_VERSION
	.align		4
        /*0000*/ 	.byte	0x04, 0x37
        /*0002*/ 	.short	(.L_133 - .L_132)
.L_132:
        /*0004*/ 	.word	0x00000082


	//----- nvinfo : EIATTR_KPARAM_INFO
	.align		4
.L_133:
        /*0008*/ 	.byte	0x04, 0x17
        /*000a*/ 	.short	(.L_135 - .L_134)
.L_134:
        /*000c*/ 	.word	0x00000000
        /*0010*/ 	.short	0x0007
        /*0012*/ 	.short	0x0034
        /*0014*/ 	.byte	0x00, 0xf0, 0x11, 0x00


	//----- nvinfo : EIATTR_KPARAM_INFO
	.align		4
.L_135:
        /*0018*/ 	.byte	0x04, 0x17
        /*001a*/ 	.short	(.L_137 - .L_136)
.L_136:
        /*001c*/ 	.word	0x00000000
        /*0020*/ 	.short	0x0006
        /*0022*/ 	.short	0x0030
        /*0024*/ 	.byte	0x00, 0xf0, 0x11, 0x00


	//----- nvinfo : EIATTR_KPARAM_INFO
	.align		4
.L_137:
        /*0028*/ 	.byte	0x04, 0x17
        /*002a*/ 	.short	(.L_139 - .L_138)
.L_138:
        /*002c*/ 	.word	0x00000000
        /*0030*/ 	.short	0x0005
        /*0032*/ 	.short	0x0028
        /*0034*/ 	.byte	0x00, 0xf5, 0x21, 0x00


	//----- nvinfo : EIATTR_KPARAM_INFO
	.align		4
.L_139:
        /*0038*/ 	.byte	0x04, 0x17
        /*003a*/ 	.short	(.L_141 - .L_140)
.L_140:
        /*003c*/ 	.word	0x00000000
        /*0040*/ 	.short	0x0004
        /*0042*/ 	.short	0x0020
        /*0044*/ 	.byte	0x00, 0xf5, 0x21, 0x00


	//----- nvinfo : EIATTR_KPARAM_INFO
	.align		4
.L_141:
        /*0048*/ 	.byte	0x04, 0x17
        /*004a*/ 	.short	(.L_143 - .L_142)
.L_142:
        /*004c*/ 	.word	0x00000000
        /*0050*/ 	.short	0x0003
        /*0052*/ 	.short	0x0018
        /*0054*/ 	.byte	0x00, 0xf5, 0x21, 0x00


	//----- nvinfo : EIATTR_KPARAM_INFO
	.align		4
.L_143:
        /*0058*/ 	.byte	0x04, 0x17
        /*005a*/ 	.short	(.L_145 - .L_144)
.L_144:
        /*005c*/ 	.word	0x00000000
        /*0060*/ 	.short	0x0002
        /*0062*/ 	.short	0x0010
        /*0064*/ 	.byte	0x00, 0xf5, 0x21, 0x00


	//----- nvinfo : EIATTR_KPARAM_INFO
	.align		4
.L_145:
        /*0068*/ 	.byte	0x04, 0x17
        /*006a*/ 	.short	(.L_147 - .L_146)
.L_146:
        /*006c*/ 	.word	0x00000000
        /*0070*/ 	.short	0x0001
        /*0072*/ 	.short	0x0008
        /*0074*/ 	.byte	0x00, 0xf5, 0x21, 0x00


	//----- nvinfo : EIATTR_KPARAM_INFO
	.align		4
.L_147:
        /*0078*/ 	.byte	0x04, 0x17
        /*007a*/ 	.short	(.L_149 - .L_148)
.L_148:
        /*007c*/ 	.word	0x00000000
        /*0080*/ 	.short	0x0000
        /*0082*/ 	.short	0x0000
        /*0084*/ 	.byte	0x00, 0xf5, 0x21, 0x00


	//----- nvinfo : EIATTR_SPARSE_MMA_MASK
	.align		4
.L_149:
        /*0088*/ 	.byte	0x03, 0x50
        /*008a*/ 	.short	0x0000


	//----- nvinfo : EIATTR_MAXREG_COUNT
	.align		4
        /*008c*/ 	.byte	0x03, 0x1b
        /*008e*/ 	.short	0x00ff


	//----- nvinfo : EIATTR_NUM_BARRIERS
	.align		4
        /*0090*/ 	.byte	0x02, 0x4c
        /*0092*/ 	.byte	0x01
	.zero		1


	//----- nvinfo : EIATTR_MERCURY_ISA_VERSION
	.align		4
        /*0094*/ 	.byte	0x03, 0x5f
        /*0096*/ 	.short	0x0101


	//----- nvinfo : EIATTR_COOP_GROUP_MASK_REGIDS
	.align		4
        /*0098*/ 	.byte	0x04, 0x29
        /*009a*/ 	.short	(.L_151 - .L_150)


	//   ....[0]....
.L_150:
        /*009c*/ 	.word	0xffffffff


	//----- nvinfo : EIATTR_COOP_GROUP_INSTR_OFFSETS
	.align		4
.L_151:
        /*00a0*/ 	.byte	0x04, 0x28
        /*00a2*/ 	.short	(.L_153 - .L_152)


	//   ....[0]....
.L_152:
        /*00a4*/ 	.word	0x00000c20


	//----- nvinfo : EIATTR_VRC_CTA_INIT_COUNT
	.align		4
.L_153:
        /*00a8*/ 	.byte	0x02, 0x4a
	.zero		1
	.zero		1


	//----- nvinfo : EIATTR_EXIT_INSTR_OFFSETS
	.align		4
        /*00ac*/ 	.byte	0x04, 0x1c
        /*00ae*/ 	.short	(.L_155 - .L_154)


	//   ....[0]....
.L_154:
        /*00b0*/ 	.word	0x00000d90


	//   ....[1]....
        /*00b4*/ 	.word	0x00000f20


	//----- nvinfo : EIATTR_CRS_STACK_SIZE
	.align		4
.L_155:
        /*00b8*/ 	.byte	0x04, 0x1e
        /*00ba*/ 	.short	(.L_157 - .L_156)
.L_156:
        /*00bc*/ 	.word	0x00000000


	//----- nvinfo : EIATTR_CBANK_PARAM_SIZE
	.align		4
.L_157:
        /*00c0*/ 	.byte	0x03, 0x19
        /*00c2*/ 	.short	0x0038


	//----- nvinfo : EIATTR_PARAM_CBANK
	.align		4
        /*00c4*/ 	.byte	0x04, 0x0a
        /*00c6*/ 	.short	(.L_159 - .L_158)
	.align		4
.L_158:
        /*00c8*/ 	.word	index@(.nv.constant0._ZN2at6native46_GLOBAL__N__fbf0e309_13_WeightNorm_cu_b3893b6b31weight_norm_bwd_last_dim_kernelIN3c104HalfEfEEvPT_S6_PKS5_S8_S8_PKT0_ii)
        /*00cc*/ 	.short	0x0380
        /*00ce*/ 	.short	0x0038


	//----- nvinfo : EIATTR_SW_WAR
	.align		4
.L_159:
        /*00d0*/ 	.byte	0x04, 0x36
        /*00d2*/ 	.short	(.L_161 - .L_160)
.L_160:
        /*00d4*/ 	.word	0x00000008
.L_161:


//--------------------- .nv.info._ZN2at6native46_GLOBAL__N__fbf0e309_13_WeightNorm_cu_b3893b6b31weight_norm_bwd_last_dim_kernelIN3c108BFloat16EfEEvPT_S6_PKS5_S8_S8_PKT0_ii --------------------------
	.section	.nv.info._ZN2at6native46_GLOBAL__N__fbf0e309_13_WeightNorm_cu_b3893b6b31weight_norm_bwd_last_dim_kernelIN3c108BFloat16EfEEvPT_S6_PKS5_S8_S8_PKT0_ii,"",@"SHT_CUDA_INFO"
	.sectionflags	@""
	.align	4


	//----- nvinfo : EIATTR_CUDA_API_VERSION
	.align		4
        /*0000*/ 	.byte	0x04, 0x37
        /*0002*/ 	.short	(.L_163 - .L_162)
.L_162:
        /*0004*/ 	.word	0x00000082


	//----- nvinfo : EIATTR_KPARAM_INFO
	.align		4
.L_163:
        /*0008*/ 	.byte	0x04, 0x17
        /*000a*/ 	.short	(.L_165 - .L_164)
.L_164:
        /*000c*/ 	.word	0x00000000
        /*0010*/ 	.short	0x0007
        /*0012*/ 	.short	0x0034
        /*0014*/ 	.byte	0x00, 0xf0, 0x11, 0x00


	//----- nvinfo : EIATTR_KPARAM_INFO
	.align		4
.L_165:
        /*0018*/ 	.byte	0x04, 0x17
        /*001a*/ 	.short	(.L_167 - .L_166)
.L_166:
        /*001c*/ 	.word	0x00000000
        /*0020*/ 	.short	0x0006
        /*0022*/ 	.short	0x0030
        /*0024*/ 	.byte	0x00, 0xf0, 0x11, 0x00


	//----- nvinfo : EIATTR_KPARAM_INFO
	.align		4
.L_167:
        /*0028*/ 	.byte	0x04, 0x17
        /*002a*/ 	.short	(.L_169 - .L_168)
.L_168:
        /*002c*/ 	.word	0x00000000
        /*0030*/ 	.short	0x0005
        /*0032*/ 	.short	0x0028
        /*0034*/ 	.byte	0x00, 0xf5, 0x21, 0x00


	//----- nvinfo : EIATTR_KPARAM_INFO
	.align		4
.L_169:
        /*0038*/ 	.byte	0x04, 0x17
        /*003a*/ 	.short	(.L_171 - .L_170)
.L_170:
        /*003c*/ 	.word	0x00000000
        /*0040*/ 	.short	0x0004
        /*0042*/ 	.short	0x0020
        /*0044*/ 	.byte	0x00, 0xf5, 0x21, 0x00


	//----- nvinfo : EIATTR_KPARAM_INFO
	.align		4
.L_171:
        /*0048*/ 	.byte	0x04, 0x17
        /*004a*/ 	.short	(.L_173 - .L_172)
.L_172:
        /*004c*/ 	.word	0x00000000
        /*0050*/ 	.short	0x0003
        /*0052*/ 	.short	0x0018
        /*0054*/ 	.byte	0x00, 0xf5, 0x21, 0x00


	//----- nvinfo : EIATTR_KPARAM_INFO
	.align		4
.L_173:
        /*0058*/ 	.byte	0x04, 0x17
        /*005a*/ 	.short	(.L_175 - .L_174)
.L_174:
        /*005c*/ 	.word	0x00000000
        /*0060*/ 	.short	0x0002
        /*0062*/ 	.short	0x0010
        /*0064*/ 	.byte	0x00, 0xf5, 0x21, 0x00


	//----- nvinfo : EIATTR_KPARAM_INFO
	.align		4
.L_175:
        /*0068*/ 	.byte	0x04, 0x17
        /*006a*/ 	.short	(.L_177 - .L_176)
.L_176:
        /*006c*/ 	.word	0x00000000
        /*0070*/ 	.short	0x0001
        /*0072*/ 	.short	0x0008
        /*0074*/ 	.byte	0x00, 0xf5, 0x21, 0x00


	//----- nvinfo : EIATTR_KPARAM_INFO
	.align		4
.L_177:
        /*0078*/ 	.byte	0x04, 0x17
        /*007a*/ 	.short	(.L_179 - .L_178)
.L_178:
        /*007c*/ 	.word	0x00000000
        /*0080*/ 	.short	0x0000
        /*0082*/ 	.short	0x0000
        /*0084*/ 	.byte	0x00, 0xf5, 0x21, 0x00


	//----- nvinfo : EIATTR_SPARSE_MMA_MASK
	.align		4
.L_179:
        /*0088*/ 	.byte	0x03, 0x50
        /*008a*/ 	.short	0x0000


	//----- nvinfo : EIATTR_MAXREG_COUNT
	.align		4
        /*008c*/ 	.byte	0x03, 0x1b
        /*008e*/ 	.short	0x00ff


	//----- nvinfo : EIATTR_NUM_BARRIERS
	.align		4
        /*0090*/ 	.byte	0x02, 0x4c
        /*0092*/ 	.byte	0x01
	.zero		1


	//----- nvinfo : EIATTR_MERCURY_ISA_VERSION
	.align		4
        /*0094*/ 	.byte	0x03, 0x5f
        /*0096*/ 	.short	0x0101


	//----- nvinfo : EIATTR_COOP_GROUP_MASK_REGIDS
	.align		4
        /*0098*/ 	.byte	0x04, 0x29
        /*009a*/ 	.short	(.L_181 - .L_180)


	//   ....[0]....
.L_180:
        /*009c*/ 	.word	0xffffffff


	//----- nvinfo : EIATTR_COOP_GROUP_INSTR_OFFSETS
	.align		4
.L_181:
        /*00a0*/ 	.byte	0x04, 0x28
        /*00a2*/ 	.short	(.L_183 - .L_182)


	//   ....[0]....
.L_182:
        /*00a4*/ 	.word	0x00000c20


	//----- nvinfo : EIATTR_VRC_CTA_INIT_COUNT
	.align		4
.L_183:
        /*00a8*/ 	.byte	0x02, 0x4a
	.zero		1
	.zero		1


	//----- nvinfo : EIATTR_EXIT_INSTR_OFFSETS
	.align		4
        /*00ac*/ 	.byte	0x04, 0x1c
        /*00ae*/ 	.short	(.L_185 - .L_184)


	//   ....[0]....
.L_184:
        /*00b0*/ 	.word	0x00000d90


	//   ....[1]....
        /*00b4*/ 	.word	0x00000f20


	//----- nvinfo : EIATTR_CRS_STACK_SIZE
	.align		4
.L_185:
        /*00b8*/ 	.byte	0x04, 0x1e
        /*00ba*/ 	.short	(.L_187 - .L_186)
.L_186:
        /*00bc*/ 	.word	0x00000000


	//----- nvinfo : EIATTR_CBANK_PARAM_SIZE
	.align		4
.L_187:
        /*00c0*/ 	.byte	0x03, 0x19
        /*00c2*/ 	.short	0x0038


	//----- nvinfo : EIATTR_PARAM_CBANK
	.align		4
        /*00c4*/ 	.byte	0x04, 0x0a
        /*00c6*/ 	.short	(.L_189 - .L_188)
	.align		4
.L_188:
        /*00c8*/ 	.word	index@(.nv.constant0._ZN2at6native46_GLOBAL__N__fbf0e309_13_WeightNorm_cu_b3893b6b31weight_norm_bwd_last_dim_kernelIN3c108BFloat16EfEEvPT_S6_PKS5_S8_S8_PKT0_ii)
        /*00cc*/ 	.short	0x0380
        /*00ce*/ 	.short	0x0038


	//----- nvinfo : EIATTR_SW_WAR
	.align		4
.L_189:
        /*00d0*/ 	.byte	0x04, 0x36
        /*00d2*/ 	.short	(.L_191 - .L_190)
.L_190:
        /*00d4*/ 	.word	0x00000008
.L_191:


//--------------------- .nv.info._ZN2at6native46_GLOBAL__N__fbf0e309_13_WeightNorm_cu_b3893b6b31weight_norm_bwd_last_dim_kernelIffEEvPT_S4_PKS3_S6_S6_PKT0_ii --------------------------
	.section	.nv.info._ZN2at6native46_GLOBAL__N__fbf0e309_13_WeightNorm_cu_b3893b6b31weight_norm_bwd_last_dim_kernelIffEEvPT_S4_PKS3_S6_S6_PKT0_ii,"",@"SHT_CUDA_INFO"
	.sectionflags	@""
	.align	4


	//----- nvinfo : EIATTR_CUDA_API_VERSION
	.align		4
        /*0000*/ 	.byte	0x04, 0x37
        /*0002*/ 	.short	(.L_193 - .L_192)
.L_192:
        /*0004*/ 	.word	0x00000082


	//----- nvinfo : EIATTR_KPARAM_INFO
	.align		4
.L_193:
        /*0008*/ 	.byte	0x04, 0x17
        /*000a*/ 	.short	(.L_195 - .L_194)
.L_194:
        /*000c*/ 	.word	0x00000000
        /*0010*/ 	.short	0x0007
        /*0012*/ 	.short	0x0034
        /*0014*/ 	.byte	0x00, 0xf0, 0x11, 0x00


	//----- nvinfo : EIATTR_KPARAM_INFO
	.align		4
.L_195:
        /*0018*/ 	.byte	0x04, 0x17
        /*001a*/ 	.short	(.L_197 - .L_196)
.L_196:
        /*001c*/ 	.word	0x00000000
        /*0020*/ 	.short	0x0006
        /*0022*/ 	.short	0x0030
        /*0024*/ 	.byte	0x00, 0xf0, 0x11, 0x00


	//----- nvinfo : EIATTR_KPARAM_INFO
	.align		4
.L_197:
        /*0028*/ 	.byte	0x04, 0x17
        /*002a*/ 	.short	(.L_199 - .L_198)
.L_198:
        /*002c*/ 	.word	0x00000000
        /*0030*/ 	.short	0x0005
        /*0032*/ 	.short	0x0028
        /*0034*/ 	.byte	0x00, 0xf5, 0x21, 0x00


	//----- nvinfo : EIATTR_KPARAM_INFO
	.align		4
.L_199:
        /*0038*/ 	.byte	0x04, 0x17
        /*003a*/ 	.short	(.L_201 - .L_200)
.L_200:
        /*003c*/ 	.word	0x00000000
        /*0040*/ 	.short	0x0004
        /*0042*/ 	.short	0x0020
        /*0044*/ 	.byte	0x00, 0xf5, 0x21, 0x00


	//----- nvinfo : EIATTR_KPARAM_INFO
	.align		4
.L_201:
        /*0048*/ 	.byte	0x04, 0x17
        /*004a*/ 	.short	(.L_203 - .L_202)
.L_202:
        /*004c*/ 	.word	0x00000000
        /*0050*/ 	.short	0x0003
        /*0052*/ 	.short	0x0018
        /*0054*/ 	.byte	0x00, 0xf5, 0x21, 0x00


	//----- nvinfo : EIATTR_KPARAM_INFO
	.align		4
.L_203:
        /*0058*/ 	.byte	0x04, 0x17
        /*005a*/ 	.short	(.L_205 - .L_204)
.L_204:
        /*005c*/ 	.word	0x00000000
        /*0060*/ 	.short	0x0002
        /*0062*/ 	.short	0x0010
        /*0064*/ 	.byte	0x00, 0xf5, 0x21, 0x00


	//----- nvinfo : EIATTR_KPARAM_INFO
	.align		4
.L_205:
        /*0068*/ 	.byte	0x04, 0x17
        /*006a*/ 	.short	(.L_207 - .L_206)
.L_206:
        /*006c*/ 	.word	0x00000000
        /*0070*/ 	.short	0x0001
        /*0072*/ 	.short	0x0008
        /*0074*/ 	.byte	0x00, 0xf5, 0x21, 0x00


	//----- nvinfo : EIATTR_KPARAM_INFO
	.align		4
.L_207:
        /*0078*/ 	.byte	0x04, 0x17
        /*007a*/ 	.short	(.L_209 - .L_208)
.L_208:
        /*007c*/ 	.word	0x00000000
        /*0080*/ 	.short	0x0000
        /*0082*/ 	.short	0x0000
        /*0084*/ 	.byte	0x00, 0xf5, 0x21, 0x00


	//----- nvinfo : EIATTR_SPARSE_MMA_MASK
	.align		4
.L_209:
        /*0088*/ 	.byte	0x03, 0x50
        /*008a*/ 	.short	0x0000


	//----- nvinfo : EIATTR_MAXREG_COUNT
	.align		4
        /*008c*/ 	.byte	0x03, 0x1b
        /*008e*/ 	.short	0x00ff


	//----- nvinfo : EIATTR_NUM_BARRIERS
	.align		4
        /*0090*/ 	.byte	0x02, 0x4c
        /*0092*/ 	.byte	0x01
	.zero		1


	//----- nvinfo : EIATTR_MERCURY_ISA_VERSION
	.align		4
        /*0094*/ 	.byte	0x03, 0x5f
        /*0096*/ 	.short	0x0101


	//----- nvinfo : EIATTR_COOP_GROUP_MASK_REGIDS
	.align		4
        /*0098*/ 	.byte	0x04, 0x29
        /*009a*/ 	.short	(.L_211 - .L_210)


	//   ....[0]....
.L_210:
        /*009c*/ 	.word	0xffffffff


	//----- nvinfo : EIATTR_COOP_GROUP_INSTR_OFFSETS
	.align		4
.L_211:
        /*00a0*/ 	.byte	0x04, 0x28
        /*00a2*/ 	.short	(.L_213 - .L_212)


	//   ....[0]....
.L_212:
        /*00a4*/ 	.word	0x00000c00


	//----- nvinfo : EIATTR_VRC_CTA_INIT_COUNT
	.align		4
.L_213:
        /*00a8*/ 	.byte	0x02, 0x4a
	.zero		1
	.zero		1


	//----- nvinfo : EIATTR_EXIT_INSTR_OFFSETS
	.align		4
        /*00ac*/ 	.byte	0x04, 0x1c
        /*00ae*/ 	.short	(.L_215 - .L_214)


	//   ....[0]....
.L_214:
        /*00b0*/ 	.word	0x00000d60


	//   ....[1]....
        /*00b4*/ 	.word	0x00000eb0


	//----- nvinfo : EIATTR_CRS_STACK_SIZE
	.align		4
.L_215:
        /*00b8*/ 	.byte	0x04, 0x1e
        /*00ba*/ 	.short	(.L_217 - .L_216)
.L_216:
        /*00bc*/ 	.word	0x00000000


	//----- nvinfo : EIATTR_CBANK_PARAM_SIZE
	.align		4
.L_217:
        /*00c0*/ 	.byte	0x03, 0x19
        /*00c2*/ 	.short	0x0038


	//----- nvinfo : EIATTR_PARAM_CBANK
	.align		4
        /*00c4*/ 	.byte	0x04, 0x0a
        /*00c6*/ 	.short	(.L_219 - .L_218)
	.align		4
.L_218:
        /*00c8*/ 	.word	index@(.nv.constant0._ZN2at6native46_GLOBAL__N__fbf0e309_13_WeightNorm_cu_b3893b6b31weight_norm_bwd_last_dim_kernelIffEEvPT_S4_PKS3_S6_S6_PKT0_ii)
        /*00cc*/ 	.short	0x0380
        /*00ce*/ 	.short	0x0038


	//----- nvinfo : EIATTR_SW_WAR
	.align		4
.L_219:
        /*00d0*/ 	.byte	0x04, 0x36
        /*00d2*/ 	.short	(.L_221 - .L_220)
.L_220:
        /*00d4*/ 	.word	0x00000008
.L_221:


//--------------------- .nv.info._ZN2at6native46_GLOBAL__N__fbf0e309_13_WeightNorm_cu_b3893b6b31weight_norm_bwd_last_dim_kernelIddEEvPT_S4_PKS3_S6_S6_PKT0_ii --------------------------
	.section	.nv.info._ZN2at6native46_GLOBAL__N__fbf0e309_13_WeightNorm_cu_b3893b6b31weight_norm_bwd_last_dim_kernelIddEEvPT_S4_PKS3_S6_S6_PKT0_ii,"",@"SHT_CUDA_INFO"
	.sectionflags	@""
	.align	4


	//----- nvinfo : EIATTR_CUDA_API_VERSION
	.align		4
        /*0000*/ 	.byte	0x04, 0x37
        /*0002*/ 	.short	(.L_223 - .L_222)
.L_222:
        /*0004*/ 	.word	0x00000082


	//----- nvinfo : EIATTR_KPARAM_INFO
	.align		4
.L_223:
        /*0008*/ 	.byte	0x04, 0x17
        /*000a*/ 	.short	(.L_225 - .L_224)
.L_224:
        /*000c*/ 	.word	0x00000000
        /*0010*/ 	.short	0x0007
        /*0012*/ 	.short	0x0034
        /*0014*/ 	.byte	0x00, 0xf0, 0x11, 0x00


	//----- nvinfo : EIATTR_KPARAM_INFO
	.align		4
.L_225:
        /*0018*/ 	.byte	0x04, 0x17
        /*001a*/ 	.short	(.L_227 - .L_226)
.L_226:
        /*001c*/ 	.word	0x00000000
        /*0020*/ 	.short	0x0006
        /*0022*/ 	.short	0x0030
        /*0024*/ 	.byte	0x00, 0xf0, 0x11, 0x00


	//----- nvinfo : EIATTR_KPARAM_INFO
	.align		4
.L_227:
        /*0028*/ 	.byte	0x04, 0x17
        /*002a*/ 	.short	(.L_229 - .L_228)
.L_228:
        /*002c*/ 	.word	0x00000000
        /*0030*/ 	.short	0x0005
        /*0032*/ 	.short	0x0028
        /*0034*/ 	.byte	0x00, 0xf5, 0x21, 0x00


	//----- nvinfo : EIATTR_KPARAM_INFO
	.align		4
.L_229:
        /*0038*/ 	.byte	0x04, 0x17
        /*003a*/ 	.short	(.L_231 - .L_230)
.L_230:
        /*003c*/ 	.word	0x00000000
        /*0040*/ 	.short	0x0004
        /*0042*/ 	.short	0x0020
        /*0044*/ 	.byte	0x00, 0xf5, 0x21, 0x00


	//----- nvinfo : EIATTR_KPARAM_INFO
	.align		4
.L_231:
        /*0048*/ 	.byte	0x04, 0x17
        /*004a*/ 	.short	(.L_233 - .L_232)
.L_232:
        /*004c*/ 	.word	0x00000000
        /*0050*/ 	.short	0x0003
        /*0052*/ 	.short	0x0018
        /*0054*/ 	.byte	0x00, 0xf5, 0x21, 0x00


	//----- nvinfo : EIATTR_KPARAM_INFO
	.align		4
.L_233:
        /*0058*/ 	.byte	0x04, 0x17
        /*005a*/ 	.short	(.L_235 - .L_234)
.L_234:
        /*005c*/ 	.word	0x00000000
        /*0060*/ 	.short	0x0002
        /*0062*/ 	.short	0x0010
        /*0064*/ 	.byte	0x00, 0xf5, 0x21, 0x00


	//----- nvinfo : EIATTR_KPARAM_INFO
	.align		4
.L_235:
        /*0068*/ 	.byte	0x04, 0x17
        /*006a*/ 	.short	(.L_237 - .L_236)
.L_236:
        /*006c*/ 	.word	0x00000000
        /*0070*/ 	.short	0x0001
        /*0072*/ 	.short	0x0008
        /*0074*/ 	.byte	0x00, 0xf5, 0x21, 0x00


	//----- nvinfo : EIATTR_KPARAM_INFO
	.align		4
.L_237:
        /*0078*/ 	.byte	0x04, 0x17
        /*007a*/ 	.short	(.L_239 - .L_238)
.L_238:
        /*007c*/ 	.word	0x00000000
        /*0080*/ 	.short	0x0000
        /*0082*/ 	.short	0x0000
        /*0084*/ 	.byte	0x00, 0xf5, 0x21, 0x00


	//----- nvinfo : EIATTR_SPARSE_MMA_MASK
	.align		4
.L_239:
        /*0088*/ 	.byte	0x03, 0x50
        /*008a*/ 	.short	0x0000


	//----- nvinfo : EIATTR_MAXREG_COUNT
	.align		4
        /*008c*/ 	.byte	0x03, 0x1b
        /*008e*/ 	.short	0x00ff


	//----- nvinfo : EIATTR_NUM_BARRIERS
	.align		4
        /*0090*/ 	.byte	0x02, 0x4c
        /*0092*/ 	.byte	0x01
	.zero		1


	//----- nvinfo : EIATTR_MERCURY_ISA_VERSION
	.align		4
        /*0094*/ 	.byte	0x03, 0x5f
        /*0096*/ 	.short	0x0101


	//----- nvinfo : EIATTR_COOP_GROUP_MASK_REGIDS
	.align		4
        /*0098*/ 	.byte	0x04, 0x29
        /*009a*/ 	.short	(.L_241 - .L_240)


	//   ....[0]....
.L_240:
        /*009c*/ 	.word	0xffffffff


	//   ....[1]....
        /*00a0*/ 	.word	0xffffffff


	//   ....[2]....
        /*00a4*/ 	.word	0x05000004


	//   ....[3]....
        /*00a8*/ 	.word	0x05000004


	//----- nvinfo : EIATTR_COOP_GROUP_INSTR_OFFSETS
	.align		4
.L_241:
        /*00ac*/ 	.byte	0x04, 0x28
        /*00ae*/ 	.short	(.L_243 - .L_242)


	//   ....[0]....
.L_242:
        /*00b0*/ 	.word	0x00000c00


	//   ....[1]....
        /*00b4*/ 	.word	0x00000c10


	//   ....[2]....
        /*00b8*/ 	.word	0x00001210


	//   ....[3]....
        /*00bc*/ 	.word	0x00001290


	//----- nvinfo : EIATTR_VRC_CTA_INIT_COUNT
	.align		4
.L_243:
        /*00c0*/ 	.byte	0x02, 0x4a
	.zero		1
	.zero		1


	//----- nvinfo : EIATTR_EXIT_INSTR_OFFSETS
	.align		4
        /*00c4*/ 	.byte	0x04, 0x1c
        /*00c6*/ 	.short	(.L_245 - .L_244)


	//   ....[0]....
.L_244:
        /*00c8*/ 	.word	0x00000f70


	//   ....[1]....
        /*00cc*/ 	.word	0x000011b0


	//----- nvinfo : EIATTR_CRS_STACK_SIZE
	.align		4
.L_245:
        /*00d0*/ 	.byte	0x04, 0x1e
        /*00d2*/ 	.short	(.L_247 - .L_246)
.L_246:
        /*00d4*/ 	.word	0x00000000


	//----- nvinfo : EIATTR_CBANK_PARAM_SIZE
	.align		4
.L_247:
        /*00d8*/ 	.byte	0x03, 0x19
        /*00da*/ 	.short	0x0038


	//----- nvinfo : EIATTR_PARAM_CBANK
	.align		4
        /*00dc*/ 	.byte	0x04, 0x0a
        /*00de*/ 	.short	(.L_249 - .L_248)
	.align		4
.L_248:
        /*00e0*/ 	.word	index@(.nv.constant0._ZN2at6native46_GLOBAL__N__fbf0e309_13_WeightNorm_cu_b3893b6b31weight_norm_bwd_last_dim_kernelIddEEvPT_S4_PKS3_S6_S6_PKT0_ii)
        /*00e4*/ 	.short	0x0380
        /*00e6*/ 	.short	0x0038


	//----- nvinfo : EIATTR_SW_WAR
	.align		4
.L_249:
        /*00e8*/ 	.byte	0x04, 0x36
        /*00ea*/ 	.short	(.L_251 - .L_250)
.L_250:
        /*00ec*/ 	.word	0x00000008
.L_251:


//--------------------- .nv.info._ZN2at6native46_GLOBAL__N__fbf0e309_13_WeightNorm_cu_b3893b6b32weight_norm_bwd_first_dim_kernelIN3c104HalfEfEEvPT_S6_PKS5_S8_S8_PKT0_i --------------------------
	.section	.nv.info._ZN2at6native46_GLOBAL__N__fbf0e309_13_WeightNorm_cu_b3893b6b32weight_norm_bwd_first_dim_kernelIN3c104HalfEfEEvPT_S6_PKS5_S8_S8_PKT0_i,"",@"SHT_CUDA_INFO"
	.sectionflags	@""
	.align	4


	//----- nvinfo : EIATTR_CUDA_API_VERSION
	.align		4
        /*0000*/ 	.byte	0x04, 0x37
        /*0002*/ 	.short	(.L_253 - .L_252)
.L_252:
        /*0004*/ 	.word	0x00000082


	//----- nvinfo : EIATTR_KPARAM_INFO
	.align		4
.L_253:
        /*0008*/ 	.byte	0x04, 0x17
        /*000a*/ 	.short	(.L_255 - .L_254)
.L_254:
        /*000c*/ 	.word	0x00000000
        /*0010*/ 	.short	0x0006
        /*0012*/ 	.short	0x0030
        /*0014*/ 	.byte	0x00, 0xf0, 0x11, 0x00


	//----- nvinfo : EIATTR_KPARAM_INFO
	.align		4
.L_255:
        /*0018*/ 	.byte	0x04, 0x17
        /*001a*/ 	.short	(.L_257 - .L_256)
.L_256:
        /*001c*/ 	.word	0x00000000
        /*0020*/ 	.short	0x0005
        /*0022*/ 	.short	0x0028
        /*0024*/ 	.byte	0x00, 0xf5, 0x21, 0x00


	//----- nvinfo : EIATTR_KPARAM_INFO
	.align		4
.L_257:
        /*0028*/ 	.byte	0x04, 0x17
        /*002a*/ 	.short	(.L_259 - .L_258)
.L_258:
        /*002c*/ 	.word	0x00000000
        /*0030*/ 	.short	0x0004
        /*0032*/ 	.short	0x0020
        /*0034*/ 	.byte	0x00, 0xf5, 0x21, 0x00


	//----- nvinfo : EIATTR_KPARAM_INFO
	.align		4
.L_259:
        /*0038*/ 	.byte	0x04, 0x17
        /*003a*/ 	.short	(.L_261 - .L_260)
.L_260:
        /*003c*/ 	.word	0x00000000
        /*0040*/ 	.short	0x0003
        /*0042*/ 	.short	0x0018
        /*0044*/ 	.byte	0x00, 0xf5, 0x21, 0x00


	//----- nvinfo : EIATTR_KPARAM_INFO
	.align		4
.L_261:
        /*0048*/ 	.byte	0x04, 0x17
        /*004a*/ 	.short	(.L_263 - .L_262)
.L_262:
        /*004c*/ 	.word	0x00000000
        /*0050*/ 	.short	0x0002
        /*0052*/ 	.short	0x0010
        /*0054*/ 	.byte	0x00, 0xf5, 0x21, 0x00


	//----- nvinfo : EIATTR_KPARAM_INFO
	.align		4
.L_263:
        /*0058*/ 	.byte	0x04, 0x17
        /*005a*/ 	.short	(.L_265 - .L_264)
.L_264:
        /*005c*/ 	.word	0x00000000
        /*0060*/ 	.short	0x0001
        /*0062*/ 	.short	0x0008
        /*0064*/ 	.byte	0x00, 0xf5, 0x21, 0x00


	//----- nvinfo : EIATTR_KPARAM_INFO
	.align		4
.L_265:
        /*0068*/ 	.byte	0x04, 0x17
        /*006a*/ 	.short	(.L_267 - .L_266)
.L_266:
        /*006c*/ 	.word	0x00000000
        /*0070*/ 	.short	0x0000
        /*0072*/ 	.short	0x0000
        /*0074*/ 	.byte	0x00, 0xf5, 0x21, 0x00


	//----- nvinfo : EIATTR_SPARSE_MMA_MASK
	.align		4
.L_267:
        /*0078*/ 	.byte	0x03, 0x50
        /*007a*/ 	.short	0x0000


	//----- nvinfo : EIATTR_MAXREG_COUNT
	.align		4
        /*007c*/ 	.byte	0x03, 0x1b
        /*007e*/ 	.short	0x00ff


	//----- nvinfo : EIATTR_NUM_BARRIERS
	.align		4
        /*0080*/ 	.byte	0x02, 0x4c
        /*0082*/ 	.byte	0x01
	.zero		1


	//----- nvinfo : EIATTR_MERCURY_ISA_VERSION
	.align		4
        /*0084*/ 	.byte	0x03, 0x5f
        /*0086*/ 	.short	0x0101


	//----- nvinfo : EIATTR_COOP_GROUP_MASK_REGIDS
	.align		4
        /*0088*/ 	.byte	0x04, 0x29
        /*008a*/ 	.short	(.L_269 - .L_268)


	//   ....[0]....
.L_268:
        /*008c*/ 	.word	0xffffffff


	//   ....[1]....
        /*0090*/ 	.word	0xffffffff


	//   ....[2]....
        /*0094*/ 	.word	0xffffffff


	//   ....[3]....
        /*0098*/ 	.word	0xffffffff


	//   ....[4]....
        /*009c*/ 	.word	0xffffffff


	//   ....[5]....
        /*00a0*/ 	.word	0x0500000b


	//   ....[6]....
        /*00a4*/ 	.word	0x0500000b


	//   ....[7]....
        /*00a8*/ 	.word	0x0500000b


	//   ....[8]....
        /*00ac*/ 	.word	0x0500000b


	//   ....[9]....
        /*00b0*/ 	.word	0x0500000b


	//----- nvinfo : EIATTR_COOP_GROUP_INSTR_OFFSETS
	.align		4
.L_269:
        /*00b4*/ 	.byte	0x04, 0x28
        /*00b6*/ 	.short	(.L_271 - .L_270)


	//   ....[0]....
.L_270:
        /*00b8*/ 	.word	0x00001080


	//   ....[1]....
        /*00bc*/ 	.word	0x000010a0


	//   ....[2]....
        /*00c0*/ 	.word	0x000010c0


	//   ....[3]....
        /*00c4*/ 	.word	0x000010e0


	//   ....[4]....
        /*00c8*/ 	.word	0x00001100


	//   ....[5]....
        /*00cc*/ 	.word	0x00001ac0


	//   ....[6]....
        /*00d0*/ 	.word	0x00001b30


	//   ....[7]....
        /*00d4*/ 	.word	0x00001ba0


	//   ....[8]....
        /*00d8*/ 	.word	0x00001c10


	//   ....[9]....
        /*00dc*/ 	.word	0x00001c80


	//----- nvinfo : EIATTR_VRC_CTA_INIT_COUNT
	.align		4
.L_271:
        /*00e0*/ 	.byte	0x02, 0x4a
	.zero		1
	.zero		1


	//----- nvinfo : EIATTR_EXIT_INSTR_OFFSETS
	.align		4
        /*00e4*/ 	.byte	0x04, 0x1c
        /*00e6*/ 	.short	(.L_273 - .L_272)


	//   ....[0]....
.L_272:
        /*00e8*/ 	.word	0x00001220


	//   ....[1]....
        /*00ec*/ 	.word	0x00001600


	//   ....[2]....
        /*00f0*/ 	.word	0x00001a70


	//----- nvinfo : EIATTR_CRS_STACK_SIZE
	.align		4
.L_273:
        /*00f4*/ 	.byte	0x04, 0x1e
        /*00f6*/ 	.short	(.L_275 - .L_274)
.L_274:
        /*00f8*/ 	.word	0x00000000


	//----- nvinfo : EIATTR_CBANK_PARAM_SIZE
	.align		4
.L_275:
        /*00fc*/ 	.byte	0x03, 0x19
        /*00fe*/ 	.short	0x0034


	//----- nvinfo : EIATTR_PARAM_CBANK
	.align		4
        /*0100*/ 	.byte	0x04, 0x0a
        /*0102*/ 	.short	(.L_277 - .L_276)
	.align		4
.L_276:
        /*0104*/ 	.word	index@(.nv.constant0._ZN2at6native46_GLOBAL__N__fbf0e309_13_WeightNorm_cu_b3893b6b32weight_norm_bwd_first_dim_kernelIN3c104HalfEfEEvPT_S6_PKS5_S8_S8_PKT0_i)
        /*0108*/ 	.short	0x0380
        /*010a*/ 	.short	0x0034


	//----- nvinfo : EIATTR_SW_WAR
	.align		4
.L_277:
        /*010c*/ 	.byte	0x04, 0x36
        /*010e*/ 	.short	(.L_279 - .L_278)
.L_278:
        /*0110*/ 	.word	0x00000008
.L_279:


//--------------------- .nv.info._ZN2at6native46_GLOBAL__N__fbf0e309_13_WeightNorm_cu_b3893b6b32weight_norm_bwd_first_dim_kernelIN3c108BFloat16EfEEvPT_S6_PKS5_S8_S8_PKT0_i --------------------------
	.section	.nv.info._ZN2at6native46_GLOBAL__N__fbf0e309_13_WeightNorm_cu_b3893b6b32weight_norm_bwd_first_dim_kernelIN3c108BFloat16EfEEvPT_S6_PKS5_S8_S8_PKT0_i,"",@"SHT_CUDA_INFO"
	.sectionflags	@""
	.align	4


	//----- nvinfo : EIATTR_CUDA_API_VERSION
	.align		4
        /*0000*/ 	.byte	0x04, 0x37
        /*0002*/ 	.short	(.L_281 - .L_280)
.L_280:
        /*0004*/ 	.word	0x00000082


	//----- nvinfo : EIATTR_KPARAM_INFO
	.align		4
.L_281:
        /*0008*/ 	.byte	0x04, 0x17
        /*000a*/ 	.short	(.L_283 - .L_282)
.L_282:
        /*000c*/ 	.word	0x00000000
        /*0010*/ 	.short	0x0006
        /*0012*/ 	.short	0x0030
        /*0014*/ 	.byte	0x00, 0xf0, 0x11, 0x00


	//----- nvinfo : EIATTR_KPARAM_INFO
	.align		4
.L_283:
        /*0018*/ 	.byte	0x04, 0x17
        /*001a*/ 	.short	(.L_285 - .L_284)
.L_284:
        /*001c*/ 	.word	0x00000000
        /*0020*/ 	.short	0x0005
        /*0022*/ 	.short	0x0028
        /*0024*/ 	.byte	0x00, 0xf5, 0x21, 0x00


	//----- nvinfo : EIATTR_KPARAM_INFO
	.align		4
.L_285:
        /*0028*/ 	.byte	0x04, 0x17
        /*002a*/ 	.short	(.L_287 - .L_286)
.L_286:
        /*002c*/ 	.word	0x00000000
        /*0030*/ 	.short	0x0004
        /*0032*/ 	.short	0x0020
        /*0034*/ 	.byte	0x00, 0xf5, 0x21, 0x00


	//----- nvinfo : EIATTR_KPARAM_INFO
	.align		4
.L_287:
        /*0038*/ 	.byte	0x04, 0x17
        /*003a*/ 	.short	(.L_289 - .L_288)
.L_288:
        /*003c*/ 	.word	0x00000000
        /*0040*/ 	.short	0x0003
        /*0042*/ 	.short	0x0018
        /*0044*/ 	.byte	0x00, 0xf5, 0x21, 0x00


	//----- nvinfo : EIATTR_KPARAM_INFO
	.align		4
.L_289:
        /*0048*/ 	.byte	0x04, 0x17
        /*004a*/ 	.short	(.L_291 - .L_290)
.L_290:
        /*004c*/ 	.word	0x00000000
        /*0050*/ 	.short	0x0002
        /*0052*/ 	.short	0x0010
        /*0054*/ 	.byte	0x00, 0xf5, 0x21, 0x00


	//----- nvinfo : EIATTR_KPARAM_INFO
	.align		4
.L_291:
        /*0058*/ 	.byte	0x04, 0x17
        /*005a*/ 	.short	(.L_293 - .L_292)
.L_292:
        /*005c*/ 	.word	0x00000000
        /*0060*/ 	.short	0x0001
        /*0062*/ 	.short	0x0008
        /*0064*/ 	.byte	0x00, 0xf5, 0x21, 0x00


	//----- nvinfo : EIATTR_KPARAM_INFO
	.align		4
.L_293:
        /*0068*/ 	.byte	0x04, 0x17
        /*006a*/ 	.short	(.L_295 - .L_294)
.L_294:
        /*006c*/ 	.word	0x00000000
        /*0070*/ 	.short	0x0000
        /*0072*/ 	.short	0x0000
        /*0074*/ 	.byte	0x00, 0xf5, 0x21, 0x00


	//----- nvinfo : EIATTR_SPARSE_MMA_MASK
	.align		4
.L_295:
        /*0078*/ 	.byte	0x03, 0x50
        /*007a*/ 	.short	0x0000


	//----- nvinfo : EIATTR_MAXREG_COUNT
	.align		4
        /*007c*/ 	.byte	0x03, 0x1b
        /*007e*/ 	.short	0x00ff


	//----- nvinfo : EIATTR_NUM_BARRIERS
	.align		4
        /*0080*/ 	.byte	0x02, 0x4c
        /*0082*/ 	.byte	0x01
	.zero		1


	//----- nvinfo : EIATTR_MERCURY_ISA_VERSION
	.align		4
        /*0084*/ 	.byte	0x03, 0x5f
        /*0086*/ 	.short	0x0101


	//----- nvinfo : EIATTR_COOP_GROUP_MASK_REGIDS
	.align		4
        /*0088*/ 	.byte	0x04, 0x29
        /*008a*/ 	.short	(.L_297 - .L_296)


	//   ....[0]....
.L_296:
        /*008c*/ 	.word	0xffffffff


	//   ....[1]....
        /*0090*/ 	.word	0xffffffff


	//   ....[2]....
        /*0094*/ 	.word	0xffffffff


	//   ....[3]....
        /*0098*/ 	.word	0xffffffff


	//   ....[4]....
        /*009c*/ 	.word	0xffffffff


	//   ....[5]....
        /*00a0*/ 	.word	0x0500000b


	//   ....[6]....
        /*00a4*/ 	.word	0x0500000b


	//   ....[7]....
        /*00a8*/ 	.word	0x0500000b


	//   ....[8]....
        /*00ac*/ 	.word	0x0500000b


	//   ....[9]....
        /*00b0*/ 	.word	0x0500000b


	//----- nvinfo : EIATTR_COOP_GROUP_INSTR_OFFSETS
	.align		4
.L_297:
        /*00b4*/ 	.byte	0x04, 0x28
        /*00b6*/ 	.short	(.L_299 - .L_298)


	//   ....[0]....
.L_298:
        /*00b8*/ 	.word	0x00001080


	//   ....[1]....
        /*00bc*/ 	.word	0x000010a0


	//   ....[2]....
        /*00c0*/ 	.word	0x000010c0


	//   ....[3]....
        /*00c4*/ 	.word	0x000010e0


	//   ....[4]....
        /*00c8*/ 	.word	0x00001100


	//   ....[5]....
        /*00cc*/ 	.word	0x00001ac0


	//   ....[6]....
        /*00d0*/ 	.word	0x00001b30


	//   ....[7]....
        /*00d4*/ 	.word	0x00001ba0


	//   ....[8]....
        /*00d8*/ 	.word	0x00001c10


	//   ....[9]....
        /*00dc*/ 	.word	0x00001c80


	//----- nvinfo : EIATTR_VRC_CTA_INIT_COUNT
	.align		4
.L_299:
        /*00e0*/ 	.byte	0x02, 0x4a
	.zero		1
	.zero		1


	//----- nvinfo : EIATTR_EXIT_INSTR_OFFSETS
	.align		4
        /*00e4*/ 	.byte	0x04, 0x1c
        /*00e6*/ 	.short	(.L_301 - .L_300)


	//   ....[0]....
.L_300:
        /*00e8*/ 	.word	0x00001220


	//   ....[1]....
        /*00ec*/ 	.word	0x00001600


	//   ....[2]....
        /*00f0*/ 	.word	0x00001a70


	//----- nvinfo : EIATTR_CRS_STACK_SIZE
	.align		4
.L_301:
        /*00f4*/ 	.byte	0x04, 0x1e
        /*00f6*/ 	.short	(.L_303 - .L_302)
.L_302:
        /*00f8*/ 	.word	0x00000000


	//----- nvinfo : EIATTR_CBANK_PARAM_SIZE
	.align		4
.L_303:
        /*00fc*/ 	.byte	0x03, 0x19
        /*00fe*/ 	.short	0x0034


	//----- nvinfo : EIATTR_PARAM_CBANK
	.align		4
        /*0100*/ 	.byte	0x04, 0x0a
        /*0102*/ 	.short	(.L_305 - .L_304)
	.align		4
.L_304:
        /*0104*/ 	.word	index@(.nv.constant0._ZN2at6native46_GLOBAL__N__fbf0e309_13_WeightNorm_cu_b3893b6b32weight_norm_bwd_first_dim_kernelIN3c108BFloat16EfEEvPT_S6_PKS5_S8_S8_PKT0_i)
        /*0108*/ 	.short	0x0380
        /*010a*/ 	.short	0x0034


	//----- nvinfo : EIATTR_SW_WAR
	.align		4
.L_305:
        /*010c*/ 	.byte	0x04, 0x36
        /*010e*/ 	.short	(.L_307 - .L_306)
.L_306:
        /*0110*/ 	.word	0x00000008
.L_307:


//--------------------- .nv.info._ZN2at6native46_GLOBAL__N__fbf0e309_13_WeightNorm_cu_b3893b6b32weight_norm_bwd_first_dim_kernelIffEEvPT_S4_PKS3_S6_S6_PKT0_i --------------------------
	.section	.nv.info._ZN2at6native46_GLOBAL__N__fbf0e309_13_WeightNorm_cu_b3893b6b32weight_norm_bwd_first_dim_kernelIffEEvPT_S4_PKS3_S6_S6_PKT0_i,"",@"SHT_CUDA_INFO"
	.sectionflags	@""
	.align	4


	//----- nvinfo : EIATTR_CUDA_API_VERSION
	.align		4
        /*0000*/ 	.byte	0x04, 0x37
        /*0002*/ 	.short	(.L_309 - .L_308)
.L_308:
        /*0004*/ 	.word	0x00000082


	//----- nvinfo : EIATTR_KPARAM_INFO
	.align		4
.L_309:
        /*0008*/ 	.byte	0x04, 0x17
        /*000a*/ 	.short	(.L_311 - .L_310)
.L_310:
        /*000c*/ 	.word	0x00000000
        /*0010*/ 	.short	0x0006
        /*0012*/ 	.short	0x0030
        /*0014*/ 	.byte	0x00, 0xf0, 0x11, 0x00


	//----- nvinfo : EIATTR_KPARAM_INFO
	.align		4
.L_311:
        /*0018*/ 	.byte	0x04, 0x17
        /*001a*/ 	.short	(.L_313 - .L_312)
.L_312:
        /*001c*/ 	.word	0x00000000
        /*0020*/ 	.short	0x0005
        /*0022*/ 	.short	0x0028
        /*0024*/ 	.byte	0x00, 0xf5, 0x21, 0x00


	//----- nvinfo : EIATTR_KPARAM_INFO
	.align		4
.L_313:
        /*0028*/ 	.byte	0x04, 0x17
        /*002a*/ 	.short	(.L_315 - .L_314)
.L_314:
        /*002c*/ 	.word	0x00000000
        /*0030*/ 	.short	0x0004
        /*0032*/ 	.short	0x0020
        /*0034*/ 	.byte	0x00, 0xf5, 0x21, 0x00


	//----- nvinfo : EIATTR_KPARAM_INFO
	.align		4
.L_315:
        /*0038*/ 	.byte	0x04, 0x17
        /*003a*/ 	.short	(.L_317 - .L_316)
.L_316:
        /*003c*/ 	.word	0x00000000
        /*0040*/ 	.short	0x0003
        /*0042*/ 	.short	0x0018
        /*0044*/ 	.byte	0x00, 0xf5, 0x21, 0x00


	//----- nvinfo : EIATTR_KPARAM_INFO
	.align		4
.L_317:
        /*0048*/ 	.byte	0x04, 0x17
        /*004a*/ 	.short	(.L_319 - .L_318)
.L_318:
        /*004c*/ 	.word	0x00000000
        /*0050*/ 	.short	0x0002
        /*0052*/ 	.short	0x0010
        /*0054*/ 	.byte	0x00, 0xf5, 0x21, 0x00


	//----- nvinfo : EIATTR_KPARAM_INFO
	.align		4
.L_319:
        /*0058*/ 	.byte	0x04, 0x17
        /*005a*/ 	.short	(.L_321 - .L_320)
.L_320:
        /*005c*/ 	.word	0x00000000
        /*0060*/ 	.short	0x0001
        /*0062*/ 	.short	0x0008
        /*0064*/ 	.byte	0x00, 0xf5, 0x21, 0x00


	//----- nvinfo : EIATTR_KPARAM_INFO
	.align		4
.L_321:
        /*0068*/ 	.byte	0x04, 0x17
        /*006a*/ 	.short	(.L_323 - .L_322)
.L_322:
        /*006c*/ 	.word	0x00000000
        /*0070*/ 	.short	0x0000
        /*0072*/ 	.short	0x0000
        /*0074*/ 	.byte	0x00, 0xf5, 0x21, 0x00


	//----- nvinfo : EIATTR_SPARSE_MMA_MASK
	.align		4
.L_323:
        /*0078*/ 	.byte	0x03, 0x50
        /*007a*/ 	.short	0x0000


	//----- nvinfo : EIATTR_MAXREG_COUNT
	.align		4
        /*007c*/ 	.byte	0x03, 0x1b
        /*007e*/ 	.short	0x00ff


	//----- nvinfo : EIATTR_NUM_BARRIERS
	.align		4
        /*0080*/ 	.byte	0x02, 0x4c
        /*0082*/ 	.byte	0x01
	.zero		1


	//----- nvinfo : EIATTR_MERCURY_ISA_VERSION
	.align		4
        /*0084*/ 	.byte	0x03, 0x5f
        /*0086*/ 	.short	0x0101


	//----- nvinfo : EIATTR_COOP_GROUP_MASK_REGIDS
	.align		4
        /*0088*/ 	.byte	0x04, 0x29
        /*008a*/ 	.short	(.L_325 - .L_324)


	//   ....[0]....
.L_324:
        /*008c*/ 	.word	0xffffffff


	//   ....[1]....
        /*0090*/ 	.word	0xffffffff


	//   ....[2]....
        /*0094*/ 	.word	0xffffffff


	//   ....[3]....
        /*0098*/ 	.word	0xffffffff


	//   ....[4]....
        /*009c*/ 	.word	0xffffffff


	//   ....[5]....
        /*00a0*/ 	.word	0x0500000a


	//   ....[6]....
        /*00a4*/ 	.word	0x0500000a


	//   ....[7]....
        /*00a8*/ 	.word	0x0500000a


	//   ....[8]....
        /*00ac*/ 	.word	0x0500000a


	//   ....[9]....
        /*00b0*/ 	.word	0x0500000a


	//----- nvinfo : EIATTR_COOP_GROUP_INSTR_OFFSETS
	.align		4
.L_325:
        /*00b4*/ 	.byte	0x04, 0x28
        /*00b6*/ 	.short	(.L_327 - .L_326)


	//   ....[0]....
.L_326:
        /*00b8*/ 	.word	0x00000fe0


	//   ....[1]....
        /*00bc*/ 	.word	0x00001000


	//   ....[2]....
        /*00c0*/ 	.word	0x00001020


	//   ....[3]....
        /*00c4*/ 	.word	0x00001040


	//   ....[4]....
        /*00c8*/ 	.word	0x00001060


	//   ....[5]....
        /*00cc*/ 	.word	0x00001900


	//   ....[6]....
        /*00d0*/ 	.word	0x00001970


	//   ....[7]....
        /*00d4*/ 	.word	0x000019e0


	//   ....[8]....
        /*00d8*/ 	.word	0x00001a50


	//   ....[9]....
        /*00dc*/ 	.word	0x00001ac0


	//----- nvinfo : EIATTR_VRC_CTA_INIT_COUNT
	.align		4
.L_327:
        /*00e0*/ 	.byte	0x02, 0x4a
	.zero		1
	.zero		1


	//----- nvinfo : EIATTR_EXIT_INSTR_OFFSETS
	.align		4
        /*00e4*/ 	.byte	0x04, 0x1c
        /*00e6*/ 	.short	(.L_329 - .L_328)


	//   ....[0]....
.L_328:
        /*00e8*/ 	.word	0x00001170


	//   ....[1]....
        /*00ec*/ 	.word	0x00001510


	//   ....[2]....
        /*00f0*/ 	.word	0x000018b0


	//----- nvinfo : EIATTR_CRS_STACK_SIZE
	.align		4
.L_329:
        /*00f4*/ 	.byte	0x04, 0x1e
        /*00f6*/ 	.short	(.L_331 - .L_330)
.L_330:
        /*00f8*/ 	.word	0x00000000


	//----- nvinfo : EIATTR_CBANK_PARAM_SIZE
	.align		4
.L_331:
        /*00fc*/ 	.byte	0x03, 0x19
        /*00fe*/ 	.short	0x0034


	//----- nvinfo : EIATTR_PARAM_CBANK
	.align		4
        /*0100*/ 	.byte	0x04, 0x0a
        /*0102*/ 	.short	(.L_333 - .L_332)
	.align		4
.L_332:
        /*0104*/ 	.word	index@(.nv.constant0._ZN2at6native46_GLOBAL__N__fbf0e309_13_WeightNorm_cu_b3893b6b32weight_norm_bwd_first_dim_kernelIffEEvPT_S4_PKS3_S6_S6_PKT0_i)
        /*0108*/ 	.short	0x0380
        /*010a*/ 	.short	0x0034


	//----- nvinfo : EIATTR_SW_WAR
	.align		4
.L_333:
        /*010c*/ 	.byte	0x04, 0x36
        /*010e*/ 	.short	(.L_335 - .L_334)
.L_334:
        /*0110*/ 	.word	0x00000008
.L_335:


//--------------------- .nv.info._ZN2at6native46_GLOBAL__N__fbf0e309_13_WeightNorm_cu_b3893b6b32weight_norm_bwd_first_dim_kernelIddEEvPT_S4_PKS3_S6_S6_PKT0_i --------------------------
	.section	.nv.info._ZN2at6native46_GLOBAL__N__fbf0e309_13_WeightNorm_cu_b3893b6b32weight_norm_bwd_first_dim_kernelIddEEvPT_S4_PKS3_S6_S6_PKT0_i,"",@"SHT_CUDA_INFO"
	.sectionflags	@""
	.align	4


	//----- nvinfo : EIATTR_CUDA_API_VERSION
	.align		4
        /*0000*/ 	.byte	0x04, 0x37
        /*0002*/ 	.short	(.L_337 - .L_336)
.L_336:
        /*0004*/ 	.word	0x00000082


	//----- nvinfo : EIATTR_KPARAM_INFO
	.align		4
.L_337:
        /*0008*/ 	.byte	0x04, 0x17
        /*000a*/ 	.short	(.L_339 - .L_338)
.L_338:
        /*000c*/ 	.word	0x00000000
        /*0010*/ 	.short	0x0006
        /*0012*/ 	.short	0x0030
        /*0014*/ 	.byte	0x00, 0xf0, 0x11, 0x00


	//----- nvinfo : EIATTR_KPARAM_INFO
	.align		4
.L_339:
        /*0018*/ 	.byte	0x04, 0x17
        /*001a*/ 	.short	(.L_341 - .L_340)
.L_340:
        /*001c*/ 	.word	0x00000000
        /*0020*/ 	.short	0x0005
        /*0022*/ 	.short	0x0028
        /*0024*/ 	.byte	0x00, 0xf5, 0x21, 0x00


	//----- nvinfo : EIATTR_KPARAM_INFO
	.align		4
.L_341:
        /*0028*/ 	.byte	0x04, 0x17
        /*002a*/ 	.short	(.L_343 - .L_342)
.L_342:
        /*002c*/ 	.word	0x00000000
        /*0030*/ 	.short	0x0004
        /*0032*/ 	.short	0x0020
        /*0034*/ 	.byte	0x00, 0xf5, 0x21, 0x00


	//----- nvinfo : EIATTR_KPARAM_INFO
	.align		4
.L_343:
        /*0038*/ 	.byte	0x04, 0x17
        /*003a*/ 	.short	(.L_345 - .L_344)
.L_344:
        /*003c*/ 	.word	0x00000000
        /*0040*/ 	.short	0x0003
        /*0042*/ 	.short	0x0018
        /*0044*/ 	.byte	0x00, 0xf5, 0x21, 0x00


	//----- nvinfo : EIATTR_KPARAM_INFO
	.align		4
.L_345:
        /*0048*/ 	.byte	0x04, 0x17
        /*004a*/ 	.short	(.L_347 - .L_346)
.L_346:
        /*004c*/ 	.word	0x00000000
        /*0050*/ 	.short	0x0002
        /*0052*/ 	.short	0x0010
        /*0054*/ 	.byte	0x00, 0xf5, 0x21, 0x00


	//----- nvinfo : EIATTR_KPARAM_INFO
	.align		4
.L_347:
        /*0058*/ 	.byte	0x04, 0x17
        /*005a*/ 	.short	(.L_349 - .L_348)
.L_348:
        /*005c*/ 	.word	0x00000000
        /*0060*/ 	.short	0x0001
        /*0062*/ 	.short	0x0008
        /*0064*/ 	.byte	0x00, 0xf5, 0x21, 0x00


	//----- nvinfo : EIATTR_KPARAM_INFO
	.align		4
.L_349:
        /*0068*/ 	.byte	0x04, 0x17
        /*006a*/ 	.short	(.L_351 - .L_350)
.L_350:
        /*006c*/ 	.word	0x00000000
        /*0070*/ 	.short	0x0000
        /*0072*/ 	.short	0x0000
        /*0074*/ 	.byte	0x00, 0xf5, 0x21, 0x00


	//----- nvinfo : EIATTR_SPARSE_MMA_MASK
	.align		4
.L_351:
        /*0078*/ 	.byte	0x03, 0x50
        /*007a*/ 	.short	0x0000


	//----- nvinfo : EIATTR_MAXREG_COUNT
	.align		4
        /*007c*/ 	.byte	0x03, 0x1b
        /*007e*/ 	.short	0x00ff


	//----- nvinfo : EIATTR_NUM_BARRIERS
	.align		4
        /*0080*/ 	.byte	0x02, 0x4c
        /*0082*/ 	.byte	0x01
	.zero		1


	//----- nvinfo : EIATTR_MERCURY_ISA_VERSION
	.align		4
        /*0084*/ 	.byte	0x03, 0x5f
        /*0086*/ 	.short	0x0101


	//----- nvinfo : EIATTR_COOP_GROUP_MASK_REGIDS
	.align		4
        /*0088*/ 	.byte	0x04, 0x29
        /*008a*/ 	.short	(.L_353 - .L_352)


	//   ....[0]....
.L_352:
        /*008c*/ 	.word	0xffffffff


	//   ....[1]....
        /*0090*/ 	.word	0xffffffff


	//   ....[2]....
        /*0094*/ 	.word	0xffffffff


	//   ....[3]....
        /*0098*/ 	.word	0xffffffff


	//   ....[4]....
        /*009c*/ 	.word	0xffffffff


	//   ....[5]....
        /*00a0*/ 	.word	0xffffffff


	//   ....[6]....
        /*00a4*/ 	.word	0xffffffff


	//   ....[7]....
        /*00a8*/ 	.word	0xffffffff


	//   ....[8]....
        /*00ac*/ 	.word	0xffffffff


	//   ....[9]....
        /*00b0*/ 	.word	0xffffffff


	//   ....[10]....
        /*00b4*/ 	.word	0x0500000c


	//   ....[11]....
        /*00b8*/ 	.word	0x0500000c


	//   ....[12]....
        /*00bc*/ 	.word	0x0500000c


	//   ....[13]....
        /*00c0*/ 	.word	0x0500000c


	//   ....[14]....
        /*00c4*/ 	.word	0x0500000c


	//   ....[15]....
        /*00c8*/ 	.word	0x0500000c


	//   ....[16]....
        /*00cc*/ 	.word	0x0500000c


	//   ....[17]....
        /*00d0*/ 	.word	0x0500000c


	//   ....[18]....
        /*00d4*/ 	.word	0x0500000c


	//   ....[19]....
        /*00d8*/ 	.word	0x0500000c


	//----- nvinfo : EIATTR_COOP_GROUP_INSTR_OFFSETS
	.align		4
.L_353:
        /*00dc*/ 	.byte	0x04, 0x28
        /*00de*/ 	.short	(.L_355 - .L_354)


	//   ....[0]....
.L_354:
        /*00e0*/ 	.word	0x000010a0


	//   ....[1]....
        /*00e4*/ 	.word	0x000010b0


	//   ....[2]....
        /*00e8*/ 	.word	0x000010d0


	//   ....[3]....
        /*00ec*/ 	.word	0x000010e0


	//   ....[4]....
        /*00f0*/ 	.word	0x00001150


	//   ....[5]....
        /*00f4*/ 	.word	0x00001160


	//   ....[6]....
        /*00f8*/ 	.word	0x000011d0


	//   ....[7]....
        /*00fc*/ 	.word	0x000011e0


	//   ....[8]....
        /*0100*/ 	.word	0x00001230


	//   ....[9]....
        /*0104*/ 	.word	0x00001240


	//   ....[10]....
        /*0108*/ 	.word	0x000020d0


	//   ....[11]....
        /*010c*/ 	.word	0x00002120


	//   ....[12]....
        /*0110*/ 	.word	0x00002190


	//   ....[13]....
        /*0114*/ 	.word	0x000021e0


	//   ....[14]....
        /*0118*/ 	.word	0x00002250


	//   ....[15]....
        /*011c*/ 	.word	0x000022a0


	//   ....[16]....
        /*0120*/ 	.word	0x00002310


	//   ....[17]....
        /*0124*/ 	.word	0x00002360


	//   ....[18]....
        /*0128*/ 	.word	0x000023d0


	//   ....[19]....
        /*012c*/ 	.word	0x00002420


	//----- nvinfo : EIATTR_VRC_CTA_INIT_COUNT
	.align		4
.L_355:
        /*0130*/ 	.byte	0x02, 0x4a
	.zero		1
	.zero		1


	//----- nvinfo : EIATTR_EXIT_INSTR_OFFSETS
	.align		4
        /*0134*/ 	.byte	0x04, 0x1c
        /*0136*/ 	.short	(.L_357 - .L_356)


	//   ....[0]....
.L_356:
        /*0138*/ 	.word	0x00001530


	//   ....[1]....
        /*013c*/ 	.word	0x00001980


	//   ....[2]....
        /*0140*/ 	.word	0x00002070


	//----- nvinfo : EIATTR_CRS_STACK_SIZE
	.align		4
.L_357:
        /*0144*/ 	.byte	0x04, 0x1e
        /*0146*/ 	.short	(.L_359 - .L_358)
.L_358:
        /*0148*/ 	.word	0x00000000


	//----- nvinfo : EIATTR_CBANK_PARAM_SIZE
	.align		4
.L_359:
        /*014c*/ 	.byte	0x03, 0x19
        /*014e*/ 	.short	0x0034


	//----- nvinfo : EIATTR_PARAM_CBANK
	.align		4
        /*0150*/ 	.byte	0x04, 0x0a
        /*0152*/ 	.short	(.L_361 - .L_360)
	.align		4
.L_360:
        /*0154*/ 	.word	index@(.nv.constant0._ZN2at6native46_GLOBAL__N__fbf0e309_13_WeightNorm_cu_b3893b6b32weight_norm_bwd_first_dim_kernelIddEEvPT_S4_PKS3_S6_S6_PKT0_i)
        /*0158*/ 	.short	0x0380
        /*015a*/ 	.short	0x0034


	//----- nvinfo : EIATTR_SW_WAR
	.align		4
.L_361:
        /*015c*/ 	.byte	0x04, 0x36
        /*015e*/ 	.short	(.L_363 - .L_362)
.L_362:
        /*0160*/ 	.word	0x00000008
.L_363:


//--------------------- .nv.info._ZN2at6native46_GLOBAL__N__fbf0e309_13_WeightNorm_cu_b3893b6b31weight_norm_fwd_last_dim_kernelIN3c104HalfEfEEvPT_PT0_PKS5_SA_ii --------------------------
	.section	.nv.info._ZN2at6native46_GLOBAL__N__fbf0e309_13_WeightNorm_cu_b3893b6b31weight_norm_fwd_last_dim_kernelIN3c104HalfEfEEvPT_PT0_PKS5_SA_ii,"",@"SHT_CUDA_INFO"
	.sectionflags	@""
	.align	4


	//----- nvinfo : EIATTR_CUDA_API_VERSION
	.align		4
        /*0000*/ 	.byte	0x04, 0x37
        /*0002*/ 	.short	(.L_365 - .L_364)
.L_364:
        /*0004*/ 	.word	0x00000082


	//----- nvinfo : EIATTR_KPARAM_INFO
	.align		4
.L_365:
        /*0008*/ 	.byte	0x04, 0x17
        /*000a*/ 	.short	(.L_367 - .L_366)
.L_366:
        /*000c*/ 	.word	0x00000000
        /*0010*/ 	.short	0x0005
        /*0012*/ 	.short	0x0024
        /*0014*/ 	.byte	0x00, 0xf0, 0x11, 0x00


	//----- nvinfo : EIATTR_KPARAM_INFO
	.align		4
.L_367:
        /*0018*/ 	.byte	0x04, 0x17
        /*001a*/ 	.short	(.L_369 - .L_368)
.L_368:
        /*001c*/ 	.word	0x00000000
        /*0020*/ 	.short	0x0004
        /*0022*/ 	.short	0x0020
        /*0024*/ 	.byte	0x00, 0xf0, 0x11, 0x00


	//----- nvinfo : EIATTR_KPARAM_INFO
	.align		4
.L_369:
        /*0028*/ 	.byte	0x04, 0x17
        /*002a*/ 	.short	(.L_371 - .L_370)
.L_370:
        /*002c*/ 	.word	0x00000000
        /*0030*/ 	.short	0x0003
        /*0032*/ 	.short	0x0018
        /*0034*/ 	.byte	0x00, 0xf5, 0x21, 0x00


	//----- nvinfo : EIATTR_KPARAM_INFO
	.align		4
.L_371:
        /*0038*/ 	.byte	0x04, 0x17
        /*003a*/ 	.short	(.L_373 - .L_372)
.L_372:
        /*003c*/ 	.word	0x00000000
        /*0040*/ 	.short	0x0002
        /*0042*/ 	.short	0x0010
        /*0044*/ 	.byte	0x00, 0xf5, 0x21, 0x00


	//----- nvinfo : EIATTR_KPARAM_INFO
	.align		4
.L_373:
        /*0048*/ 	.byte	0x04, 0x17
        /*004a*/ 	.short	(.L_375 - .L_374)
.L_374:
        /*004c*/ 	.word	0x00000000
        /*0050*/ 	.short	0x0001
        /*0052*/ 	.short	0x0008
        /*0054*/ 	.byte	0x00, 0xf5, 0x21, 0x00


	//----- nvinfo : EIATTR_KPARAM_INFO
	.align		4
.L_375:
        /*0058*/ 	.byte	0x04, 0x17
        /*005a*/ 	.short	(.L_377 - .L_376)
.L_376:
        /*005c*/ 	.word	0x00000000
        /*0060*/ 	.short	0x0000
        /*0062*/ 	.short	0x0000
        /*0064*/ 	.byte	0x00, 0xf5, 0x21, 0x00


	//----- nvinfo : EIATTR_SPARSE_MMA_MASK
	.align		4
.L_377:
        /*0068*/ 	.byte	0x03, 0x50
        /*006a*/ 	.short	0x0000


	//----- nvinfo : EIATTR_MAXREG_COUNT
	.align		4
        /*006c*/ 	.byte	0x03, 0x1b
        /*006e*/ 	.short	0x00ff


	//----- nvinfo : EIATTR_NUM_BARRIERS
	.align		4
        /*0070*/ 	.byte	0x02, 0x4c
        /*0072*/ 	.byte	0x01
	.zero		1


	//----- nvinfo : EIATTR_MERCURY_ISA_VERSION
	.align		4
        /*0074*/ 	.byte	0x03, 0x5f
        /*0076*/ 	.short	0x0101


	//----- nvinfo : EIATTR_COOP_GROUP_MASK_REGIDS
	.align		4
        /*0078*/ 	.byte	0x04, 0x29
        /*007a*/ 	.short	(.L_379 - .L_378)


	//   ....[0]....
.L_378:
        /*007c*/ 	.word	0xffffffff


	//----- nvinfo : EIATTR_COOP_GROUP_INSTR_OFFSETS
	.align		4
.L_379:
        /*0080*/ 	.byte	0x04, 0x28
        /*0082*/ 	.short	(.L_381 - .L_380)


	//   ....[0]....
.L_380:
        /*0084*/ 	.word	0x00000bc0


	//----- nvinfo : EIATTR_VRC_CTA_INIT_COUNT
	.align		4
.L_381:
        /*0088*/ 	.byte	0x02, 0x4a
	.zero		1
	.zero		1


	//----- nvinfo : EIATTR_EXIT_INSTR_OFFSETS
	.align		4
        /*008c*/ 	.byte	0x04, 0x1c
        /*008e*/ 	.short	(.L_383 - .L_382)


	//   ....[0]....
.L_382:
        /*0090*/ 	.word	0x00000d20


	//   ....[1]....
        /*0094*/ 	.word	0x00000e40


	//----- nvinfo : EIATTR_CRS_STACK_SIZE
	.align		4
.L_383:
        /*0098*/ 	.byte	0x04, 0x1e
        /*009a*/ 	.short	(.L_385 - .L_384)
.L_384:
        /*009c*/ 	.word	0x00000000


	//----- nvinfo : EIATTR_CBANK_PARAM_SIZE
	.align		4
.L_385:
        /*00a0*/ 	.byte	0x03, 0x19
        /*00a2*/ 	.short	0x0028


	//----- nvinfo : EIATTR_PARAM_CBANK
	.align		4
        /*00a4*/ 	.byte	0x04, 0x0a
        /*00a6*/ 	.short	(.L_387 - .L_386)
	.align		4
.L_386:
        /*00a8*/ 	.word	index@(.nv.constant0._ZN2at6native46_GLOBAL__N__fbf0e309_13_WeightNorm_cu_b3893b6b31weight_norm_fwd_last_dim_kernelIN3c104HalfEfEEvPT_PT0_PKS5_SA_ii)
        /*00ac*/ 	.short	0x0380
        /*00ae*/ 	.short	0x0028


	//----- nvinfo : EIATTR_SW_WAR
	.align		4
.L_387:
        /*00b0*/ 	.byte	0x04, 0x36
        /*00b2*/ 	.short	(.L_389 - .L_388)
.L_388:
        /*00b4*/ 	.word	0x00000008
.L_389:


//--------------------- .nv.info._ZN2at6native46_GLOBAL__N__fbf0e309_13_WeightNorm_cu_b3893b6b31weight_norm_fwd_last_dim_kernelIN3c108BFloat16EfEEvPT_PT0_PKS5_SA_ii --------------------------
	.section	.nv.info._ZN2at6native46_GLOBAL__N__fbf0e309_13_WeightNorm_cu_b3893b6b31weight_norm_fwd_last_dim_kernelIN3c108BFloat16EfEEvPT_PT0_PKS5_SA_ii,"",@"SHT_CUDA_INFO"
	.sectionflags	@""
	.align	4


	//----- nvinfo : EIATTR_CUDA_API_VERSION
	.align		4
        /*0000*/ 	.byte	0x04, 0x37
        /*0002*/ 	.short	(.L_391 - .L_390)
.L_390:
        /*0004*/ 	.word	0x00000082


	//----- nvinfo : EIATTR_KPARAM_INFO
	.align		4
.L_391:
        /*0008*/ 	.byte	0x04, 0x17
        /*000a*/ 	.short	(.L_393 - .L_392)
.L_392:
        /*000c*/ 	.word	0x00000000
        /*0010*/ 	.short	0x0005
        /*0012*/ 	.short	0x0024
        /*0014*/ 	.byte	0x00, 0xf0, 0x11, 0x00


	//----- nvinfo : EIATTR_KPARAM_INFO
	.align		4
.L_393:
        /*0018*/ 	.byte	0x04, 0x17
        /*001a*/ 	.short	(.L_395 - .L_394)
.L_394:
        /*001c*/ 	.word	0x00000000
        /*0020*/ 	.short	0x0004
        /*0022*/ 	.short	0x0020
        /*0024*/ 	.byte	0x00, 0xf0, 0x11, 0x00


	//----- nvinfo : EIATTR_KPARAM_INFO
	.align		4
.L_395:
        /*0028*/ 	.byte	0x04, 0x17
        /*002a*/ 	.short	(.L_397 - .L_396)
.L_396:
        /*002c*/ 	.word	0x00000000
        /*0030*/ 	.short	0x0003
        /*0032*/ 	.short	0x0018
        /*0034*/ 	.byte	0x00, 0xf5, 0x21, 0x00


	//----- nvinfo : EIATTR_KPARAM_INFO
	.align		4
.L_397:
        /*0038*/ 	.byte	0x04, 0x17
        /*003a*/ 	.short	(.L_399 - .L_398)
.L_398:
        /*003c*/ 	.word	0x00000000
        /*0040*/ 	.short	0x0002
        /*0042*/ 	.short	0x0010
        /*0044*/ 	.byte	0x00, 0xf5, 0x21, 0x00


	//----- nvinfo : EIATTR_KPARAM_INFO
	.align		4
.L_399:
        /*0048*/ 	.byte	0x04, 0x17
        /*004a*/ 	.short	(.L_401 - .L_400)
.L_400:
        /*004c*/ 	.word	0x00000000
        /*0050*/ 	.short	0x0001
        /*0052*/ 	.short	0x0008
        /*0054*/ 	.byte	0x00, 0xf5, 0x21, 0x00


	//----- nvinfo : EIATTR_KPARAM_INFO
	.align		4
.L_401:
        /*0058*/ 	.byte	0x04, 0x17
        /*005a*/ 	.short	(.L_403 - .L_402)
.L_402:
        /*005c*/ 	.word	0x00000000
        /*0060*/ 	.short	0x0000
        /*0062*/ 	.short	0x0000
        /*0064*/ 	.byte	0x00, 0xf5, 0x21, 0x00


	//----- nvinfo : EIATTR_SPARSE_MMA_MASK
	.align		4
.L_403:
        /*0068*/ 	.byte	0x03, 0x50
        /*006a*/ 	.short	0x0000


	//----- nvinfo : EIATTR_MAXREG_COUNT
	.align		4
        /*006c*/ 	.byte	0x03, 0x1b
        /*006e*/ 	.short	0x00ff


	//----- nvinfo : EIATTR_NUM_BARRIERS
	.align		4
        /*0070*/ 	.byte	0x02, 0x4c
        /*0072*/ 	.byte	0x01
	.zero		1


	//----- nvinfo : EIATTR_MERCURY_ISA_VERSION
	.align		4
        /*0074*/ 	.byte	0x03, 0x5f
        /*0076*/ 	.short	0x0101


	//----- nvinfo : EIATTR_COOP_GROUP_MASK_REGIDS
	.align		4
        /*0078*/ 	.byte	0x04, 0x29
        /*007a*/ 	.short	(.L_405 - .L_404)


	//   ....[0]....
.L_404:
        /*007c*/ 	.word	0xffffffff


	//----- nvinfo : EIATTR_COOP_GROUP_INSTR_OFFSETS
	.align		4
.L_405:
        /*0080*/ 	.byte	0x04, 0x28
        /*0082*/ 	.short	(.L_407 - .L_406)


	//   ....[0]....
.L_406:
        /*0084*/ 	.word	0x00000bc0


	//----- nvinfo : EIATTR_VRC_CTA_INIT_COUNT
	.align		4
.L_407:
        /*0088*/ 	.byte	0x02, 0x4a
	.zero		1
	.zero		1


	//----- nvinfo : EIATTR_EXIT_INSTR_OFFSETS
	.align		4
        /*008c*/ 	.byte	0x04, 0x1c
        /*008e*/ 	.short	(.L_409 - .L_408)


	//   ....[0]....
.L_408:
        /*0090*/ 	.word	0x00000d20


	//   ....[1]....
        /*0094*/ 	.word	0x00000e40


	//----- nvinfo : EIATTR_CRS_STACK_SIZE
	.align		4
.L_409:
        /*0098*/ 	.byte	0x04, 0x1e
        /*009a*/ 	.short	(.L_411 - .L_410)
.L_410:
        /*009c*/ 	.word	0x00000000


	//----- nvinfo : EIATTR_CBANK_PARAM_SIZE
	.align		4
.L_411:
        /*00a0*/ 	.byte	0x03, 0x19
        /*00a2*/ 	.short	0x0028


	//----- nvinfo : EIATTR_PARAM_CBANK
	.align		4
        /*00a4*/ 	.byte	0x04, 0x0a
        /*00a6*/ 	.short	(.L_413 - .L_412)
	.align		4
.L_412:
        /*00a8*/ 	.word	index@(.nv.constant0._ZN2at6native46_GLOBAL__N__fbf0e309_13_WeightNorm_cu_b3893b6b31weight_norm_fwd_last_dim_kernelIN3c108BFloat16EfEEvPT_PT0_PKS5_SA_ii)
        /*00ac*/ 	.short	0x0380
        /*00ae*/ 	.short	0x0028


	//----- nvinfo : EIATTR_SW_WAR
	.align		4
.L_413:
        /*00b0*/ 	.byte	0x04, 0x36
        /*00b2*/ 	.short	(.L_415 - .L_414)
.L_414:
        /*00b4*/ 	.word	0x00000008
.L_415:


//--------------------- .nv.info._ZN2at6native46_GLOBAL__N__fbf0e309_13_WeightNorm_cu_b3893b6b31weight_norm_fwd_last_dim_kernelIffEEvPT_PT0_PKS3_S8_ii --------------------------
	.section	.nv.info._ZN2at6native46_GLOBAL__N__fbf0e309_13_WeightNorm_cu_b3893b6b31weight_norm_fwd_last_dim_kernelIffEEvPT_PT0_PKS3_S8_ii,"",@"SHT_CUDA_INFO"
	.sectionflags	@""
	.align	4


	//----- nvinfo : EIATTR_CUDA_API_VERSION
	.align		4
        /*0000*/ 	.byte	0x04, 0x37
        /*0002*/ 	.short	(.L_417 - .L_416)
.L_416:
        /*0004*/ 	.word	0x00000082


	//----- nvinfo : EIATTR_KPARAM_INFO
	.align		4
.L_417:
        /*0008*/ 	.byte	0x04, 0x17
        /*000a*/ 	.short	(.L_419 - .L_418)
.L_418:
        /*000c*/ 	.word	0x00000000
        /*0010*/ 	.short	0x0005
        /*0012*/ 	.short	0x0024
        /*0014*/ 	.byte	0x00, 0xf0, 0x11, 0x00


	//----- nvinfo : EIATTR_KPARAM_INFO
	.align		4
.L_419:
        /*0018*/ 	.byte	0x04, 0x17
        /*001a*/ 	.short	(.L_421 - .L_420)
.L_420:
        /*001c*/ 	.word	0x00000000
        /*0020*/ 	.short	0x0004
        /*0022*/ 	.short	0x0020
        /*0024*/ 	.byte	0x00, 0xf0, 0x11, 0x00


	//----- nvinfo : EIATTR_KPARAM_INFO
	.align		4
.L_421:
        /*0028*/ 	.byte	0x04, 0x17
        /*002a*/ 	.short	(.L_423 - .L_422)
.L_422:
        /*002c*/ 	.word	0x00000000
        /*0030*/ 	.short	0x0003
        /*0032*/ 	.short	0x0018
        /*0034*/ 	.byte	0x00, 0xf5, 0x21, 0x00


	//----- nvinfo : EIATTR_KPARAM_INFO
	.align		4
.L_423:
        /*0038*/ 	.byte	0x04, 0x17
        /*003a*/ 	.short	(.L_425 - .L_424)
.L_424:
        /*003c*/ 	.word	0x00000000
        /*0040*/ 	.short	0x0002
        /*0042*/ 	.short	0x0010
        /*0044*/ 	.byte	0x00, 0xf5, 0x21, 0x00


	//----- nvinfo : EIATTR_KPARAM_INFO
	.align		4
.L_425:
        /*0048*/ 	.byte	0x04, 0x17
        /*004a*/ 	.short	(.L_427 - .L_426)
.L_426:
        /*004c*/ 	.word	0x00000000
        /*0050*/ 	.short	0x0001
        /*0052*/ 	.short	0x0008
        /*0054*/ 	.byte	0x00, 0xf5, 0x21, 0x00


	//----- nvinfo : EIATTR_KPARAM_INFO
	.align		4
.L_427:
        /*0058*/ 	.byte	0x04, 0x17
        /*005a*/ 	.short	(.L_429 - .L_428)
.L_428:
        /*005c*/ 	.word	0x00000000
        /*0060*/ 	.short	0x0000
        /*0062*/ 	.short	0x0000
        /*0064*/ 	.byte	0x00, 0xf5, 0x21, 0x00


	//----- nvinfo : EIATTR_SPARSE_MMA_MASK
	.align		4
.L_429:
        /*0068*/ 	.byte	0x03, 0x50
        /*006a*/ 	.short	0x0000


	//----- nvinfo : EIATTR_MAXREG_COUNT
	.align		4
        /*006c*/ 	.byte	0x03, 0x1b
        /*006e*/ 	.short	0x00ff


	//----- nvinfo : EIATTR_NUM_BARRIERS
	.align		4
        /*0070*/ 	.byte	0x02, 0x4c
        /*0072*/ 	.byte	0x01
	.zero		1


	//----- nvinfo : EIATTR_MERCURY_ISA_VERSION
	.align		4
        /*0074*/ 	.byte	0x03, 0x5f
        /*0076*/ 	.short	0x0101


	//----- nvinfo : EIATTR_COOP_GROUP_MASK_REGIDS
	.align		4
        /*0078*/ 	.byte	0x04, 0x29
        /*007a*/ 	.short	(.L_431 - .L_430)


	//   ....[0]....
.L_430:
        /*007c*/ 	.word	0xffffffff


	//----- nvinfo : EIATTR_COOP_GROUP_INSTR_OFFSETS
	.align		4
.L_431:
        /*0080*/ 	.byte	0x04, 0x28
        /*0082*/ 	.short	(.L_433 - .L_432)


	//   ....[0]....
.L_432:
        /*0084*/ 	.word	0x00000bb0


	//----- nvinfo : EIATTR_VRC_CTA_INIT_COUNT
	.align		4
.L_433:
        /*0088*/ 	.byte	0x02, 0x4a
	.zero		1
	.zero		1


	//----- nvinfo : EIATTR_EXIT_INSTR_OFFSETS
	.align		4
        /*008c*/ 	.byte	0x04, 0x1c
        /*008e*/ 	.short	(.L_435 - .L_434)


	//   ....[0]....
.L_434:
        /*0090*/ 	.word	0x00000d10


	//   ....[1]....
        /*0094*/ 	.word	0x00000e00


	//----- nvinfo : EIATTR_CRS_STACK_SIZE
	.align		4
.L_435:
        /*0098*/ 	.byte	0x04, 0x1e
        /*009a*/ 	.short	(.L_437 - .L_436)
.L_436:
        /*009c*/ 	.word	0x00000000


	//----- nvinfo : EIATTR_CBANK_PARAM_SIZE
	.align		4
.L_437:
        /*00a0*/ 	.byte	0x03, 0x19
        /*00a2*/ 	.short	0x0028


	//----- nvinfo : EIATTR_PARAM_CBANK
	.align		4
        /*00a4*/ 	.byte	0x04, 0x0a
        /*00a6*/ 	.short	(.L_439 - .L_438)
	.align		4
.L_438:
        /*00a8*/ 	.word	index@(.nv.constant0._ZN2at6native46_GLOBAL__N__fbf0e309_13_WeightNorm_cu_b3893b6b31weight_norm_fwd_last_dim_kernelIffEEvPT_PT0_PKS3_S8_ii)
        /*00ac*/ 	.short	0x0380
        /*00ae*/ 	.short	0x0028


	//----- nvinfo : EIATTR_SW_WAR
	.align		4
.L_439:
        /*00b0*/ 	.byte	0x04, 0x36
        /*00b2*/ 	.short	(.L_441 - .L_440)
.L_440:
        /*00b4*/ 	.word	0x00000008
.L_441:


//--------------------- .nv.info._ZN2at6native46_GLOBAL__N__fbf0e309_13_WeightNorm_cu_b3893b6b31weight_norm_fwd_last_dim_kernelIddEEvPT_PT0_PKS3_S8_ii --------------------------
	.section	.nv.info._ZN2at6native46_GLOBAL__N__fbf0e309_13_WeightNorm_cu_b3893b6b31weight_norm_fwd_last_dim_kernelIddEEvPT_PT0_PKS3_S8_ii,"",@"SHT_CUDA_INFO"
	.sectionflags	@""
	.align	4


	//----- nvinfo : EIATTR_CUDA_API_VERSION
	.align		4
        /*0000*/ 	.byte	0x04, 0x37
        /*0002*/ 	.short	(.L_443 - .L_442)
.L_442:
        /*0004*/ 	.word	0x00000082


	//----- nvinfo : EIATTR_KPARAM_INFO
	.align		4
.L_443:
        /*0008*/ 	.byte	0x04, 0x17
        /*000a*/ 	.short	(.L_445 - .L_444)
.L_444:
        /*000c*/ 	.word	0x00000000
        /*0010*/ 	.short	0x0005
        /*0012*/ 	.short	0x0024
        /*0014*/ 	.byte	0x00, 0xf0, 0x11, 0x00


	//----- nvinfo : EIATTR_KPARAM_INFO
	.align		4
.L_445:
        /*0018*/ 	.byte	0x04, 0x17
        /*001a*/ 	.short	(.L_447 - .L_446)
.L_446:
        /*001c*/ 	.word	0x00000000
        /*0020*/ 	.short	0x0004
        /*0022*/ 	.short	0x0020
        /*0024*/ 	.byte	0x00, 0xf0, 0x11, 0x00


	//----- nvinfo : EIATTR_KPARAM_INFO
	.align		4
.L_447:
        /*0028*/ 	.byte	0x04, 0x17
        /*002a*/ 	.short	(.L_449 - .L_448)
.L_448:
        /*002c*/ 	.word	0x00000000
        /*0030*/ 	.short	0x0003
        /*0032*/ 	.short	0x0018
        /*0034*/ 	.byte	0x00, 0xf5, 0x21, 0x00


	//----- nvinfo : EIATTR_KPARAM_INFO
	.align		4
.L_449:
        /*0038*/ 	.byte	0x04, 0x17
        /*003a*/ 	.short	(.L_451 - .L_450)
.L_450:
        /*003c*/ 	.word	0x00000000
        /*0040*/ 	.short	0x0002
        /*0042*/ 	.short	0x0010
        /*0044*/ 	.byte	0x00, 0xf5, 0x21, 0x00


	//----- nvinfo : EIATTR_KPARAM_INFO
	.align		4
.L_451:
        /*0048*/ 	.byte	0x04, 0x17
        /*004a*/ 	.short	(.L_453 - .L_452)
.L_452:
        /*004c*/ 	.word	0x00000000
        /*0050*/ 	.short	0x0001
        /*0052*/ 	.short	0x0008
        /*0054*/ 	.byte	0x00, 0xf5, 0x21, 0x00


	//----- nvinfo : EIATTR_KPARAM_INFO
	.align		4
.L_453:
        /*0058*/ 	.byte	0x04, 0x17
        /*005a*/ 	.short	(.L_455 - .L_454)
.L_454:
        /*005c*/ 	.word	0x00000000
        /*0060*/ 	.short	0x0000
        /*0062*/ 	.short	0x0000
        /*0064*/ 	.byte	0x00, 0xf5, 0x21, 0x00


	//----- nvinfo : EIATTR_SPARSE_MMA_MASK
	.align		4
.L_455:
        /*0068*/ 	.byte	0x03, 0x50
        /*006a*/ 	.short	0x0000


	//----- nvinfo : EIATTR_MAXREG_COUNT
	.align		4
        /*006c*/ 	.byte	0x03, 0x1b
        /*006e*/ 	.short	0x00ff


	//----- nvinfo : EIATTR_NUM_BARRIERS
	.align		4
        /*0070*/ 	.byte	0x02, 0x4c
        /*0072*/ 	.byte	0x01
	.zero		1


	//----- nvinfo : EIATTR_MERCURY_ISA_VERSION
	.align		4
        /*0074*/ 	.byte	0x03, 0x5f
        /*0076*/ 	.short	0x0101


	//----- nvinfo : EIATTR_COOP_GROUP_MASK_REGIDS
	.align		4
        /*0078*/ 	.byte	0x04, 0x29
        /*007a*/ 	.short	(.L_457 - .L_456)


	//   ....[0]....
.L_456:
        /*007c*/ 	.word	0xffffffff


	//   ....[1]....
        /*0080*/ 	.word	0xffffffff


	//   ....[2]....
        /*0084*/ 	.word	0x05000008


	//   ....[3]....
        /*0088*/ 	.word	0x05000008


	//----- nvinfo : EIATTR_COOP_GROUP_INSTR_OFFSETS
	.align		4
.L_457:
        /*008c*/ 	.byte	0x04, 0x28
        /*008e*/ 	.short	(.L_459 - .L_458)


	//   ....[0]....
.L_458:
        /*0090*/ 	.word	0x00000bb0


	//   ....[1]....
        /*0094*/ 	.word	0x00000bc0


	//   ....[2]....
        /*0098*/ 	.word	0x000011f0


	//   ....[3]....
        /*009c*/ 	.word	0x00001270


	//----- nvinfo : EIATTR_VRC_CTA_INIT_COUNT
	.align		4
.L_459:
        /*00a0*/ 	.byte	0x02, 0x4a
	.zero		1
	.zero		1


	//----- nvinfo : EIATTR_EXIT_INSTR_OFFSETS
	.align		4
        /*00a4*/ 	.byte	0x04, 0x1c
        /*00a6*/ 	.short	(.L_461 - .L_460)


	//   ....[0]....
.L_460:
        /*00a8*/ 	.word	0x00001050


	//   ....[1]....
        /*00ac*/ 	.word	0x00001190


	//----- nvinfo : EIATTR_CRS_STACK_SIZE
	.align		4
.L_461:
        /*00b0*/ 	.byte	0x04, 0x1e
        /*00b2*/ 	.short	(.L_463 - .L_462)
.L_462:
        /*00b4*/ 	.word	0x00000000


	//----- nvinfo : EIATTR_CBANK_PARAM_SIZE
	.align		4
.L_463:
        /*00b8*/ 	.byte	0x03, 0x19
        /*00ba*/ 	.short	0x0028


	//----- nvinfo : EIATTR_PARAM_CBANK
	.align		4
        /*00bc*/ 	.byte	0x04, 0x0a
        /*00be*/ 	.short	(.L_465 - .L_464)
	.align		4
.L_464:
        /*00c0*/ 	.word	index@(.nv.constant0._ZN2at6native46_GLOBAL__N__fbf0e309_13_WeightNorm_cu_b3893b6b31weight_norm_fwd_last_dim_kernelIddEEvPT_PT0_PKS3_S8_ii)
        /*00c4*/ 	.short	0x0380
        /*00c6*/ 	.short	0x0028


	//----- nvinfo : EIATTR_SW_WAR
	.align		4
.L_465:
        /*00c8*/ 	.byte	0x04, 0x36
        /*00ca*/ 	.short	(.L_467 - .L_466)
.L_466:
        /*00cc*/ 	.word	0x00000008
.L_467:


//--------------------- .nv.info._ZN2at6native46_GLOBAL__N__fbf0e309_13_WeightNorm_cu_b3893b6b32weight_norm_fwd_first_dim_kernelIN3c104HalfEfEEvPT_PT0_PKS5_SA_i --------------------------
	.section	.nv.info._ZN2at6native46_GLOBAL__N__fbf0e309_13_WeightNorm_cu_b3893b6b32weight_norm_fwd_first_dim_kernelIN3c104HalfEfEEvPT_PT0_PKS5_SA_i,"",@"SHT_CUDA_INFO"
	.sectionflags	@""
	.align	4


	//----- nvinfo : EIATTR_CUDA_API_VERSION
	.align		4
        /*0000*/ 	.byte	0x04, 0x37
        /*0002*/ 	.short	(.L_469 - .L_468)
.L_468:
        /*0004*/ 	.word	0x00000082


	//----- nvinfo : EIATTR_KPARAM_INFO
	.align		4
.L_469:
        /*0008*/ 	.byte	0x04, 0x17
        /*000a*/ 	.short	(.L_471 - .L_470)
.L_470:
        /*000c*/ 	.word	0x00000000
        /*0010*/ 	.short	0x0004
        /*0012*/ 	.short	0x0020
        /*0014*/ 	.byte	0x00, 0xf0, 0x11, 0x00


	//----- nvinfo : EIATTR_KPARAM_INFO
	.align		4
.L_471:
        /*0018*/ 	.byte	0x04, 0x17
        /*001a*/ 	.short	(.L_473 - .L_472)
.L_472:
        /*001c*/ 	.word	0x00000000
        /*0020*/ 	.short	0x0003
        /*0022*/ 	.short	0x0018
        /*0024*/ 	.byte	0x00, 0xf5, 0x21, 0x00


	//----- nvinfo : EIATTR_KPARAM_INFO
	.align		4
.L_473:
        /*0028*/ 	.byte	0x04, 0x17
        /*002a*/ 	.short	(.L_475 - .L_474)
.L_474:
        /*002c*/ 	.word	0x00000000
        /*0030*/ 	.short	0x0002
        /*0032*/ 	.short	0x0010
        /*0034*/ 	.byte	0x00, 0xf5, 0x21, 0x00


	//----- nvinfo : EIATTR_KPARAM_INFO
	.align		4
.L_475:
        /*0038*/ 	.byte	0x04, 0x17
        /*003a*/ 	.short	(.L_477 - .L_476)
.L_476:
        /*003c*/ 	.word	0x00000000
        /*0040*/ 	.short	0x0001
        /*0042*/ 	.short	0x0008
        /*0044*/ 	.byte	0x00, 0xf5, 0x21, 0x00


	//----- nvinfo : EIATTR_KPARAM_INFO
	.align		4
.L_477:
        /*0048*/ 	.byte	0x04, 0x17
        /*004a*/ 	.short	(.L_479 - .L_478)
.L_478:
        /*004c*/ 	.word	0x00000000
        /*0050*/ 	.short	0x0000
        /*0052*/ 	.short	0x0000
        /*0054*/ 	.byte	0x00, 0xf5, 0x21, 0x00


	//----- nvinfo : EIATTR_SPARSE_MMA_MASK
	.align		4
.L_479:
        /*0058*/ 	.byte	0x03, 0x50
        /*005a*/ 	.short	0x0000


	//----- nvinfo : EIATTR_MAXREG_COUNT
	.align		4
        /*005c*/ 	.byte	0x03, 0x1b
        /*005e*/ 	.short	0x00ff


	//----- nvinfo : EIATTR_NUM_BARRIERS
	.align		4
        /*0060*/ 	.byte	0x02, 0x4c
        /*0062*/ 	.byte	0x01
	.zero		1


	//----- nvinfo : EIATTR_MERCURY_ISA_VERSION
	.align		4
        /*0064*/ 	.byte	0x03, 0x5f
        /*0066*/ 	.short	0x0101


	//----- nvinfo : EIATTR_COOP_GROUP_MASK_REGIDS
	.align		4
        /*0068*/ 	.byte	0x04, 0x29
        /*006a*/ 	.short	(.L_481 - .L_480)


	//   ....[0]....
.L_480:
        /*006c*/ 	.word	0xffffffff


	//   ....[1]....
        /*0070*/ 	.word	0xffffffff


	//   ....[2]....
        /*0074*/ 	.word	0xffffffff


	//   ....[3]....
        /*0078*/ 	.word	0xffffffff


	//   ....[4]....
        /*007c*/ 	.word	0xffffffff


	//   ....[5]....
        /*0080*/ 	.word	0x0500000b


	//   ....[6]....
        /*0084*/ 	.word	0x0500000b


	//   ....[7]....
        /*0088*/ 	.word	0x0500000b


	//   ....[8]....
        /*008c*/ 	.word	0x0500000b


	//   ....[9]....
        /*0090*/ 	.word	0x0500000b


	//----- nvinfo : EIATTR_COOP_GROUP_INSTR_OFFSETS
	.align		4
.L_481:
        /*0094*/ 	.byte	0x04, 0x28
        /*0096*/ 	.short	(.L_483 - .L_482)


	//   ....[0]....
.L_482:
        /*0098*/ 	.word	0x00000f40


	//   ....[1]....
        /*009c*/ 	.word	0x00000f60


	//   ....[2]....
        /*00a0*/ 	.word	0x00000f80


	//   ....[3]....
        /*00a4*/ 	.word	0x00000fa0


	//   ....[4]....
        /*00a8*/ 	.word	0x00000fc0


	//   ....[5]....
        /*00ac*/ 	.word	0x00001750


	//   ....[6]....
        /*00b0*/ 	.word	0x000017c0


	//   ....[7]....
        /*00b4*/ 	.word	0x00001830


	//   ....[8]....
        /*00b8*/ 	.word	0x000018a0


	//   ....[9]....
        /*00bc*/ 	.word	0x00001910


	//----- nvinfo : EIATTR_VRC_CTA_INIT_COUNT
	.align		4
.L_483:
        /*00c0*/ 	.byte	0x02, 0x4a
	.zero		1
	.zero		1


	//----- nvinfo : EIATTR_EXIT_INSTR_OFFSETS
	.align		4
        /*00c4*/ 	.byte	0x04, 0x1c
        /*00c6*/ 	.short	(.L_485 - .L_484)


	//   ....[0]....
.L_484:
        /*00c8*/ 	.word	0x00001090


	//   ....[1]....
        /*00cc*/ 	.word	0x00001400


	//   ....[2]....
        /*00d0*/ 	.word	0x00001700


	//----- nvinfo : EIATTR_CRS_STACK_SIZE
	.align		4
.L_485:
        /*00d4*/ 	.byte	0x04, 0x1e
        /*00d6*/ 	.short	(.L_487 - .L_486)
.L_486:
        /*00d8*/ 	.word	0x00000000


	//----- nvinfo : EIATTR_CBANK_PARAM_SIZE
	.align		4
.L_487:
        /*00dc*/ 	.byte	0x03, 0x19
        /*00de*/ 	.short	0x0024


	//----- nvinfo : EIATTR_PARAM_CBANK
	.align		4
        /*00e0*/ 	.byte	0x04, 0x0a
        /*00e2*/ 	.short	(.L_489 - .L_488)
	.align		4
.L_488:
        /*00e4*/ 	.word	index@(.nv.constant0._ZN2at6native46_GLOBAL__N__fbf0e309_13_WeightNorm_cu_b3893b6b32weight_norm_fwd_first_dim_kernelIN3c104HalfEfEEvPT_PT0_PKS5_SA_i)
        /*00e8*/ 	.short	0x0380
        /*00ea*/ 	.short	0x0024


	//----- nvinfo : EIATTR_SW_WAR
	.align		4
.L_489:
        /*00ec*/ 	.byte	0x04, 0x36
        /*00ee*/ 	.short	(.L_491 - .L_490)
.L_490:
        /*00f0*/ 	.word	0x00000008
.L_491:


//--------------------- .nv.info._ZN2at6native46_GLOBAL__N__fbf0e309_13_WeightNorm_cu_b3893b6b32weight_norm_fwd_first_dim_kernelIN3c108BFloat16EfEEvPT_PT0_PKS5_SA_i --------------------------
	.section	.nv.info._ZN2at6native46_GLOBAL__N__fbf0e309_13_WeightNorm_cu_b3893b6b32weight_norm_fwd_first_dim_kernelIN3c108BFloat16EfEEvPT_PT0_PKS5_SA_i,"",@"SHT_CUDA_INFO"
	.sectionflags	@""
	.align	4


	//----- nvinfo : EIATTR_CUDA_API_VERSION
	.align		4
        /*0000*/ 	.byte	0x04, 0x37
        /*0002*/ 	.short	(.L_493 - .L_492)
.L_492:
        /*0004*/ 	.word	0x00000082


	//----- nvinfo : EIATTR_KPARAM_INFO
	.align		4
.L_493:
        /*0008*/ 	.byte	0x04, 0x17
        /*000a*/ 	.short	(.L_495 - .L_494)
.L_494:
        /*000c*/ 	.word	0x00000000
        /*0010*/ 	.short	0x0004
        /*0012*/ 	.short	0x0020
        /*0014*/ 	.byte	0x00, 0xf0, 0x11, 0x00


	//----- nvinfo : EIATTR_KPARAM_INFO
	.align		4
.L_495:
        /*0018*/ 	.byte	0x04, 0x17
        /*001a*/ 	.short	(.L_497 - .L_496)
.L_496:
        /*001c*/ 	.word	0x00000000
        /*0020*/ 	.short	0x0003
        /*0022*/ 	.short	0x0018
        /*0024*/ 	.byte	0x00, 0xf5, 0x21, 0x00


	//----- nvinfo : EIATTR_KPARAM_INFO
	.align		4
.L_497:
        /*0028*/ 	.byte	0x04, 0x17
        /*002a*/ 	.short	(.L_499 - .L_498)
.L_498:
        /*002c*/ 	.word	0x00000000
        /*0030*/ 	.short	0x0002
        /*0032*/ 	.short	0x0010
        /*0034*/ 	.byte	0x00, 0xf5, 0x21, 0x00


	//----- nvinfo : EIATTR_KPARAM_INFO
	.align		4
.L_499:
        /*0038*/ 	.byte	0x04, 0x17
        /*003a*/ 	.short	(.L_501 - .L_500)
.L_500:
        /*003c*/ 	.word	0x00000000
        /*0040*/ 	.short	0x0001
        /*0042*/ 	.short	0x0008
        /*0044*/ 	.byte	0x00, 0xf5, 0x21, 0x00


	//----- nvinfo : EIATTR_KPARAM_INFO
	.align		4
.L_501:
        /*0048*/ 	.byte	0x04, 0x17
        /*004a*/ 	.short	(.L_503 - .L_502)
.L_502:
        /*004c*/ 	.word	0x00000000
        /*0050*/ 	.short	0x0000
        /*0052*/ 	.short	0x0000
        /*0054*/ 	.byte	0x00, 0xf5, 0x21, 0x00


	//----- nvinfo : EIATTR_SPARSE_MMA_MASK
	.align		4
.L_503:
        /*0058*/ 	.byte	0x03, 0x50
        /*005a*/ 	.short	0x0000


	//----- nvinfo : EIATTR_MAXREG_COUNT
	.align		4
        /*005c*/ 	.byte	0x03, 0x1b
        /*005e*/ 	.short	0x00ff


	//----- nvinfo : EIATTR_NUM_BARRIERS
	.align		4
        /*0060*/ 	.byte	0x02, 0x4c
        /*0062*/ 	.byte	0x01
	.zero		1


	//----- nvinfo : EIATTR_MERCURY_ISA_VERSION
	.align		4
        /*0064*/ 	.byte	0x03, 0x5f
        /*0066*/ 	.short	0x0101


	//----- nvinfo : EIATTR_COOP_GROUP_MASK_REGIDS
	.align		4
        /*0068*/ 	.byte	0x04, 0x29
        /*006a*/ 	.short	(.L_505 - .L_504)


	//   ....[0]....
.L_504:
        /*006c*/ 	.word	0xffffffff


	//   ....[1]....
        /*0070*/ 	.word	0xffffffff


	//   ....[2]....
        /*0074*/ 	.word	0xffffffff


	//   ....[3]....
        /*0078*/ 	.word	0xffffffff


	//   ....[4]....
        /*007c*/ 	.word	0xffffffff


	//   ....[5]....
        /*0080*/ 	.word	0x0500000b


	//   ....[6]....
        /*0084*/ 	.word	0x0500000b


	//   ....[7]....
        /*0088*/ 	.word	0x0500000b


	//   ....[8]....
        /*008c*/ 	.word	0x0500000b


	//   ....[9]....
        /*0090*/ 	.word	0x0500000b


	//----- nvinfo : EIATTR_COOP_GROUP_INSTR_OFFSETS
	.align		4
.L_505:
        /*0094*/ 	.byte	0x04, 0x28
        /*0096*/ 	.short	(.L_507 - .L_506)


	//   ....[0]....
.L_506:
        /*0098*/ 	.word	0x00000f40


	//   ....[1]....
        /*009c*/ 	.word	0x00000f60


	//   ....[2]....
        /*00a0*/ 	.word	0x00000f80


	//   ....[3]....
        /*00a4*/ 	.word	0x00000fa0


	//   ....[4]....
        /*00a8*/ 	.word	0x00000fc0


	//   ....[5]....
        /*00ac*/ 	.word	0x00001750


	//   ....[6]....
        /*00b0*/ 	.word	0x000017c0


	//   ....[7]....
        /*00b4*/ 	.word	0x00001830


	//   ....[8]....
        /*00b8*/ 	.word	0x000018a0


	//   ....[9]....
        /*00bc*/ 	.word	0x00001910


	//----- nvinfo : EIATTR_VRC_CTA_INIT_COUNT
	.align		4
.L_507:
        /*00c0*/ 	.byte	0x02, 0x4a
	.zero		1
	.zero		1


	//----- nvinfo : EIATTR_EXIT_INSTR_OFFSETS
	.align		4
        /*00c4*/ 	.byte	0x04, 0x1c
        /*00c6*/ 	.short	(.L_509 - .L_508)


	//   ....[0]....
.L_508:
        /*00c8*/ 	.word	0x00001090


	//   ....[1]....
        /*00cc*/ 	.word	0x00001400


	//   ....[2]....
        /*00d0*/ 	.word	0x00001700


	//----- nvinfo : EIATTR_CRS_STACK_SIZE
	.align		4
.L_509:
        /*00d4*/ 	.byte	0x04, 0x1e
        /*00d6*/ 	.short	(.L_511 - .L_510)
.L_510:
        /*00d8*/ 	.word	0x00000000


	//----- nvinfo : EIATTR_CBANK_PARAM_SIZE
	.align		4
.L_511:
        /*00dc*/ 	.byte	0x03, 0x19
        /*00de*/ 	.short	0x0024


	//----- nvinfo : EIATTR_PARAM_CBANK
	.align		4
        /*00e0*/ 	.byte	0x04, 0x0a
        /*00e2*/ 	.short	(.L_513 - .L_512)
	.align		4
.L_512:
        /*00e4*/ 	.word	index@(.nv.constant0._ZN2at6native46_GLOBAL__N__fbf0e309_13_WeightNorm_cu_b3893b6b32weight_norm_fwd_first_dim_kernelIN3c108BFloat16EfEEvPT_PT0_PKS5_SA_i)
        /*00e8*/ 	.short	0x0380
        /*00ea*/ 	.short	0x0024


	//----- nvinfo : EIATTR_SW_WAR
	.align		4
.L_513:
        /*00ec*/ 	.byte	0x04, 0x36
        /*00ee*/ 	.short	(.L_515 - .L_514)
.L_514:
        /*00f0*/ 	.word	0x00000008
.L_515:


//--------------------- .nv.info._ZN2at6native46_GLOBAL__N__fbf0e309_13_WeightNorm_cu_b3893b6b32weight_norm_fwd_first_dim_kernelIffEEvPT_PT0_PKS3_S8_i --------------------------
	.section	.nv.info._ZN2at6native46_GLOBAL__N__fbf0e309_13_WeightNorm_cu_b3893b6b32weight_norm_fwd_first_dim_kernelIffEEvPT_PT0_PKS3_S8_i,"",@"SHT_CUDA_INFO"
	.sectionflags	@""
	.align	4


	//----- nvinfo : EIATTR_CUDA_API_VERSION
	.align		4
        /*0000*/ 	.byte	0x04, 0x37
        /*0002*/ 	.short	(.L_517 - .L_516)
.L_516:
        /*0004*/ 	.word	0x00000082


	//----- nvinfo : EIATTR_KPARAM_INFO
	.align		4
.L_517:
        /*0008*/ 	.byte	0x04, 0x17
        /*000a*/ 	.short	(.L_519 - .L_518)
.L_518:
        /*000c*/ 	.word	0x00000000
        /*0010*/ 	.short	0x0004
        /*0012*/ 	.short	0x0020
        /*0014*/ 	.byte	0x00, 0xf0, 0x11, 0x00


	//----- nvinfo : EIATTR_KPARAM_INFO
	.align		4
.L_519:
        /*0018*/ 	.byte	0x04, 0x17
        /*001a*/ 	.short	(.L_521 - .L_520)
.L_520:
        /*001c*/ 	.word	0x00000000
        /*0020*/ 	.short	0x0003
        /*0022*/ 	.short	0x0018
        /*0024*/ 	.byte	0x00, 0xf5, 0x21, 0x00


	//----- nvinfo : EIATTR_KPARAM_INFO
	.align		4
.L_521:
        /*0028*/ 	.byte	0x04, 0x17
        /*002a*/ 	.short	(.L_523 - .L_522)
.L_522:
        /*002c*/ 	.word	0x00000000
        /*0030*/ 	.short	0x0002
        /*0032*/ 	.short	0x0010
        /*0034*/ 	.byte	0x00, 0xf5, 0x21, 0x00


	//----- nvinfo : EIATTR_KPARAM_INFO
	.align		4
.L_523:
        /*0038*/ 	.byte	0x04, 0x17
        /*003a*/ 	.short	(.L_525 - .L_524)
.L_524:
        /*003c*/ 	.word	0x00000000
        /*0040*/ 	.short	0x0001
        /*0042*/ 	.short	0x0008
        /*0044*/ 	.byte	0x00, 0xf5, 0x21, 0x00


	//----- nvinfo : EIATTR_KPARAM_INFO
	.align		4
.L_525:
        /*0048*/ 	.byte	0x04, 0x17
        /*004a*/ 	.short	(.L_527 - .L_526)
.L_526:
        /*004c*/ 	.word	0x00000000
        /*0050*/ 	.short	0x0000
        /*0052*/ 	.short	0x0000
        /*0054*/ 	.byte	0x00, 0xf5, 0x21, 0x00


	//----- nvinfo : EIATTR_SPARSE_MMA_MASK
	.align		4
.L_527:
        /*0058*/ 	.byte	0x03, 0x50
        /*005a*/ 	.short	0x0000


	//----- nvinfo : EIATTR_MAXREG_COUNT
	.align		4
        /*005c*/ 	.byte	0x03, 0x1b
        /*005e*/ 	.short	0x00ff


	//----- nvinfo : EIATTR_NUM_BARRIERS
	.align		4
        /*0060*/ 	.byte	0x02, 0x4c
        /*0062*/ 	.byte	0x01
	.zero		1


	//----- nvinfo : EIATTR_MERCURY_ISA_VERSION
	.align		4
        /*0064*/ 	.byte	0x03, 0x5f
        /*0066*/ 	.short	0x0101


	//----- nvinfo : EIATTR_COOP_GROUP_MASK_REGIDS
	.align		4
        /*0068*/ 	.byte	0x04, 0x29
        /*006a*/ 	.short	(.L_529 - .L_528)


	//   ....[0]....
.L_528:
        /*006c*/ 	.word	0xffffffff


	//   ....[1]....
        /*0070*/ 	.word	0xffffffff


	//   ....[2]....
        /*0074*/ 	.word	0xffffffff


	//   ....[3]....
        /*0078*/ 	.word	0xffffffff


	//   ....[4]....
        /*007c*/ 	.word	0xffffffff


	//   ....[5]....
        /*0080*/ 	.word	0x0500000a


	//   ....[6]....
        /*0084*/ 	.word	0x0500000a


	//   ....[7]....
        /*0088*/ 	.word	0x0500000a


	//   ....[8]....
        /*008c*/ 	.word	0x0500000a


	//   ....[9]....
        /*0090*/ 	.word	0x0500000a


	//----- nvinfo : EIATTR_COOP_GROUP_INSTR_OFFSETS
	.align		4
.L_529:
        /*0094*/ 	.byte	0x04, 0x28
        /*0096*/ 	.short	(.L_531 - .L_530)


	//   ....[0]....
.L_530:
        /*0098*/ 	.word	0x00000ef0


	//   ....[1]....
        /*009c*/ 	.word	0x00000f10


	//   ....[2]....
        /*00a0*/ 	.word	0x00000f30


	//   ....[3]....
        /*00a4*/ 	.word	0x00000f50


	//   ....[4]....
        /*00a8*/ 	.word	0x00000f70


	//   ....[5]....
        /*00ac*/ 	.word	0x00001630


	//   ....[6]....
        /*00b0*/ 	.word	0x000016a0


	//   ....[7]....
        /*00b4*/ 	.word	0x00001710


	//   ....[8]....
        /*00b8*/ 	.word	0x00001780


	//   ....[9]....
        /*00bc*/ 	.word	0x000017f0


	//----- nvinfo : EIATTR_VRC_CTA_INIT_COUNT
	.align		4
.L_531:
        /*00c0*/ 	.byte	0x02, 0x4a
	.zero		1
	.zero		1


	//----- nvinfo : EIATTR_EXIT_INSTR_OFFSETS
	.align		4
        /*00c4*/ 	.byte	0x04, 0x1c
        /*00c6*/ 	.short	(.L_533 - .L_532)


	//   ....[0]....
.L_532:
        /*00c8*/ 	.word	0x00001040


	//   ....[1]....
        /*00cc*/ 	.word	0x00001380


	//   ....[2]....
        /*00d0*/ 	.word	0x000015e0


	//----- nvinfo : EIATTR_CRS_STACK_SIZE
	.align		4
.L_533:
        /*00d4*/ 	.byte	0x04, 0x1e
        /*00d6*/ 	.short	(.L_535 - .L_534)
.L_534:
        /*00d8*/ 	.word	0x00000000


	//----- nvinfo : EIATTR_CBANK_PARAM_SIZE
	.align		4
.L_535:
        /*00dc*/ 	.byte	0x03, 0x19
        /*00de*/ 	.short	0x0024


	//----- nvinfo : EIATTR_PARAM_CBANK
	.align		4
        /*00e0*/ 	.byte	0x04, 0x0a
        /*00e2*/ 	.short	(.L_537 - .L_536)
	.align		4
.L_536:
        /*00e4*/ 	.word	index@(.nv.constant0._ZN2at6native46_GLOBAL__N__fbf0e309_13_WeightNorm_cu_b3893b6b32weight_norm_fwd_first_dim_kernelIffEEvPT_PT0_PKS3_S8_i)
        /*00e8*/ 	.short	0x0380
        /*00ea*/ 	.short	0x0024


	//----- nvinfo : EIATTR_SW_WAR
	.align		4
.L_537:
        /*00ec*/ 	.byte	0x04, 0x36
        /*00ee*/ 	.short	(.L_539 - .L_538)
.L_538:
        /*00f0*/ 	.word	0x00000008
.L_539:


//--------------------- .nv.info._ZN2at6native46_GLOBAL__N__fbf0e309_13_WeightNorm_cu_b3893b6b32weight_norm_fwd_first_dim_kernelIddEEvPT_PT0_PKS3_S8_i --------------------------
	.section	.nv.info._ZN2at6native46_GLOBAL__N__fbf0e309_13_WeightNorm_cu_b3893b6b32weight_norm_fwd_first_dim_kernelIddEEvPT_PT0_PKS3_S8_i,"",@"SHT_CUDA_INFO"
	.sectionflags	@""
	.align	4


	//----- nvinfo : EIATTR_CUDA_API_VERSION
	.align		4
        /*0000*/ 	.byte	0x04, 0x37
        /*0002*/ 	.short	(.L_541 - .L_540)
.L_540:
        /*0004*/ 	.word	0x00000082


	//----- nvinfo : EIATTR_KPARAM_INFO
	.align		4
.L_541:
        /*0008*/ 	.byte	0x04, 0x17
        /*000a*/ 	.short	(.L_543 - .L_542)
.L_542:
        /*000c*/ 	.word	0x00000000
        /*0010*/ 	.short	0x0004
        /*0012*/ 	.short	0x0020
        /*0014*/ 	.byte	0x00, 0xf0, 0x11, 0x00


	//----- nvinfo : EIATTR_KPARAM_INFO
	.align		4
.L_543:
        /*0018*/ 	.byte	0x04, 0x17
        /*001a*/ 	.short	(.L_545 - .L_544)
.L_544:
        /*001c*/ 	.word	0x00000000
        /*0020*/ 	.short	0x0003
        /*0022*/ 	.short	0x0018
        /*0024*/ 	.byte	0x00, 0xf5, 0x21, 0x00


	//----- nvinfo : EIATTR_KPARAM_INFO
	.align		4
.L_545:
        /*0028*/ 	.byte	0x04, 0x17
        /*002a*/ 	.short	(.L_547 - .L_546)
.L_546:
        /*002c*/ 	.word	0x00000000
        /*0030*/ 	.short	0x0002
        /*0032*/ 	.short	0x0010
        /*0034*/ 	.byte	0x00, 0xf5, 0x21, 0x00


	//----- nvinfo : EIATTR_KPARAM_INFO
	.align		4
.L_547:
        /*0038*/ 	.byte	0x04, 0x17
        /*003a*/ 	.short	(.L_549 - .L_548)
.L_548:
        /*003c*/ 	.word	0x00000000
        /*0040*/ 	.short	0x0001
        /*0042*/ 	.short	0x0008
        /*0044*/ 	.byte	0x00, 0xf5, 0x21, 0x00


	//----- nvinfo : EIATTR_KPARAM_INFO
	.align		4
.L_549:
        /*0048*/ 	.byte	0x04, 0x17
        /*004a*/ 	.short	(.L_551 - .L_550)
.L_550:
        /*004c*/ 	.word	0x00000000
        /*0050*/ 	.short	0x0000
        /*0052*/ 	.short	0x0000
        /*0054*/ 	.byte	0x00, 0xf5, 0x21, 0x00


	//----- nvinfo : EIATTR_SPARSE_MMA_MASK
	.align		4
.L_551:
        /*0058*/ 	.byte	0x03, 0x50
        /*005a*/ 	.short	0x0000


	//----- nvinfo : EIATTR_MAXREG_COUNT
	.align		4
        /*005c*/ 	.byte	0x03, 0x1b
        /*005e*/ 	.short	0x00ff


	//----- nvinfo : EIATTR_NUM_BARRIERS
	.align		4
        /*0060*/ 	.byte	0x02, 0x4c
        /*0062*/ 	.byte	0x01
	.zero		1


	//----- nvinfo : EIATTR_MERCURY_ISA_VERSION
	.align		4
        /*0064*/ 	.byte	0x03, 0x5f
        /*0066*/ 	.short	0x0101


	//----- nvinfo : EIATTR_COOP_GROUP_MASK_REGIDS
	.align		4
        /*0068*/ 	.byte	0x04, 0x29
        /*006a*/ 	.short	(.L_553 - .L_552)


	//   ....[0]....
.L_552:
        /*006c*/ 	.word	0xffffffff


	//   ....[1]....
        /*0070*/ 	.word	0xffffffff


	//   ....[2]....
        /*0074*/ 	.word	0xffffffff


	//   ....[3]....
        /*0078*/ 	.word	0xffffffff


	//   ....[4]....
        /*007c*/ 	.word	0xffffffff


	//   ....[5]....
        /*0080*/ 	.word	0xffffffff


	//   ....[6]....
        /*0084*/ 	.word	0xffffffff


	//   ....[7]....
        /*0088*/ 	.word	0xffffffff


	//   ....[8]....
        /*008c*/ 	.word	0xffffffff


	//   ....[9]....
        /*0090*/ 	.word	0xffffffff


	//   ....[10]....
        /*0094*/ 	.word	0x0500000c


	//   ....[11]....
        /*0098*/ 	.word	0x0500000c


	//   ....[12]....
        /*009c*/ 	.word	0x0500000c


	//   ....[13]....
        /*00a0*/ 	.word	0x0500000c


	//   ....[14]....
        /*00a4*/ 	.word	0x0500000c


	//   ....[15]....
        /*00a8*/ 	.word	0x0500000c


	//   ....[16]....
        /*00ac*/ 	.word	0x0500000c


	//   ....[17]....
        /*00b0*/ 	.word	0x0500000c


	//   ....[18]....
        /*00b4*/ 	.word	0x0500000c


	//   ....[19]....
        /*00b8*/ 	.word	0x0500000c


	//----- nvinfo : EIATTR_COOP_GROUP_INSTR_OFFSETS
	.align		4
.L_553:
        /*00bc*/ 	.byte	0x04, 0x28
        /*00be*/ 	.short	(.L_555 - .L_554)


	//   ....[0]....
.L_554:
        /*00c0*/ 	.word	0x00000fb0


	//   ....[1]....
        /*00c4*/ 	.word	0x00000fc0


	//   ....[2]....
        /*00c8*/ 	.word	0x00000fe0


	//   ....[3]....
        /*00cc*/ 	.word	0x00000ff0


	//   ....[4]....
        /*00d0*/ 	.word	0x00001060


	//   ....[5]....
        /*00d4*/ 	.word	0x00001070


	//   ....[6]....
        /*00d8*/ 	.word	0x000010e0


	//   ....[7]....
        /*00dc*/ 	.word	0x000010f0


	//   ....[8]....
        /*00e0*/ 	.word	0x00001140


	//   ....[9]....
        /*00e4*/ 	.word	0x00001150


	//   ....[10]....
        /*00e8*/ 	.word	0x00001d00


	//   ....[11]....
        /*00ec*/ 	.word	0x00001d50


	//   ....[12]....
        /*00f0*/ 	.word	0x00001dc0


	//   ....[13]....
        /*00f4*/ 	.word	0x00001e10


	//   ....[14]....
        /*00f8*/ 	.word	0x00001e80


	//   ....[15]....
        /*00fc*/ 	.word	0x00001ed0


	//   ....[16]....
        /*0100*/ 	.word	0x00001f40


	//   ....[17]....
        /*0104*/ 	.word	0x00001f90


	//   ....[18]....
        /*0108*/ 	.word	0x00002000


	//   ....[19]....
        /*010c*/ 	.word	0x00002050


	//----- nvinfo : EIATTR_VRC_CTA_INIT_COUNT
	.align		4
.L_555:
        /*0110*/ 	.byte	0x02, 0x4a
	.zero		1
	.zero		1


	//----- nvinfo : EIATTR_EXIT_INSTR_OFFSETS
	.align		4
        /*0114*/ 	.byte	0x04, 0x1c
        /*0116*/ 	.short	(.L_557 - .L_556)


	//   ....[0]....
.L_556:
        /*0118*/ 	.word	0x00001530


	//   ....[1]....
        /*011c*/ 	.word	0x00001880


	//   ....[2]....
        /*0120*/ 	.word	0x00001ca0


	//----- nvinfo : EIATTR_CRS_STACK_SIZE
	.align		4
.L_557:
        /*0124*/ 	.byte	0x04, 0x1e
        /*0126*/ 	.short	(.L_559 - .L_558)
.L_558:
        /*0128*/ 	.word	0x00000000


	//----- nvinfo : EIATTR_CBANK_PARAM_SIZE
	.align		4
.L_559:
        /*012c*/ 	.byte	0x03, 0x19
        /*012e*/ 	.short	0x0024


	//----- nvinfo : EIATTR_PARAM_CBANK
	.align		4
        /*0130*/ 	.byte	0x04, 0x0a
        /*0132*/ 	.short	(.L_561 - .L_560)
	.align		4
.L_560:
        /*0134*/ 	.word	index@(.nv.constant0._ZN2at6native46_GLOBAL__N__fbf0e309_13_WeightNorm_cu_b3893b6b32weight_norm_fwd_first_dim_kernelIddEEvPT_PT0_PKS3_S8_i)
        /*0138*/ 	.short	0x0380
        /*013a*/ 	.short	0x0024


	//----- nvinfo : EIATTR_SW_WAR
	.align		4
.L_561:
        /*013c*/ 	.byte	0x04, 0x36
        /*013e*/ 	.short	(.L_563 - .L_562)
.L_562:
        /*0140*/ 	.word	0x00000008
.L_563:


//--------------------- .nv.callgraph             --------------------------
	.section	.nv.callgraph,"",@"SHT_CUDA_CALLGRAPH"
	.align	4
	.sectionentsize	8
	.align		4
        /*0000*/ 	.word	0x00000000
	.align		4
        /*0004*/ 	.word	0xffffffff
	.align		4
        /*0008*/ 	.word	0x00000000
	.align		4
        /*000c*/ 	.word	0xfffffffe
	.align		4
        /*0010*/ 	.word	0x00000000
	.align		4
        /*0014*/ 	.word	0xfffffffd
	.align		4
        /*0018*/ 	.word	0x00000000
	.align		4
        /*001c*/ 	.word	0xfffffffc


//--------------------- .nv.constant4             --------------------------
	.section	.nv.constant4,"a",@progbits
	.align	8
	.align		8
.nv.constant4:
        /*0000*/ 	.dword	_ZN44_INTERNAL_fbf0e309_13_WeightNorm_cu_b3893b6b4cuda3std3__45__cpo5beginE
	.align		8
        /*0008*/ 	.dword	_ZN44_INTERNAL_fbf0e309_13_WeightNorm_cu_b3893b6b4cuda3std3__45__cpo3endE
	.align		8
        /*0010*/ 	.dword	_ZN44_INTERNAL_fbf0e309_13_WeightNorm_cu_b3893b6b4cuda3std3__45__cpo6cbeginE
	.align		8
        /*0018*/ 	.dword	_ZN44_INTERNAL_fbf0e309_13_WeightNorm_cu_b3893b6b4cuda3std3__45__cpo4cendE
	.align		8
        /*0020*/ 	.dword	_ZN44_INTERNAL_fbf0e309_13_WeightNorm_cu_b3893b6b4cuda3std3__45__cpo6rbeginE
	.align		8
        /*0028*/ 	.dword	_ZN44_INTERNAL_fbf0e309_13_WeightNorm_cu_b3893b6b4cuda3std3__45__cpo4rendE
	.align		8
        /*0030*/ 	.dword	_ZN44_INTERNAL_fbf0e309_13_WeightNorm_cu_b3893b6b4cuda3std3__45__cpo7crbeginE
	.align		8
        /*0038*/ 	.dword	_ZN44_INTERNAL_fbf0e309_13_WeightNorm_cu_b3893b6b4cuda3std3__45__cpo5crendE
	.align		8
        /*0040*/ 	.dword	_ZN44_INTERNAL_fbf0e309_13_WeightNorm_cu_b3893b6b4cuda3std3__446_GLOBAL__N__fbf0e309_13_WeightNorm_cu_b3893b6b6ignoreE
	.align		8
        /*0048*/ 	.dword	_ZN44_INTERNAL_fbf0e309_13_WeightNorm_cu_b3893b6b4cuda3std3__419piecewise_constructE
	.align		8
        /*0050*/ 	.dword	_ZN44_INTERNAL_fbf0e309_13_WeightNorm_cu_b3893b6b4cuda3std3__48in_placeE
	.align		8
        /*0058*/ 	.dword	_ZN44_INTERNAL_fbf0e309_13_WeightNorm_cu_b3893b6b4cuda3std3__420unreachable_sentinelE
	.align		8
        /*0060*/ 	.dword	_ZN44_INTERNAL_fbf0e309_13_WeightNorm_cu_b3893b6b4cuda3std6ranges3__45__cpo4swapE
	.align		8
        /*0068*/ 	.dword	_ZN44_INTERNAL_fbf0e309_13_WeightNorm_cu_b3893b6b4cuda3std6ranges3__45__cpo9iter_moveE
	.align		8
        /*0070*/ 	.dword	_ZN44_INTERNAL_fbf0e309_13_WeightNorm_cu_b3893b6b4cuda3std6ranges3__45__cpo5beginE
	.align		8
        /*0078*/ 	.dword	_ZN44_INTERNAL_fbf0e309_13_WeightNorm_cu_b3893b6b4cuda3std6ranges3__45__cpo3endE
	.align		8
        /*0080*/ 	.dword	_ZN44_INTERNAL_fbf0e309_13_WeightNorm_cu_b3893b6b4cuda3std6ranges3__45__cpo6cbeginE
	.align		8
        /*0088*/ 	.dword	_ZN44_INTERNAL_fbf0e309_13_WeightNorm_cu_b3893b6b4cuda3std6ranges3__45__cpo4cendE
	.align		8
        /*0090*/ 	.dword	_ZN44_INTERNAL_fbf0e309_13_WeightNorm_cu_b3893b6b4cuda3std6ranges3__45__cpo7advanceE
	.align		8
        /*0098*/ 	.dword	_ZN44_INTERNAL_fbf0e309_13_WeightNorm_cu_b3893b6b4cuda3std6ranges3__45__cpo9iter_swapE
	.align		8
        /*00a0*/ 	.dword	_ZN44_INTERNAL_fbf0e309_13_WeightNorm_cu_b3893b6b4cuda3std6ranges3__45__cpo4nextE
	.align		8
        /*00a8*/ 	.dword	_ZN44_INTERNAL_fbf0e309_13_WeightNorm_cu_b3893b6b4cuda3std6ranges3__45__cpo4prevE
	.align		8
        /*00b0*/ 	.dword	_ZN44_INTERNAL_fbf0e309_13_WeightNorm_cu_b3893b6b4cuda3std6ranges3__45__cpo4dataE
	.align		8
        /*00b8*/ 	.dword	_ZN44_INTERNAL_fbf0e309_13_WeightNorm_cu_b3893b6b4cuda3std6ranges3__45__cpo5cdataE
	.align		8
        /*00c0*/ 	.dword	_ZN44_INTERNAL_fbf0e309_13_WeightNorm_cu_b3893b6b4cuda3std6ranges3__45__cpo4sizeE
	.align		8
        /*00c8*/ 	.dword	_ZN44_INTERNAL_fbf0e309_13_WeightNorm_cu_b3893b6b4cuda3std6ranges3__45__cpo5ssizeE
	.align		8
        /*00d0*/ 	.dword	_ZN44_INTERNAL_fbf0e309_13_WeightNorm_cu_b3893b6b4cuda3std6ranges3__45__cpo8distanceE
	.align		8
        /*00d8*/ 	.dword	_ZN44_INTERNAL_fbf0e309_13_WeightNorm_cu_b3893b6b6thrust24THRUST_300001_SM_1030_NS6system6detail10sequential3seqE


//--------------------- .text._ZN2at6native46_GLOBAL__N__fbf0e309_13_WeightNorm_cu_b3893b6b31weight_norm_bwd_last_dim_kernelIN3c104HalfEfEEvPT_S6_PKS5_S8_S8_PKT0_ii --------------------------
	.section	.text._ZN2at6native46_GLOBAL__N__fbf0e309_13_WeightNorm_cu_b3893b6b31weight_norm_bwd_last_dim_kernelIN3c104HalfEfEEvPT_S6_PKS5_S8_S8_PKT0_ii,"ax",@progbits
	.align	128
.text._ZN2at6native46_GLOBAL__N__fbf0e309_13_WeightNorm_cu_b3893b6b31weight_norm_bwd_last_dim_kernelIN3c104HalfEfEEvPT_S6_PKS5_S8_S8_PKT0_ii:
        .type           _ZN2at6native46_GLOBAL__N__fbf0e309_13_WeightNorm_cu_b3893b6b31weight_norm_bwd_last_dim_kernelIN3c104HalfEfEEvPT_S6_PKS5_S8_S8_PKT0_ii,@function
        .size           _ZN2at6native46_GLOBAL__N__fbf0e309_13_WeightNorm_cu_b3893b6b31weight_norm_bwd_last_dim_kernelIN3c104HalfEfEEvPT_S6_PKS5_S8_S8_PKT0_ii,(.L_x_278 - _ZN2at6native46_GLOBAL__N__fbf0e309_13_WeightNorm_cu_b3893b6b31weight_norm_bwd_last_dim_kernelIN3c104HalfEfEEvPT_S6_PKS5_S8_S8_PKT0_ii)
        .other          _ZN2at6native46_GLOBAL__N__fbf0e309_13_WeightNorm_cu_b3893b6b31weight_norm_bwd_last_dim_kernelIN3c104HalfEfEEvPT_S6_PKS5_S8_S8_PKT0_ii,@"STO_CUDA_ENTRY STV_DEFAULT"
_ZN2at6native46_GLOBAL__N__fbf0e309_13_WeightNorm_cu_b3893b6b31weight_norm_bwd_last_dim_kernelIN3c104HalfEfEEvPT_S6_PKS5_S8_S8_PKT0_ii:
[----:B------:R-:W-:Y:S01]  /*0000*/  LDC R1, c[0x0][0x37c] ;  /* 0x0000df00ff017b82 */ /* 0x000fe20000000800 */
[----:B------:R-:W0:Y:S07]  /*0010*/  S2R R11, SR_TID.X ;  /* 0x00000000000b7919 */ /* 0x000e2e0000002100 */
[----:B------:R-:W0:Y:S01]  /*0020*/  S2UR UR4, SR_CTAID.X ;  /* 0x00000000000479c3 */ /* 0x000e220000002500 */
[----:B------:R-:W1:Y:S01]  /*0030*/  LDCU.64 UR8, c[0x0][0x3b0] ;  /* 0x00007600ff0877ac */ /* 0x000e620008000a00 */
[----:B------:R-:W-:Y:S01]  /*0040*/  BSSY.RECONVERGENT B0, `(.L_x_0) ;  /* 0x000001b000007945 */ /* 0x000fe20003800200 */
[----:B------:R-:W1:Y:S01]  /*0050*/  S2R R0, SR_TID.Y ;  /* 0x0000000000007919 */ /* 0x000e620000002200 */
[----:B------:R-:W-:Y:S01]  /*0060*/  IMAD.MOV.U32 R10, RZ, RZ, RZ ;  /* 0x000000ffff0a7224 */ /* 0x000fe200078e00ff */
[----:B------:R-:W2:Y:S03]  /*0070*/  LDCU.64 UR6, c[0x0][0x358] ;  /* 0x00006b00ff0677ac */ /* 0x000ea60008000a00 */
[----:B------:R-:W0:Y:S02]  /*0080*/  LDC R4, c[0x0][0x360] ;  /* 0x0000d800ff047b82 */ /* 0x000e240000000800 */
[----:B0-----:R-:W-:Y:S01]  /*0090*/  IMAD R5, R4, UR4, R11 ;  /* 0x0000000404057c24 */ /* 0x001fe2000f8e020b */
[----:B-1----:R-:W-:-:S03]  /*00a0*/  ISETP.GE.AND P0, PT, R0, UR9, PT ;  /* 0x0000000900007c0c */ /* 0x002fc6000bf06270 */
[----:B------:R-:W-:Y:S01]  /*00b0*/  IMAD R2, R0, UR8, R5 ;  /* 0x0000000800027c24 */ /* 0x000fe2000f8e0205 */
[----:B------:R-:W-:-:S13]  /*00c0*/  ISETP.LT.AND P0, PT, R5, UR8, !P0 ;  /* 0x0000000805007c0c */ /* 0x000fda000c701270 */
[----:B--2---:R-:W-:Y:S05]  /*00d0*/  @!P0 BRA `(.L_x_1) ;  /* 0x0000000000448947 */ /* 0x004fea0003800000 */
[----:B------:R-:W0:Y:S01]  /*00e0*/  LDC R19, c[0x0][0x364] ;  /* 0x0000d900ff137b82 */ /* 0x000e220000000800 */
[----:B------:R-:W-:Y:S02]  /*00f0*/  IMAD.MOV.U32 R10, RZ, RZ, RZ ;  /* 0x000000ffff0a7224 */ /* 0x000fe400078e00ff */
[----:B------:R-:W-:Y:S02]  /*0100*/  IMAD.MOV.U32 R3, RZ, RZ, R2 ;  /* 0x000000ffff037224 */ /* 0x000fe400078e0002 */
[----:B------:R-:W-:-:S03]  /*0110*/  IMAD.MOV.U32 R16, RZ, RZ, R0 ;  /* 0x000000ffff107224 */ /* 0x000fc600078e0000 */
[----:B------:R-:W1:Y:S08]  /*0120*/  LDC.64 R6, c[0x0][0x390] ;  /* 0x0000e400ff067b82 */ /* 0x000e700000000a00 */
[----:B------:R-:W2:Y:S02]  /*0130*/  LDC.64 R8, c[0x0][0x398] ;  /* 0x0000e600ff087b82 */ /* 0x000ea40000000a00 */
.L_x_2:
[----:B-1----:R-:W-:-:S04]  /*0140*/  IMAD.WIDE R12, R3, 0x2, R6 ;  /* 0x00000002030c7825 */ /* 0x002fc800078e0206 */
[----:B--2---:R-:W-:Y:S02]  /*0150*/  IMAD.WIDE R14, R3, 0x2, R8 ;  /* 0x00000002030e7825 */ /* 0x004fe400078e0208 */
[----:B------:R-:W2:Y:S04]  /*0160*/  LDG.E.U16.CONSTANT R12, desc[UR6][R12.64] ;  /* 0x000000060c0c7981 */ /* 0x000ea8000c1e9500 */
[----:B------:R-:W3:Y:S01]  /*0170*/  LDG.E.U16.CONSTANT R14, desc[UR6][R14.64] ;  /* 0x000000060e0e7981 */ /* 0x000ee2000c1e9500 */
[C---:B0-----:R-:W-:Y:S02]  /*0180*/  IMAD.IADD R16, R19.reuse, 0x1, R16 ;  /* 0x0000000113107824 */ /* 0x041fe400078e0210 */
[----:B------:R-:W-:-:S03]  /*0190*/  IMAD R3, R19, UR8, R3 ;  /* 0x0000000813037c24 */ /* 0x000fc6000f8e0203 */
[----:B------:R-:W-:Y:S01]  /*01a0*/  ISETP.GE.AND P1, PT, R16, UR9, PT ;  /* 0x0000000910007c0c */ /* 0x000fe2000bf26270 */
[----:B--2---:R-:W-:Y:S02]  /*01b0*/  HADD2.F32 R17, -RZ, R12.H0_H0 ;  /* 0x2000000cff117230 */ /* 0x004fe40000004100 */
[----:B---3--:R-:W-:-:S05]  /*01c0*/  HADD2.F32 R18, -RZ, R14.H0_H0 ;  /* 0x2000000eff127230 */ /* 0x008fca0000004100 */
[----:B------:R-:W-:-:S05]  /*01d0*/  FFMA.FTZ R10, R17, R18, R10 ;  /* 0x00000012110a7223 */ /* 0x000fca000001000a */
[----:B------:R-:W-:Y:S05]  /*01e0*/  @!P1 BRA `(.L_x_2) ;  /* 0xfffffffc00d49947 */ /* 0x000fea000383ffff */
.L_x_1:
[----:B------:R-:W-:Y:S05]  /*01f0*/  BSYNC.RECONVERGENT B0 ;  /* 0x0000000000007941 */ /* 0x000fea0003800200 */
.L_x_0:
[----:B------:R-:W0:Y:S01]  /*0200*/  LDC R3, c[0x0][0x364] ;  /* 0x0000d900ff037b82 */ /* 0x000e220000000800 */
[----:B------:R-:W-:Y:S01]  /*0210*/  UMOV UR4, 0x400 ;  /* 0x0000040000047882 */ /* 0x000fe20000000000 */
[----:B------:R-:W-:-:S06]  /*0220*/  IMAD R7, R0, R4, R11 ;  /* 0x0000000400077224 */ /* 0x000fcc00078e020b */
[----:B------:R-:W1:Y:S01]  /*0230*/  S2UR UR5, SR_CgaCtaId ;  /* 0x00000000000579c3 */ /* 0x000e620000008800 */
[----:B0-----:R-:W-:-:S05]  /*0240*/  IMAD R6, R4, R3, RZ ;  /* 0x0000000304067224 */ /* 0x001fca00078e02ff */
[C---:B------:R-:W-:Y:S02]  /*0250*/  ISETP.GE.U32.AND P1, PT, R6.reuse, 0x40, PT ;  /* 0x000000400600780c */ /* 0x040fe40003f26070 */
[----:B------:R-:W-:Y:S01]  /*0260*/  ISETP.GE.U32.AND P2, PT, R6, 0x80, PT ;  /* 0x000000800600780c */ /* 0x000fe20003f46070 */
[----:B-1----:R-:W-:-:S06]  /*0270*/  ULEA UR4, UR5, UR4, 0x18 ;  /* 0x0000000405047291 */ /* 0x002fcc000f8ec0ff */
[----:B------:R-:W-:-:S05]  /*0280*/  LEA R9, R7, UR4, 0x2 ;  /* 0x0000000407097c11 */ /* 0x000fca000f8e10ff */
[----:B------:R0:W-:Y:S01]  /*0290*/  @P1 STS [R9], R10 ;  /* 0x0000000a09001388 */ /* 0x0001e20000000800 */
[----:B------:R-:W-:Y:S06]  /*02a0*/  @P1 BAR.SYNC.DEFER_BLOCKING 0x0 ;  /* 0x0000000000001b1d */ /* 0x000fec0000010000 */
[----:B------:R-:W-:Y:S05]  /*02b0*/  @!P2 BRA `(.L_x_3) ;  /* 0x00000008002ca947 */ /* 0x000fea0003800000 */
[----:B------:R-:W-:-:S04]  /*02c0*/  SHF.R.U32.HI R8, RZ, 0x1, R6 ;  /* 0x00000001ff087819 */ /* 0x000fc80000011606 */
[----:B------:R-:W-:-:S13]  /*02d0*/  ISETP.GE.U32.AND P2, PT, R7, R8, PT ;  /* 0x000000080700720c */ /* 0x000fda0003f46070 */
[----:B------:R-:W-:Y:S02]  /*02e0*/  @!P2 LEA R12, R8, R9, 0x2 ;  /* 0x00000009080ca211 */ /* 0x000fe400078e10ff */
[----:B------:R-:W-:Y:S04]  /*02f0*/  @!P2 LDS R8, [R9] ;  /* 0x000000000908a984 */ /* 0x000fe80000000800 */
[----:B------:R-:W1:Y:S02]  /*0300*/  @!P2 LDS R13, [R12] ;  /* 0x000000000c0da984 */ /* 0x000e640000000800 */
[----:B-1----:R-:W-:-:S05]  /*0310*/  @!P2 FADD.FTZ R8, R8, R13 ;  /* 0x0000000d0808a221 */ /* 0x002fca0000010000 */
[----:B------:R1:W-:Y:S01]  /*0320*/  @!P2 STS [R9], R8 ;  /* 0x000000080900a388 */ /* 0x0003e20000000800 */
[----:B------:R-:W-:Y:S01]  /*0330*/  BAR.SYNC.DEFER_BLOCKING 0x0 ;  /* 0x0000000000007b1d */ /* 0x000fe20000010000 */
[----:B------:R-:W-:-:S13]  /*0340*/  ISETP.GE.U32.AND P2, PT, R6, 0x100, PT ;  /* 0x000001000600780c */ /* 0x000fda0003f46070 */
[----:B-1----:R-:W-:Y:S05]  /*0350*/  @!P2 BRA `(.L_x_3) ;  /* 0x000000080004a947 */ /* 0x002fea0003800000 */
[----:B------:R-:W-:-:S04]  /*0360*/  SHF.R.U32.HI R8, RZ, 0x2, R6 ;  /* 0x00000002ff087819 */ /* 0x000fc80000011606 */
[----:B------:R-:W-:-:S13]  /*0370*/  ISETP.GE.U32.AND P2, PT, R7, R8, PT ;  /* 0x000000080700720c */ /* 0x000fda0003f46070 */
[----:B------:R-:W-:-:S05]  /*0380*/  @!P2 LOP3.LUT R8, R6, 0x3ffffc, RZ, 0xc0, !PT ;  /* 0x003ffffc0608a812 */ /* 0x000fca00078ec0ff */
[----:B------:R-:W-:Y:S02]  /*0390*/  @!P2 IMAD.IADD R12, R9, 0x1, R8 ;  /* 0x00000001090ca824 */ /* 0x000fe400078e0208 */
        /* <DEDUP_REMOVED lines=9> */
[----:B------:R-:W-:Y:S02]  /*0430*/  @!P2 IMAD R12, R8, 0x4, R9 ;  /* 0x00000004080ca824 */ /* 0x000fe400078e0209 */
        /* <DEDUP_REMOVED lines=114> */
[----:B------:R-:W-:Y:S06]  /*0b60*/  BAR.SYNC.DEFER_BLOCKING 0x0 ;  /* 0x0000000000007b1d */ /* 0x000fec0000010000 */
.L_x_3:
[----:B------:R-:W-:Y:S01]  /*0b70*/  ISETP.GT.U32.AND P2, PT, R7, 0x1f, PT ;  /* 0x0000001f0700780c */ /* 0x000fe20003f44070 */
[----:B------:R-:W-:-:S12]  /*0b80*/  BSSY.RECONVERGENT B0, `(.L_x_4) ;  /* 0x0000010000007945 */ /* 0x000fd80003800200 */
[----:B------:R-:W-:Y:S05]  /*0b90*/  @P2 BRA `(.L_x_5) ;  /* 0x0000000000382947 */ /* 0x000fea0003800000 */
[----:B-1----:R-:W-:Y:S01]  /*0ba0*/  @P1 LDS R6, [R9] ;  /* 0x0000000009061984 */ /* 0x002fe20000000800 */
[----:B------:R-:W-:Y:S02]  /*0bb0*/  ISETP.GT.U32.AND P3, PT, R4, 0x10, PT ;  /* 0x000000100400780c */ /* 0x000fe40003f64070 */
[----:B------:R-:W-:Y:S01]  /*0bc0*/  ISETP.GE.U32.AND P2, PT, R7, R4, PT ;  /* 0x000000040700720c */ /* 0x000fe20003f46070 */
[----:B------:R-:W0:Y:S02]  /*0bd0*/  @P1 LDS R13, [R9+0x80] ;  /* 0x00008000090d1984 */ /* 0x000e240000000800 */
[----:B0-----:R-:W-:-:S08]  /*0be0*/  @P1 FADD.FTZ R10, R6, R13 ;  /* 0x0000000d060a1221 */ /* 0x001fd00000010000 */
[----:B------:R-:W-:Y:S05]  /*0bf0*/  @P3 BRA `(.L_x_6) ;  /* 0x00000000001c3947 */ /* 0x000fea0003800000 */
[----:B------:R-:W-:-:S07]  /*0c00*/  IMAD.MOV.U32 R7, RZ, RZ, 0x10 ;  /* 0x00000010ff077424 */ /* 0x000fce00078e00ff */
.L_x_7:
[----:B------:R-:W-:Y:S05]  /*0c10*/  WARPSYNC.ALL ;  /* 0x0000000000007948 */ /* 0x000fea0003800000 */
[----:B------:R0:W1:Y:S02]  /*0c20*/  SHFL.DOWN PT, R13, R10, R7, 0x1f ;  /* 0x08001f070a0d7589 */ /* 0x00006400000e0000 */
[----:B0-----:R-:W-:-:S04]  /*0c30*/  SHF.R.U32.HI R7, RZ, 0x1, R7 ;  /* 0x00000001ff077819 */ /* 0x001fc80000011607 */
[----:B------:R-:W-:Y:S01]  /*0c40*/  ISETP.GE.U32.AND P1, PT, R7, R4, PT ;  /* 0x000000040700720c */ /* 0x000fe20003f26070 */
[----:B-1----:R-:W-:-:S12]  /*0c50*/  FADD.FTZ R10, R13, R10 ;  /* 0x0000000a0d0a7221 */ /* 0x002fd80000010000 */
[----:B------:R-:W-:Y:S05]  /*0c60*/  @P1 BRA `(.L_x_7) ;  /* 0xfffffffc00e81947 */ /* 0x000fea000383ffff */
.L_x_6:
[----:B------:R2:W-:Y:S02]  /*0c70*/  @!P2 STS [R9], R10 ;  /* 0x0000000a0900a388 */ /* 0x0005e40000000800 */
.L_x_5:
[----:B------:R-:W-:Y:S05]  /*0c80*/  BSYNC.RECONVERGENT B0 ;  /* 0x0000000000007941 */ /* 0x000fea0003800200 */
.L_x_4:
[----:B012---:R-:W0:Y:S01]  /*0c90*/  LDC.64 R8, c[0x0][0x3a8] ;  /* 0x0000ea00ff087b82 */ /* 0x007e220000000a00 */
[----:B------:R-:W-:Y:S05]  /*0ca0*/  WARPSYNC.ALL ;  /* 0x0000000000007948 */ /* 0x000fea0003800000 */
[----:B------:R-:W-:Y:S02]  /*0cb0*/  LEA R4, R11, UR4, 0x2 ;  /* 0x000000040b047c11 */ /* 0x000fe4000f8e10ff */
[----:B------:R-:W-:Y:S01]  /*0cc0*/  BAR.SYNC.DEFER_BLOCKING 0x0 ;  /* 0x0000000000007b1d */ /* 0x000fe20000010000 */
[----:B------:R-:W-:-:S07]  /*0cd0*/  ISETP.NE.AND P1, PT, R0, RZ, PT ;  /* 0x000000ff0000720c */ /* 0x000fce0003f25270 */
[----:B------:R-:W1:Y:S08]  /*0ce0*/  LDC.64 R14, c[0x0][0x3a0] ;  /* 0x0000e800ff0e7b82 */ /* 0x000e700000000a00 */
[----:B------:R-:W2:Y:S01]  /*0cf0*/  @!P1 LDC.64 R10, c[0x0][0x388] ;  /* 0x0000e200ff0a9b82 */ /* 0x000ea20000000a00 */
[----:B0-----:R-:W-:-:S05]  /*0d00*/  IMAD.WIDE R8, R5, 0x4, R8 ;  /* 0x0000000405087825 */ /* 0x001fca00078e0208 */
[----:B------:R2:W3:Y:S04]  /*0d10*/  LDG.E.CONSTANT R7, desc[UR6][R8.64] ;  /* 0x0000000608077981 */ /* 0x0004e8000c1e9900 */
[----:B------:R-:W0:Y:S01]  /*0d20*/  LDS R4, [R4] ;  /* 0x0000000004047984 */ /* 0x000e220000000800 */
[----:B-1----:R-:W-:-:S04]  /*0d30*/  IMAD.WIDE R14, R5, 0x2, R14 ;  /* 0x00000002050e7825 */ /* 0x002fc800078e020e */
[----:B--2---:R-:W-:Y:S01]  /*0d40*/  @!P1 IMAD.WIDE R8, R5, 0x2, R10 ;  /* 0x0000000205089825 */ /* 0x004fe200078e020a */
[----:B---3--:R-:W0:Y:S03]  /*0d50*/  MUFU.RCP R7, R7 ;  /* 0x0000000700077308 */ /* 0x008e260000001000 */
[----:B0-----:R-:W-:-:S05]  /*0d60*/  @!P1 FMUL.FTZ R6, R4, R7 ;  /* 0x0000000704069220 */ /* 0x001fca0000410000 */
[----:B------:R-:W-:-:S05]  /*0d70*/  @!P1 F2FP.F16.F32.PACK_AB R6, RZ, R6 ;  /* 0x00000006ff06923e */ /* 0x000fca00000000ff */
[----:B------:R0:W-:Y:S01]  /*0d80*/  @!P1 STG.E.U16 desc[UR6][R8.64], R6 ;  /* 0x0000000608009986 */ /* 0x0001e2000c101506 */
[----:B------:R-:W-:Y:S05]  /*0d90*/  @!P0 EXIT ;  /* 0x000000000000894d */ /* 0x000fea0003800000 */
[----:B------:R-:W2:Y:S01]  /*0da0*/  LDG.E.U16.CONSTANT R14, desc[UR6][R14.64] ;  /* 0x000000060e0e7981 */ /* 0x000ea2000c1e9500 */
[----:B0-----:R-:W0:Y:S01]  /*0db0*/  LDC.64 R8, c[0x0][0x390] ;  /* 0x0000e400ff087b82 */ /* 0x001e220000000a00 */
[----:B------:R-:W-:-:S04]  /*0dc0*/  FMUL.FTZ R6, R7, R7 ;  /* 0x0000000707067220 */ /* 0x000fc80000410000 */
[----:B------:R-:W-:-:S03]  /*0dd0*/  FMUL.FTZ R5, R7, R6 ;  /* 0x0000000607057220 */ /* 0x000fc60000410000 */
[----:B------:R-:W1:Y:S08]  /*0de0*/  LDC.64 R10, c[0x0][0x398] ;  /* 0x0000e600ff0a7b82 */ /* 0x000e700000000a00 */
[----:B------:R-:W3:Y:S02]  /*0df0*/  LDC.64 R12, c[0x0][0x380] ;  /* 0x0000e000ff0c7b82 */ /* 0x000ee40000000a00 */
[----:B0123--:R-:W-:-:S07]  /*0e00*/  HADD2.F32 R6, -RZ, R14.H0_H0 ;  /* 0x2000000eff067230 */ /* 0x00ffce0000004100 */
.L_x_8:
[----:B------:R-:W-:-:S04]  /*0e10*/  IMAD.WIDE R16, R2, 0x2, R10 ;  /* 0x0000000202107825 */ /* 0x000fc800078e020a */
[----:B0-----:R-:W-:Y:S02]  /*0e20*/  IMAD.WIDE R14, R2, 0x2, R8 ;  /* 0x00000002020e7825 */ /* 0x001fe400078e0208 */
[----:B------:R-:W2:Y:S04]  /*0e30*/  LDG.E.U16.CONSTANT R16, desc[UR6][R16.64] ;  /* 0x0000000610107981 */ /* 0x000ea8000c1e9500 */
[----:B------:R-:W3:Y:S01]  /*0e40*/  LDG.E.U16.CONSTANT R14, desc[UR6][R14.64] ;  /* 0x000000060e0e7981 */ /* 0x000ee2000c1e9500 */
[----:B------:R-:W-:-:S05]  /*0e50*/  IMAD.IADD R0, R3, 0x1, R0 ;  /* 0x0000000103007824 */ /* 0x000fca00078e0200 */
[----:B------:R-:W-:Y:S01]  /*0e60*/  ISETP.GE.AND P0, PT, R0, UR9, PT ;  /* 0x0000000900007c0c */ /* 0x000fe2000bf06270 */
[----:B--2---:R-:W-:-:S05]  /*0e70*/  HADD2.F32 R18, -RZ, R16.H0_H0 ;  /* 0x20000010ff127230 */ /* 0x004fca0000004100 */
[----:B------:R-:W-:Y:S01]  /*0e80*/  FMUL.FTZ R19, R5, R18 ;  /* 0x0000001205137220 */ /* 0x000fe20000410000 */
[----:B---3--:R-:W-:-:S03]  /*0e90*/  HADD2.F32 R18, -RZ, R14.H0_H0 ;  /* 0x2000000eff127230 */ /* 0x008fc60000004100 */
[----:B------:R-:W-:-:S04]  /*0ea0*/  FMUL.FTZ R20, R4, R19 ;  /* 0x0000001304147220 */ /* 0x000fc80000410000 */
[----:B------:R-:W-:-:S04]  /*0eb0*/  FFMA.FTZ R19, R7, R18, -R20 ;  /* 0x0000001207137223 */ /* 0x000fc80000010814 */
[----:B------:R-:W-:-:S05]  /*0ec0*/  FMUL.FTZ R19, R6, R19 ;  /* 0x0000001306137220 */ /* 0x000fca0000410000 */
[----:B------:R-:W-:Y:S01]  /*0ed0*/  F2FP.F16.F32.PACK_AB R15, RZ, R19 ;  /* 0x00000013ff0f723e */ /* 0x000fe200000000ff */
[----:B------:R-:W-:-:S04]  /*0ee0*/  IMAD.WIDE R18, R2, 0x2, R12 ;  /* 0x0000000202127825 */ /* 0x000fc800078e020c */
[----:B------:R-:W-:Y:S01]  /*0ef0*/  IMAD R2, R3, UR8, R2 ;  /* 0x0000000803027c24 */ /* 0x000fe2000f8e0202 */
[----:B------:R0:W-:Y:S01]  /*0f00*/  STG.E.U16 desc[UR6][R18.64], R15 ;  /* 0x0000000f12007986 */ /* 0x0001e2000c101506 */
[----:B------:R-:W-:Y:S05]  /*0f10*/  @!P0 BRA `(.L_x_8) ;  /* 0xfffffffc00bc8947 */ /* 0x000fea000383ffff */
[----:B------:R-:W-:Y:S05]  /*0f20*/  EXIT ;  /* 0x000000000000794d */ /* 0x000fea0003800000 */
.L_x_9:
[----:B------:R-:W-:-:S00]  /*0f30*/  BRA `(.L_x_9) ;  /* 0xfffffffc00fc7947 */ /* 0x000fc0000383ffff */
[----:B------:R-:W-:-:S00]  /*0f40*/  NOP ;  /* 0x0000000000007918 */ /* 0x000fc00000000000 */
        /* <DEDUP_REMOVED lines=11> */
.L_x_278:


//--------------------- .text._ZN2at6native46_GLOBAL__N__fbf0e309_13_WeightNorm_cu_b3893b6b31weight_norm_bwd_last_dim_kernelIN3c108BFloat16EfEEvPT_S6_PKS5_S8_S8_PKT0_ii --------------------------
	.section	.text._ZN2at6native46_GLOBAL__N__fbf0e309_13_WeightNorm_cu_b3893b6b31weight_norm_bwd_last_dim_kernelIN3c108BFloat16EfEEvPT_S6_PKS5_S8_S8_PKT0_ii,"ax",@progbits
	.align	128
.text._ZN2at6native46_GLOBAL__N__fbf0e309_13_WeightNorm_cu_b3893b6b31weight_norm_bwd_last_dim_kernelIN3c108BFloat16EfEEvPT_S6_PKS5_S8_S8_PKT0_ii:
        .type           _ZN2at6native46_GLOBAL__N__fbf0e309_13_WeightNorm_cu_b3893b6b31weight_norm_bwd_last_dim_kernelIN3c108BFloat16EfEEvPT_S6_PKS5_S8_S8_PKT0_ii,@function
        .size           _ZN2at6native46_GLOBAL__N__fbf0e309_13_WeightNorm_cu_b3893b6b31weight_norm_bwd_last_dim_kernelIN3c108BFloat16EfEEvPT_S6_PKS5_S8_S8_PKT0_ii,(.L_x_279 - _ZN2at6native46_GLOBAL__N__fbf0e309_13_WeightNorm_cu_b3893b6b31weight_norm_bwd_last_dim_kernelIN3c108BFloat16EfEEvPT_S6_PKS5_S8_S8_PKT0_ii)
        .other          _ZN2at6native46_GLOBAL__N__fbf0e309_13_WeightNorm_cu_b3893b6b31weight_norm_bwd_last_dim_kernelIN3c108BFloat16EfEEvPT_S6_PKS5_S8_S8_PKT0_ii,@"STO_CUDA_ENTRY STV_DEFAULT"
_ZN2at6native46_GLOBAL__N__fbf0e309_13_WeightNorm_cu_b3893b6b31weight_norm_bwd_last_dim_kernelIN3c108BFloat16EfEEvPT_S6_PKS5_S8_S8_PKT0_ii:
        /* <DEDUP_REMOVED lines=20> */
.L_x_12:
[----:B--2---:R-:W-:-:S04]  /*0140*/  IMAD.WIDE R14, R3, 0x2, R8 ;  /* 0x00000002030e7825 */ /* 0x004fc800078e0208 */
[----:B-1----:R-:W-:Y:S02]  /*0150*/  IMAD.WIDE R12, R3, 0x2, R6 ;  /* 0x00000002030c7825 */ /* 0x002fe400078e0206 */
[----:B------:R-:W2:Y:S04]  /*0160*/  LDG.E.U16.CONSTANT R14, desc[UR6][R14.64] ;  /* 0x000000060e0e7981 */ /* 0x000ea8000c1e9500 */
[----:B------:R-:W3:Y:S01]  /*0170*/  LDG.E.U16.CONSTANT R12, desc[UR6][R12.64] ;  /* 0x000000060c0c7981 */ /* 0x000ee2000c1e9500 */
[----:B0-----:R-:W-:-:S05]  /*0180*/  IMAD.IADD R16, R19, 0x1, R16 ;  /* 0x0000000113107824 */ /* 0x001fca00078e0210 */
[----:B------:R-:W-:Y:S01]  /*0190*/  ISETP.GE.AND P1, PT, R16, UR9, PT ;  /* 0x0000000910007c0c */ /* 0x000fe2000bf26270 */
[----:B------:R-:W-:Y:S01]  /*01a0*/  IMAD R3, R19, UR8, R3 ;  /* 0x0000000813037c24 */ /* 0x000fe2000f8e0203 */
[----:B--2---:R-:W-:Y:S01]  /*01b0*/  SHF.L.U32 R18, R14, 0x10, RZ ;  /* 0x000000100e127819 */ /* 0x004fe200000006ff */
[----:B---3--:R-:W-:-:S04]  /*01c0*/  IMAD.U32 R17, R12, 0x10000, RZ ;  /* 0x000100000c117824 */ /* 0x008fc800078e00ff */
[----:B------:R-:W-:-:S06]  /*01d0*/  FFMA.FTZ R10, R17, R18, R10 ;  /* 0x00000012110a7223 */ /* 0x000fcc000001000a */
[----:B------:R-:W-:Y:S05]  /*01e0*/  @!P1 BRA `(.L_x_12) ;  /* 0xfffffffc00d49947 */ /* 0x000fea000383ffff */
.L_x_11:
[----:B------:R-:W-:Y:S05]  /*01f0*/  BSYNC.RECONVERGENT B0 ;  /* 0x0000000000007941 */ /* 0x000fea0003800200 */
.L_x_10:
        /* <DEDUP_REMOVED lines=150> */
[----:B------:R-:W-:Y:S06]  /*0b60*/  BAR.SYNC.DEFER_BLOCKING 0x0 ;  /* 0x0000000000007b1d */ /* 0x000fec0000010000 */
.L_x_13:
        /* <DEDUP_REMOVED lines=10> */
.L_x_17:
[----:B------:R-:W-:Y:S05]  /*0c10*/  WARPSYNC.ALL ;  /* 0x0000000000007948 */ /* 0x000fea0003800000 */
[----:B------:R0:W1:Y:S02]  /*0c20*/  SHFL.DOWN PT, R13, R10, R7, 0x1f ;  /* 0x08001f070a0d7589 */ /* 0x00006400000e0000 */
[----:B0-----:R-:W-:-:S04]  /*0c30*/  SHF.R.U32.HI R7, RZ, 0x1, R7 ;  /* 0x00000001ff077819 */ /* 0x001fc80000011607 */
[----:B------:R-:W-:Y:S01]  /*0c40*/  ISETP.GE.U32.AND P1, PT, R7, R4, PT ;  /* 0x000000040700720c */ /* 0x000fe20003f26070 */
[----:B-1----:R-:W-:-:S12]  /*0c50*/  FADD.FTZ R10, R13, R10 ;  /* 0x0000000a0d0a7221 */ /* 0x002fd80000010000 */
[----:B------:R-:W-:Y:S05]  /*0c60*/  @P1 BRA `(.L_x_17) ;  /* 0xfffffffc00e81947 */ /* 0x000fea000383ffff */
.L_x_16:
[----:B------:R2:W-:Y:S02]  /*0c70*/  @!P2 STS [R9], R10 ;  /* 0x0000000a0900a388 */ /* 0x0005e40000000800 */
.L_x_15:
[----:B------:R-:W-:Y:S05]  /*0c80*/  BSYNC.RECONVERGENT B0 ;  /* 0x0000000000007941 */ /* 0x000fea0003800200 */
.L_x_14:
        /* <DEDUP_REMOVED lines=14> */
[----:B------:R-:W-:-:S05]  /*0d70*/  @!P1 F2FP.BF16.F32.PACK_AB R6, RZ, R6 ;  /* 0x00000006ff06923e */ /* 0x000fca00000010ff */
        /* <DEDUP_REMOVED lines=8> */
[----:B0123--:R-:W-:-:S07]  /*0e00*/  SHF.L.U32 R6, R14, 0x10, RZ ;  /* 0x000000100e067819 */ /* 0x00ffce00000006ff */
.L_x_18:
[----:B------:R-:W-:-:S04]  /*0e10*/  IMAD.WIDE R16, R2, 0x2, R10 ;  /* 0x0000000202107825 */ /* 0x000fc800078e020a */
[----:B0-----:R-:W-:Y:S02]  /*0e20*/  IMAD.WIDE R14, R2, 0x2, R8 ;  /* 0x00000002020e7825 */ /* 0x001fe400078e0208 */
[----:B------:R-:W2:Y:S04]  /*0e30*/  LDG.E.U16.CONSTANT R16, desc[UR6][R16.64] ;  /* 0x0000000610107981 */ /* 0x000ea8000c1e9500 */
[----:B------:R-:W3:Y:S01]  /*0e40*/  LDG.E.U16.CONSTANT R14, desc[UR6][R14.64] ;  /* 0x000000060e0e7981 */ /* 0x000ee2000c1e9500 */
[----:B------:R-:W-:-:S05]  /*0e50*/  IMAD.IADD R0, R3, 0x1, R0 ;  /* 0x0000000103007824 */ /* 0x000fca00078e0200 */
[----:B------:R-:W-:Y:S01]  /*0e60*/  ISETP.GE.AND P0, PT, R0, UR9, PT ;  /* 0x0000000900007c0c */ /* 0x000fe2000bf06270 */
[----:B--2---:R-:W-:-:S04]  /*0e70*/  IMAD.U32 R18, R16, 0x10000, RZ ;  /* 0x0001000010127824 */ /* 0x004fc800078e00ff */
[----:B------:R-:W-:Y:S01]  /*0e80*/  FMUL.FTZ R19, R5, R18 ;  /* 0x0000001205137220 */ /* 0x000fe20000410000 */
[----:B---3--:R-:W-:-:S03]  /*0e90*/  IMAD.U32 R18, R14, 0x10000, RZ ;  /* 0x000100000e127824 */ /* 0x008fc600078e00ff */
[----:B------:R-:W-:-:S04]  /*0ea0*/  FMUL.FTZ R20, R4, R19 ;  /* 0x0000001304147220 */ /* 0x000fc80000410000 */
[----:B------:R-:W-:-:S04]  /*0eb0*/  FFMA.FTZ R19, R7, R18, -R20 ;  /* 0x0000001207137223 */ /* 0x000fc80000010814 */
[----:B------:R-:W-:-:S05]  /*0ec0*/  FMUL.FTZ R19, R6, R19 ;  /* 0x0000001306137220 */ /* 0x000fca0000410000 */
[----:B------:R-:W-:Y:S01]  /*0ed0*/  F2FP.BF16.F32.PACK_AB R15, RZ, R19 ;  /* 0x00000013ff0f723e */ /* 0x000fe200000010ff */
[----:B------:R-:W-:-:S04]  /*0ee0*/  IMAD.WIDE R18, R2, 0x2, R12 ;  /* 0x0000000202127825 */ /* 0x000fc800078e020c */
[----:B------:R-:W-:Y:S01]  /*0ef0*/  IMAD R2, R3, UR8, R2 ;  /* 0x0000000803027c24 */ /* 0x000fe2000f8e0202 */
[----:B------:R0:W-:Y:S01]  /*0f00*/  STG.E.U16 desc[UR6][R18.64], R15 ;  /* 0x0000000f12007986 */ /* 0x0001e2000c101506 */
[----:B------:R-:W-:Y:S05]  /*0f10*/  @!P0 BRA `(.L_x_18) ;  /* 0xfffffffc00bc8947 */ /* 0x000fea000383ffff */
[----:B------:R-:W-:Y:S05]  /*0f20*/  EXIT ;  /* 0x000000000000794d */ /* 0x000fea0003800000 */
.L_x_19:
        /* <DEDUP_REMOVED lines=13> */
.L_x_279:


//--------------------- .text._ZN2at6native46_GLOBAL__N__fbf0e309_13_WeightNorm_cu_b3893b6b31weight_norm_bwd_last_dim_kernelIffEEvPT_S4_PKS3_S6_S6_PKT0_ii --------------------------
	.section	.text._ZN2at6native46_GLOBAL__N__fbf0e309_13_WeightNorm_cu_b3893b6b31weight_norm_bwd_last_dim_kernelIffEEvPT_S4_PKS3_S6_S6_PKT0_ii,"ax",@progbits
	.align	128
.text._ZN2at6native46_GLOBAL__N__fbf0e309_13_WeightNorm_cu_b3893b6b31weight_norm_bwd_last_dim_kernelIffEEvPT_S4_PKS3_S6_S6_PKT0_ii:
        .type           _ZN2at6native46_GLOBAL__N__fbf0e309_13_WeightNorm_cu_b3893b6b31weight_norm_bwd_last_dim_kernelIffEEvPT_S4_PKS3_S6_S6_PKT0_ii,@function
        .size           _ZN2at6native46_GLOBAL__N__fbf0e309_13_WeightNorm_cu_b3893b6b31weight_norm_bwd_last_dim_kernelIffEEvPT_S4_PKS3_S6_S6_PKT0_ii,(.L_x_280 - _ZN2at6native46_GLOBAL__N__fbf0e309_13_WeightNorm_cu_b3893b6b31weight_norm_bwd_last_dim_kernelIffEEvPT_S4_PKS3_S6_S6_PKT0_ii)
        .other          _ZN2at6native46_GLOBAL__N__fbf0e309_13_WeightNorm_cu_b3893b6b31weight_norm_bwd_last_dim_kernelIffEEvPT_S4_PKS3_S6_S6_PKT0_ii,@"STO_CUDA_ENTRY STV_DEFAULT"
_ZN2at6native46_GLOBAL__N__fbf0e309_13_WeightNorm_cu_b3893b6b31weight_norm_bwd_last_dim_kernelIffEEvPT_S4_PKS3_S6_S6_PKT0_ii:
        /* <DEDUP_REMOVED lines=20> */
.L_x_22:
[----:B-1----:R-:W-:-:S04]  /*0140*/  IMAD.WIDE R12, R3, 0x4, R8 ;  /* 0x00000004030c7825 */ /* 0x002fc800078e0208 */
[----:B--2---:R-:W-:Y:S02]  /*0150*/  IMAD.WIDE R14, R3, 0x4, R10 ;  /* 0x00000004030e7825 */ /* 0x004fe400078e020a */
[----:B------:R-:W2:Y:S04]  /*0160*/  LDG.E.CONSTANT R13, desc[UR6][R12.64] ;  /* 0x000000060c0d7981 */ /* 0x000ea8000c1e9900 */
[----:B------:R-:W2:Y:S01]  /*0170*/  LDG.E.CONSTANT R14, desc[UR6][R14.64] ;  /* 0x000000060e0e7981 */ /* 0x000ea2000c1e9900 */
[C---:B0-----:R-:W-:Y:S02]  /*0180*/  IMAD.IADD R16, R17.reuse, 0x1, R16 ;  /* 0x0000000111107824 */ /* 0x041fe400078e0210 */
[----:B------:R-:W-:-:S03]  /*0190*/  IMAD R3, R17, UR8, R3 ;  /* 0x0000000811037c24 */ /* 0x000fc6000f8e0203 */
[----:B------:R-:W-:Y:S01]  /*01a0*/  ISETP.GE.AND P1, PT, R16, UR9, PT ;  /* 0x0000000910007c0c */ /* 0x000fe2000bf26270 */
[----:B--2---:R-:W-:-:S12]  /*01b0*/  FFMA.FTZ R6, R13, R14, R6 ;  /* 0x0000000e0d067223 */ /* 0x004fd80000010006 */
[----:B------:R-:W-:Y:S05]  /*01c0*/  @!P1 BRA `(.L_x_22) ;  /* 0xfffffffc00dc9947 */ /* 0x000fea000383ffff */
.L_x_21:
[----:B------:R-:W-:Y:S05]  /*01d0*/  BSYNC.RECONVERGENT B0 ;  /* 0x0000000000007941 */ /* 0x000fea0003800200 */
.L_x_20:
        /* <DEDUP_REMOVED lines=151> */
.L_x_23:
        /* <DEDUP_REMOVED lines=10> */
.L_x_27:
[----:B------:R-:W-:Y:S05]  /*0bf0*/  WARPSYNC.ALL ;  /* 0x0000000000007948 */ /* 0x000fea0003800000 */
[----:B------:R0:W1:Y:S02]  /*0c00*/  SHFL.DOWN PT, R13, R6, R9, 0x1f ;  /* 0x08001f09060d7589 */ /* 0x00006400000e0000 */
[----:B0-----:R-:W-:-:S04]  /*0c10*/  SHF.R.U32.HI R9, RZ, 0x1, R9 ;  /* 0x00000001ff097819 */ /* 0x001fc80000011609 */
[----:B------:R-:W-:Y:S01]  /*0c20*/  ISETP.GE.U32.AND P1, PT, R9, R4, PT ;  /* 0x000000040900720c */ /* 0x000fe20003f26070 */
[----:B-1----:R-:W-:-:S12]  /*0c30*/  FADD.FTZ R6, R13, R6 ;  /* 0x000000060d067221 */ /* 0x002fd80000010000 */
[----:B------:R-:W-:Y:S05]  /*0c40*/  @P1 BRA `(.L_x_27) ;  /* 0xfffffffc00e81947 */ /* 0x000fea000383ffff */
.L_x_26:
[----:B------:R2:W-:Y:S02]  /*0c50*/  @!P2 STS [R11], R6 ;  /* 0x000000060b00a388 */ /* 0x0005e40000000800 */
.L_x_25:
[----:B------:R-:W-:Y:S05]  /*0c60*/  BSYNC.RECONVERGENT B0 ;  /* 0x0000000000007941 */ /* 0x000fea0003800200 */
.L_x_24:
[----:B-1----:R-:W1:Y:S01]  /*0c70*/  LDC.64 R8, c[0x0][0x3a8] ;  /* 0x0000ea00ff087b82 */ /* 0x002e620000000a00 */
[----:B------:R-:W-:Y:S05]  /*0c80*/  WARPSYNC.ALL ;  /* 0x0000000000007948 */ /* 0x000fea0003800000 */
[----:B------:R-:W-:Y:S02]  /*0c90*/  LEA R4, R7, UR4, 0x2 ;  /* 0x0000000407047c11 */ /* 0x000fe4000f8e10ff */
[----:B------:R-:W-:Y:S01]  /*0ca0*/  BAR.SYNC.DEFER_BLOCKING 0x0 ;  /* 0x0000000000007b1d */ /* 0x000fe20000010000 */
[----:B------:R-:W-:-:S07]  /*0cb0*/  ISETP.NE.AND P1, PT, R0, RZ, PT ;  /* 0x000000ff0000720c */ /* 0x000fce0003f25270 */
[----:B------:R-:W3:Y:S08]  /*0cc0*/  LDC.64 R14, c[0x0][0x3a0] ;  /* 0x0000e800ff0e7b82 */ /* 0x000ef00000000a00 */
[----:B0-2---:R-:W0:Y:S01]  /*0cd0*/  @!P1 LDC.64 R10, c[0x0][0x388] ;  /* 0x0000e200ff0a9b82 */ /* 0x005e220000000a00 */
[----:B-1----:R-:W-:-:S06]  /*0ce0*/  IMAD.WIDE R8, R5, 0x4, R8 ;  /* 0x0000000405087825 */ /* 0x002fcc00078e0208 */
[----:B------:R-:W2:Y:S04]  /*0cf0*/  LDG.E.CONSTANT R8, desc[UR6][R8.64] ;  /* 0x0000000608087981 */ /* 0x000ea8000c1e9900 */
[----:B------:R-:W1:Y:S01]  /*0d00*/  LDS R4, [R4] ;  /* 0x0000000004047984 */ /* 0x000e620000000800 */
[----:B---3--:R-:W-:-:S04]  /*0d10*/  IMAD.WIDE R14, R5, 0x4, R14 ;  /* 0x00000004050e7825 */ /* 0x008fc800078e020e */
[----:B0-----:R-:W-:Y:S01]  /*0d20*/  @!P1 IMAD.WIDE R10, R5, 0x4, R10 ;  /* 0x00000004050a9825 */ /* 0x001fe200078e020a */
[----:B--2---:R-:W1:Y:S03]  /*0d30*/  MUFU.RCP R7, R8 ;  /* 0x0000000800077308 */ /* 0x004e660000001000 */
[----:B-1----:R-:W-:-:S05]  /*0d40*/  @!P1 FMUL.FTZ R13, R4, R7 ;  /* 0x00000007040d9220 */ /* 0x002fca0000410000 */
[----:B------:R0:W-:Y:S01]  /*0d50*/  @!P1 STG.E desc[UR6][R10.64], R13 ;  /* 0x0000000d0a009986 */ /* 0x0001e2000c101906 */
[----:B------:R-:W-:Y:S05]  /*0d60*/  @!P0 EXIT ;  /* 0x000000000000894d */ /* 0x000fea0003800000 */
[----:B------:R1:W5:Y:S01]  /*0d70*/  LDG.E.CONSTANT R5, desc[UR6][R14.64] ;  /* 0x000000060e057981 */ /* 0x000362000c1e9900 */
[----:B------:R-:W2:Y:S01]  /*0d80*/  LDC.64 R8, c[0x0][0x390] ;  /* 0x0000e400ff087b82 */ /* 0x000ea20000000a00 */
[----:B------:R-:W-:-:S04]  /*0d90*/  FMUL.FTZ R6, R7, R7 ;  /* 0x0000000707067220 */ /* 0x000fc80000410000 */
[----:B------:R-:W-:-:S03]  /*0da0*/  FMUL.FTZ R6, R7, R6 ;  /* 0x0000000607067220 */ /* 0x000fc60000410000 */
[----:B0-----:R-:W0:Y:S08]  /*0db0*/  LDC.64 R10, c[0x0][0x398] ;  /* 0x0000e600ff0a7b82 */ /* 0x001e300000000a00 */
[----:B-1----:R-:W3:Y:S02]  /*0dc0*/  LDC.64 R12, c[0x0][0x380] ;  /* 0x0000e000ff0c7b82 */ /* 0x002ee40000000a00 */
.L_x_28:
[----:B0-----:R-:W-:-:S04]  /*0dd0*/  IMAD.WIDE R16, R2, 0x4, R10 ;  /* 0x0000000402107825 */ /* 0x001fc800078e020a */
[----:B--2---:R-:W-:Y:S02]  /*0de0*/  IMAD.WIDE R14, R2, 0x4, R8 ;  /* 0x00000004020e7825 */ /* 0x004fe400078e0208 */
[----:B------:R-:W2:Y:S04]  /*0df0*/  LDG.E.CONSTANT R17, desc[UR6][R16.64] ;  /* 0x0000000610117981 */ /* 0x000ea8000c1e9900 */
[----:B------:R-:W4:Y:S01]  /*0e00*/  LDG.E.CONSTANT R14, desc[UR6][R14.64] ;  /* 0x000000060e0e7981 */ /* 0x000f22000c1e9900 */
[----:B------:R-:W-:-:S05]  /*0e10*/  IMAD.IADD R0, R3, 0x1, R0 ;  /* 0x0000000103007824 */ /* 0x000fca00078e0200 */
[----:B------:R-:W-:Y:S01]  /*0e20*/  ISETP.GE.AND P0, PT, R0, UR9, PT ;  /* 0x0000000900007c0c */ /* 0x000fe2000bf06270 */
[----:B-12---:R-:W-:-:S04]  /*0e30*/  FMUL.FTZ R19, R6, R17 ;  /* 0x0000001106137220 */ /* 0x006fc80000410000 */
[----:B------:R-:W-:-:S04]  /*0e40*/  FMUL.FTZ R18, R4, R19 ;  /* 0x0000001304127220 */ /* 0x000fc80000410000 */
[----:B----4-:R-:W-:Y:S01]  /*0e50*/  FFMA.FTZ R20, R7, R14, -R18 ;  /* 0x0000000e07147223 */ /* 0x010fe20000010812 */
[----:B---3--:R-:W-:-:S04]  /*0e60*/  IMAD.WIDE R18, R2, 0x4, R12 ;  /* 0x0000000402127825 */ /* 0x008fc800078e020c */
[----:B-----5:R-:W-:Y:S01]  /*0e70*/  FMUL.FTZ R21, R5, R20 ;  /* 0x0000001405157220 */ /* 0x020fe20000410000 */
[----:B------:R-:W-:-:S04]  /*0e80*/  IMAD R2, R3, UR8, R2 ;  /* 0x0000000803027c24 */ /* 0x000fc8000f8e0202 */
[----:B------:R1:W-:Y:S01]  /*0e90*/  STG.E desc[UR6][R18.64], R21 ;  /* 0x0000001512007986 */ /* 0x0003e2000c101906 */
[----:B------:R-:W-:Y:S05]  /*0ea0*/  @!P0 BRA `(.L_x_28) ;  /* 0xfffffffc00c88947 */ /* 0x000fea000383ffff */
[----:B------:R-:W-:Y:S05]  /*0eb0*/  EXIT ;  /* 0x000000000000794d */ /* 0x000fea0003800000 */
.L_x_29:
        /* <DEDUP_REMOVED lines=12> */
.L_x_280:


//--------------------- .text._ZN2at6native46_GLOBAL__N__fbf0e309_13_WeightNorm_cu_b3893b6b31weight_norm_bwd_last_dim_kernelIddEEvPT_S4_PKS3_S6_S6_PKT0_ii --------------------------
	.section	.text._ZN2at6native46_GLOBAL__N__fbf0e309_13_WeightNorm_cu_b3893b6b31weight_norm_bwd_last_dim_kernelIddEEvPT_S4_PKS3_S6_S6_PKT0_ii,"ax",@progbits
	.align	128
.text._ZN2at6native46_GLOBAL__N__fbf0e309_13_WeightNorm_cu_b3893b6b31weight_norm_bwd_last_dim_kernelIddEEvPT_S4_PKS3_S6_S6_PKT0_ii:
        .type           _ZN2at6native46_GLOBAL__N__fbf0e309_13_WeightNorm_cu_b3893b6b31weight_norm_bwd_last_dim_kernelIddEEvPT_S4_PKS3_S6_S6_PKT0_ii,@function
        .size           _ZN2at6native46_GLOBAL__N__fbf0e309_13_WeightNorm_cu_b3893b6b31weight_norm_bwd_last_dim_kernelIddEEvPT_S4_PKS3_S6_S6_PKT0_ii,(.L_x_281 - _ZN2at6native46_GLOBAL__N__fbf0e309_13_WeightNorm_cu_b3893b6b31weight_norm_bwd_last_dim_kernelIddEEvPT_S4_PKS3_S6_S6_PKT0_ii)
        .other          _ZN2at6native46_GLOBAL__N__fbf0e309_13_WeightNorm_cu_b3893b6b31weight_norm_bwd_last_dim_kernelIddEEvPT_S4_PKS3_S6_S6_PKT0_ii,@"STO_CUDA_ENTRY STV_DEFAULT"
_ZN2at6native46_GLOBAL__N__fbf0e309_13_WeightNorm_cu_b3893b6b31weight_norm_bwd_last_dim_kernelIddEEvPT_S4_PKS3_S6_S6_PKT0_ii:
[----:B------:R-:W-:Y:S01]  /*0000*/  LDC R1, c[0x0][0x37c] ;  /* 0x0000df00ff017b82 */ /* 0x000fe20000000800 */
[----:B------:R-:W0:Y:S07]  /*0010*/  S2R R9, SR_TID.X ;  /* 0x0000000000097919 */ /* 0x000e2e0000002100 */
[----:B------:R-:W0:Y:S01]  /*0020*/  S2UR UR4, SR_CTAID.X ;  /* 0x00000000000479c3 */ /* 0x000e220000002500 */
[----:B------:R-:W1:Y:S01]  /*0030*/  LDCU.64 UR8, c[0x0][0x3b0] ;  /* 0x00007600ff0877ac */ /* 0x000e620008000a00 */
[----:B------:R-:W-:Y:S01]  /*0040*/  BSSY.RECONVERGENT B0, `(.L_x_30) ;  /* 0x0000019000007945 */ /* 0x000fe20003800200 */
[----:B------:R-:W1:Y:S01]  /*0050*/  S2R R0, SR_TID.Y ;  /* 0x0000000000007919 */ /* 0x000e620000002200 */
[----:B------:R-:W-:Y:S01]  /*0060*/  CS2R R6, SRZ ;  /* 0x0000000000067805 */ /* 0x000fe2000001ff00 */
        /* <DEDUP_REMOVED lines=8> */
[----:B------:R-:W-:Y:S01]  /*00f0*/  IMAD.MOV.U32 R19, RZ, RZ, R3 ;  /* 0x000000ffff137224 */ /* 0x000fe200078e0003 */
[----:B------:R-:W-:Y:S01]  /*0100*/  CS2R R6, SRZ ;  /* 0x0000000000067805 */ /* 0x000fe2000001ff00 */
[----:B------:R-:W-:-:S05]  /*0110*/  IMAD.MOV.U32 R4, RZ, RZ, R0 ;  /* 0x000000ffff047224 */ /* 0x000fca00078e0000 */
[----:B------:R-:W1:Y:S08]  /*0120*/  LDC.64 R10, c[0x0][0x390] ;  /* 0x0000e400ff0a7b82 */ /* 0x000e700000000a00 */
[----:B------:R-:W2:Y:S02]  /*0130*/  LDC.64 R12, c[0x0][0x398] ;  /* 0x0000e600ff0c7b82 */ /* 0x000ea40000000a00 */
.L_x_32:
[----:B-1----:R-:W-:-:S04]  /*0140*/  IMAD.WIDE R14, R19, 0x8, R10 ;  /* 0x00000008130e7825 */ /* 0x002fc800078e020a */
[----:B--2---:R-:W-:Y:S02]  /*0150*/  IMAD.WIDE R16, R19, 0x8, R12 ;  /* 0x0000000813107825 */ /* 0x004fe400078e020c */
[----:B------:R-:W2:Y:S04]  /*0160*/  LDG.E.64.CONSTANT R14, desc[UR6][R14.64] ;  /* 0x000000060e0e7981 */ /* 0x000ea8000c1e9b00 */
[----:B------:R-:W2:Y:S01]  /*0170*/  LDG.E.64.CONSTANT R16, desc[UR6][R16.64] ;  /* 0x0000000610107981 */ /* 0x000ea2000c1e9b00 */
[C---:B0-----:R-:W-:Y:S02]  /*0180*/  IMAD.IADD R4, R8.reuse, 0x1, R4 ;  /* 0x0000000108047824 */ /* 0x041fe400078e0204 */
[----:B------:R-:W-:-:S03]  /*0190*/  IMAD R19, R8, UR8, R19 ;  /* 0x0000000808137c24 */ /* 0x000fc6000f8e0213 */
[----:B------:R-:W-:Y:S01]  /*01a0*/  ISETP.GE.AND P1, PT, R4, UR9, PT ;  /* 0x0000000904007c0c */ /* 0x000fe2000bf26270 */
[----:B--2---:R3:W4:-:S12]  /*01b0*/  DFMA R6, R14, R16, R6 ;  /* 0x000000100e06722b */ /* 0x0047180000000006 */
[----:B---34-:R-:W-:Y:S05]  /*01c0*/  @!P1 BRA `(.L_x_32) ;  /* 0xfffffffc00dc9947 */ /* 0x018fea000383ffff */
.L_x_31:
[----:B------:R-:W-:Y:S05]  /*01d0*/  BSYNC.RECONVERGENT B0 ;  /* 0x0000000000007941 */ /* 0x000fea0003800200 */
.L_x_30:
[----:B------:R-:W0:Y:S01]  /*01e0*/  LDCU UR8, c[0x0][0x364] ;  /* 0x00006c80ff0877ac */ /* 0x000e220008000800 */
[----:B------:R-:W1:Y:S01]  /*01f0*/  S2UR UR5, SR_CgaCtaId ;  /* 0x00000000000579c3 */ /* 0x000e620000008800 */
[----:B------:R-:W-:Y:S01]  /*0200*/  IMAD R11, R0, R2, R9 ;  /* 0x00000002000b7224 */ /* 0x000fe200078e0209 */
[----:B------:R-:W-:Y:S01]  /*0210*/  UMOV UR4, 0x400 ;  /* 0x0000040000047882 */ /* 0x000fe20000000000 */
[----:B0-----:R-:W-:-:S05]  /*0220*/  IMAD R4, R2, UR8, RZ ;  /* 0x0000000802047c24 */ /* 0x001fca000f8e02ff */
[C---:B------:R-:W-:Y:S01]  /*0230*/  ISETP.GE.U32.AND P1, PT, R4.reuse, 0x40, PT ;  /* 0x000000400400780c */ /* 0x040fe20003f26070 */
[----:B-1----:R-:W-:Y:S01]  /*0240*/  ULEA UR4, UR5, UR4, 0x18 ;  /* 0x0000000405047291 */ /* 0x002fe2000f8ec0ff */
[----:B------:R-:W-:-:S05]  /*0250*/  ISETP.GE.U32.AND P2, PT, R4, 0x80, PT ;  /* 0x000000800400780c */ /* 0x000fca0003f46070 */
[----:B------:R-:W-:-:S06]  /*0260*/  LEA R13, R11, UR4, 0x3 ;  /* 0x000000040b0d7c11 */ /* 0x000fcc000f8e18ff */
[----:B------:R0:W-:Y:S01]  /*0270*/  @P1 STS.64 [R13], R6 ;  /* 0x000000060d001388 */ /* 0x0001e20000000a00 */
[----:B------:R-:W-:Y:S06]  /*0280*/  @P1 BAR.SYNC.DEFER_BLOCKING 0x0 ;  /* 0x0000000000001b1d */ /* 0x000fec0000010000 */
[----:B------:R-:W-:Y:S05]  /*0290*/  @!P2 BRA `(.L_x_33) ;  /* 0x00000008002ca947 */ /* 0x000fea0003800000 */
[----:B------:R-:W-:-:S04]  /*02a0*/  SHF.R.U32.HI R8, RZ, 0x1, R4 ;  /* 0x00000001ff087819 */ /* 0x000fc80000011604 */
[----:B------:R-:W-:-:S13]  /*02b0*/  ISETP.GE.U32.AND P2, PT, R11, R8, PT ;  /* 0x000000080b00720c */ /* 0x000fda0003f46070 */
[----:B------:R-:W-:Y:S01]  /*02c0*/  @!P2 IMAD R16, R8, 0x8, R13 ;  /* 0x000000080810a824 */ /* 0x000fe200078e020d */
[----:B------:R-:W-:Y:S05]  /*02d0*/  @!P2 LDS.64 R14, [R13] ;  /* 0x000000000d0ea984 */ /* 0x000fea0000000a00 */
[----:B------:R-:W1:Y:S02]  /*02e0*/  @!P2 LDS.64 R16, [R16] ;  /* 0x000000001010a984 */ /* 0x000e640000000a00 */
[----:B-1----:R-:W1:Y:S02]  /*02f0*/  @!P2 DADD R14, R14, R16 ;  /* 0x000000000e0ea229 */ /* 0x002e640000000010 */
[----:B-1----:R1:W-:Y:S01]  /*0300*/  @!P2 STS.64 [R13], R14 ;  /* 0x0000000e0d00a388 */ /* 0x0023e20000000a00 */
[----:B------:R-:W-:Y:S01]  /*0310*/  BAR.SYNC.DEFER_BLOCKING 0x0 ;  /* 0x0000000000007b1d */ /* 0x000fe20000010000 */
[----:B------:R-:W-:-:S13]  /*0320*/  ISETP.GE.U32.AND P2, PT, R4, 0x100, PT ;  /* 0x000001000400780c */ /* 0x000fda0003f46070 */
[----:B-1----:R-:W-:Y:S05]  /*0330*/  @!P2 BRA `(.L_x_33) ;  /* 0x000000080004a947 */ /* 0x002fea0003800000 */
        /* <DEDUP_REMOVED lines=12> */
[----:B------:R-:W-:Y:S01]  /*0400*/  @!P2 LOP3.LUT R8, R4, 0x3ffff8, RZ, 0xc0, !PT ;  /* 0x003ffff80408a812 */ /* 0x000fe200078ec0ff */
[----:B------:R-:W-:Y:S04]  /*0410*/  @!P2 LDS.64 R14, [R13] ;  /* 0x000000000d0ea984 */ /* 0x000fe80000000a00 */
[----:B------:R-:W-:-:S05]  /*0420*/  @!P2 IMAD.IADD R8, R13, 0x1, R8 ;  /* 0x000000010d08a824 */ /* 0x000fca00078e0208 */
        /* <DEDUP_REMOVED lines=113> */
[----:B------:R-:W-:Y:S06]  /*0b40*/  BAR.SYNC.DEFER_BLOCKING 0x0 ;  /* 0x0000000000007b1d */ /* 0x000fec0000010000 */
.L_x_33:
[----:B------:R-:W-:Y:S01]  /*0b50*/  ISETP.GT.U32.AND P2, PT, R11, 0x1f, PT ;  /* 0x0000001f0b00780c */ /* 0x000fe20003f44070 */
[----:B------:R-:W-:-:S12]  /*0b60*/  BSSY B0, `(.L_x_34) ;  /* 0x0000012000007945 */ /* 0x000fd80003800000 */
[----:B------:R-:W-:Y:S05]  /*0b70*/  @P2 BRA `(.L_x_35) ;  /* 0x0000000000402947 */ /* 0x000fea0003800000 */
[----:B-1----:R-:W-:Y:S01]  /*0b80*/  @P1 LDS.64 R14, [R13] ;  /* 0x000000000d0e1984 */ /* 0x002fe20000000a00 */
[----:B------:R-:W-:-:S03]  /*0b90*/  ISETP.GT.U32.AND P2, PT, R2, 0x10, PT ;  /* 0x000000100200780c */ /* 0x000fc60003f44070 */
[----:B------:R-:W0:Y:S02]  /*0ba0*/  @P1 LDS.64 R16, [R13+0x100] ;  /* 0x000100000d101984 */ /* 0x000e240000000a00 */
[----:B0-----:R0:W1:Y:S08]  /*0bb0*/  @P1 DADD R6, R14, R16 ;  /* 0x000000000e061229 */ /* 0x0010700000000010 */
[----:B01----:R-:W-:Y:S05]  /*0bc0*/  @P2 BRA `(.L_x_36) ;  /* 0x0000000000242947 */ /* 0x003fea0003800000 */
[----:B------:R-:W-:-:S07]  /*0bd0*/  IMAD.MOV.U32 R17, RZ, RZ, 0x10 ;  /* 0x00000010ff117424 */ /* 0x000fce00078e00ff */
.L_x_38:
[----:B------:R-:W-:-:S03]  /*0be0*/  UMOV UR5, 0xffffffff ;  /* 0xffffffff00057882 */ /* 0x000fc60000000000 */
[----:B-1----:R-:W-:Y:S05]  /*0bf0*/  BRA.DIV UR5, `(.L_x_37) ;  /* 0x0000000605707947 */ /* 0x002fea000b800000 */
[----:B------:R0:W1:Y:S04]  /*0c00*/  SHFL.DOWN PT, R15, R7, R17, 0x1f ;  /* 0x08001f11070f7589 */ /* 0x00006800000e0000 */
[----:B------:R0:W2:Y:S02]  /*0c10*/  SHFL.DOWN PT, R14, R6, R17, 0x1f ;  /* 0x08001f11060e7589 */ /* 0x0000a400000e0000 */
.L_x_45:
[----:B0-----:R-:W-:Y:S01]  /*0c20*/  SHF.R.U32.HI R17, RZ, 0x1, R17 ;  /* 0x00000001ff117819 */ /* 0x001fe20000011611 */
[----:B-12---:R0:W1:Y:S03]  /*0c30*/  DADD R6, R14, R6 ;  /* 0x000000000e067229 */ /* 0x0060660000000006 */
[----:B------:R-:W-:-:S13]  /*0c40*/  ISETP.GE.U32.AND P1, PT, R17, R2, PT ;  /* 0x000000021100720c */ /* 0x000fda0003f26070 */
[----:B0-----:R-:W-:Y:S05]  /*0c50*/  @P1 BRA `(.L_x_38) ;  /* 0xfffffffc00e01947 */ /* 0x001fea000383ffff */
.L_x_36:
[----:B------:R-:W-:-:S13]  /*0c60*/  ISETP.GE.U32.AND P1, PT, R11, R2, PT ;  /* 0x000000020b00720c */ /* 0x000fda0003f26070 */
[----:B-1----:R2:W-:Y:S02]  /*0c70*/  @!P1 STS.64 [R13], R6 ;  /* 0x000000060d009388 */ /* 0x0025e40000000a00 */
.L_x_35:
[----:B------:R-:W-:Y:S05]  /*0c80*/  BSYNC B0 ;  /* 0x0000000000007941 */ /* 0x000fea0003800000 */
.L_x_34:
[----:B------:R-:W3:Y:S02]  /*0c90*/  LDC.64 R10, c[0x0][0x3a8] ;  /* 0x0000ea00ff0a7b82 */ /* 0x000ee40000000a00 */
[----:B---3--:R-:W-:-:S06]  /*0ca0*/  IMAD.WIDE R10, R5, 0x8, R10 ;  /* 0x00000008050a7825 */ /* 0x008fcc00078e020a */
[----:B------:R-:W0:Y:S01]  /*0cb0*/  LDG.E.64.CONSTANT R10, desc[UR6][R10.64] ;  /* 0x000000060a0a7981 */ /* 0x000e22000c1e9b00 */
[----:B------:R-:W-:Y:S05]  /*0cc0*/  WARPSYNC.ALL ;  /* 0x0000000000007948 */ /* 0x000fea0003800000 */
[----:B------:R-:W-:Y:S01]  /*0cd0*/  BSSY.RECONVERGENT B0, `(.L_x_39) ;  /* 0x0000022000007945 */ /* 0x000fe20003800200 */
[----:B------:R-:W-:Y:S06]  /*0ce0*/  BAR.SYNC.DEFER_BLOCKING 0x0 ;  /* 0x0000000000007b1d */ /* 0x000fec0000010000 */
[----:B012---:R-:W0:Y:S01]  /*0cf0*/  MUFU.RCP64H R13, R11 ;  /* 0x0000000b000d7308 */ /* 0x007e220000001800 */
[----:B------:R-:W-:-:S05]  /*0d00*/  VIADD R12, R11, 0x300402 ;  /* 0x003004020b0c7836 */ /* 0x000fca0000000000 */
[----:B------:R-:W-:Y:S01]  /*0d10*/  FSETP.GEU.AND P1, PT, |R12|, 5.8789094863358348022e-39, PT ;  /* 0x004004020c00780b */ /* 0x000fe20003f2e200 */
[----:B0-----:R-:W0:-:S15]  /*0d20*/  DFMA R6, -R10, R12, 1 ;  /* 0x3ff000000a06742b */ /* 0x001e1e000000010c */
[----:B------:R-:W-:-:S15]  /*0d30*/  NOP ;  /* 0x0000000000007918 */ /* 0x000fde0000000000 */
[----:B------:R-:W-:-:S15]  /*0d40*/  NOP ;  /* 0x0000000000007918 */ /* 0x000fde0000000000 */
[----:B------:R-:W-:-:S15]  /*0d50*/  NOP ;  /* 0x0000000000007918 */ /* 0x000fde0000000000 */
[----:B------:R-:W-:-:S04]  /*0d60*/  NOP ;  /* 0x0000000000007918 */ /* 0x000fc80000000000 */
[----:B0-----:R-:W0:-:S15]  /*0d70*/  DFMA R6, R6, R6, R6 ;  /* 0x000000060606722b */ /* 0x001e1e0000000006 */
[----:B------:R-:W-:-:S15]  /*0d80*/  NOP ;  /* 0x0000000000007918 */ /* 0x000fde0000000000 */
[----:B------:R-:W-:-:S15]  /*0d90*/  NOP ;  /* 0x0000000000007918 */ /* 0x000fde0000000000 */
[----:B------:R-:W-:-:S15]  /*0da0*/  NOP ;  /* 0x0000000000007918 */ /* 0x000fde0000000000 */
[----:B------:R-:W-:-:S04]  /*0db0*/  NOP ;  /* 0x0000000000007918 */ /* 0x000fc80000000000 */
[----:B0-----:R0:W1:Y:S02]  /*0dc0*/  DFMA R14, R12, R6, R12 ;  /* 0x000000060c0e722b */ /* 0x001064000000000c */
[----:B0-----:R-:W-:-:S06]  /*0dd0*/  LEA R6, R9, UR4, 0x3 ;  /* 0x0000000409067c11 */ /* 0x001fcc000f8e18ff */
[----:B------:R-:W0:-:S15]  /*0de0*/  LDS.64 R6, [R6] ;  /* 0x0000000006067984 */ /* 0x000e1e0000000a00 */
[----:B------:R-:W-:-:S15]  /*0df0*/  NOP ;  /* 0x0000000000007918 */ /* 0x000fde0000000000 */
[----:B------:R-:W-:-:S15]  /*0e00*/  NOP ;  /* 0x0000000000007918 */ /* 0x000fde0000000000 */
[----:B------:R-:W-:-:S11]  /*0e10*/  NOP ;  /* 0x0000000000007918 */ /* 0x000fd60000000000 */
[----:B-1----:R-:W1:-:S15]  /*0e20*/  DFMA R16, -R10, R14, 1 ;  /* 0x3ff000000a10742b */ /* 0x002e5e000000010e */
[----:B------:R-:W-:-:S15]  /*0e30*/  NOP ;  /* 0x0000000000007918 */ /* 0x000fde0000000000 */
[----:B------:R-:W-:-:S15]  /*0e40*/  NOP ;  /* 0x0000000000007918 */ /* 0x000fde0000000000 */
[----:B------:R-:W-:-:S15]  /*0e50*/  NOP ;  /* 0x0000000000007918 */ /* 0x000fde0000000000 */
[----:B------:R-:W-:-:S04]  /*0e60*/  NOP ;  /* 0x0000000000007918 */ /* 0x000fc80000000000 */
[----:B-1----:R1:W2:Y:S02]  /*0e70*/  DFMA R8, R14, R16, R14 ;  /* 0x000000100e08722b */ /* 0x0022a4000000000e */
[----:B012---:R-:W-:Y:S05]  /*0e80*/  @P1 BRA `(.L_x_40) ;  /* 0x0000000000181947 */ /* 0x007fea0003800000 */
[----:B------:R-:W-:-:S05]  /*0e90*/  LOP3.LUT R2, R11, 0x7fffffff, RZ, 0xc0, !PT ;  /* 0x7fffffff0b027812 */ /* 0x000fca00078ec0ff */
[----:B------:R-:W-:Y:S01]  /*0ea0*/  VIADD R12, R2, 0xfff00000 ;  /* 0xfff00000020c7836 */ /* 0x000fe20000000000 */
[----:B------:R-:W-:-:S07]  /*0eb0*/  MOV R2, 0xed0 ;  /* 0x00000ed000027802 */ /* 0x000fce0000000f00 */
[----:B------:R-:W-:Y:S05]  /*0ec0*/  CALL.REL.NOINC `($__internal_0_$__cuda_sm20_dblrcp_rn_slowpath_v3) ;  /* 0x0000000000fc7944 */ /* 0x000fea0003c00000 */
[----:B------:R-:W-:Y:S02]  /*0ed0*/  IMAD.MOV.U32 R8, RZ, RZ, R10 ;  /* 0x000000ffff087224 */ /* 0x000fe400078e000a */
[----:B------:R-:W-:-:S07]  /*0ee0*/  IMAD.MOV.U32 R9, RZ, RZ, R11 ;  /* 0x000000ffff097224 */ /* 0x000fce00078e000b */
.L_x_40:
[----:B------:R-:W-:Y:S05]  /*0ef0*/  BSYNC.RECONVERGENT B0 ;  /* 0x0000000000007941 */ /* 0x000fea0003800200 */
.L_x_39:
[----:B------:R-:W-:Y:S01]  /*0f00*/  ISETP.NE.AND P1, PT, R0, RZ, PT ;  /* 0x000000ff0000720c */ /* 0x000fe20003f25270 */
[----:B------:R-:W0:-:S12]  /*0f10*/  LDC.64 R14, c[0x0][0x3a0] ;  /* 0x0000e800ff0e7b82 */ /* 0x000e180000000a00 */
[----:B------:R-:W1:Y:S01]  /*0f20*/  @!P1 LDC.64 R12, c[0x0][0x388] ;  /* 0x0000e200ff0c9b82 */ /* 0x000e620000000a00 */
[----:B------:R-:W2:Y:S01]  /*0f30*/  @!P1 DMUL R10, R6, R8 ;  /* 0x00000008060a9228 */ /* 0x000ea20000000000 */
[----:B-1----:R-:W-:-:S04]  /*0f40*/  @!P1 IMAD.WIDE R12, R5, 0x8, R12 ;  /* 0x00000008050c9825 */ /* 0x002fc800078e020c */
[----:B0-----:R-:W-:Y:S01]  /*0f50*/  IMAD.WIDE R4, R5, 0x8, R14 ;  /* 0x0000000805047825 */ /* 0x001fe200078e020e */
[----:B--2---:R0:W-:Y:S01]  /*0f60*/  @!P1 STG.E.64 desc[UR6][R12.64], R10 ;  /* 0x0000000a0c009986 */ /* 0x0041e2000c101b06 */
[----:B------:R-:W-:Y:S05]  /*0f70*/  @!P0 EXIT ;  /* 0x000000000000894d */ /* 0x000fea0003800000 */
[----:B------:R-:W5:Y:S01]  /*0f80*/  LDG.E.64.CONSTANT R4, desc[UR6][R4.64] ;  /* 0x0000000604047981 */ /* 0x000f62000c1e9b00 */
[----:B0-----:R-:W0:Y:S01]  /*0f90*/  LDC.64 R10, c[0x0][0x390] ;  /* 0x0000e400ff0a7b82 */ /* 0x001e220000000a00 */
[----:B------:R-:W1:Y:S07]  /*0fa0*/  DMUL R18, R8, R8 ;  /* 0x0000000808127228 */ /* 0x000e6e0000000000 */
[----:B------:R-:W2:Y:S08]  /*0fb0*/  LDC.64 R12, c[0x0][0x398] ;  /* 0x0000e600ff0c7b82 */ /* 0x000eb00000000a00 */
[----:B------:R-:W3:Y:S08]  /*0fc0*/  LDC.64 R14, c[0x0][0x380] ;  /* 0x0000e000ff0e7b82 */ /* 0x000ef00000000a00 */
[----:B------:R-:W4:-:S15]  /*0fd0*/  LDC.64 R16, c[0x0][0x3b0] ;  /* 0x0000ec00ff107b82 */ /* 0x000f1e0000000a00 */
[----:B------:R-:W-:-:S15]  /*0fe0*/  NOP ;  /* 0x0000000000007918 */ /* 0x000fde0000000000 */
[----:B------:R-:W-:-:S11]  /*0ff0*/  NOP ;  /* 0x0000000000007918 */ /* 0x000fd60000000000 */
[----:B-123--:R1:W0:Y:S02]  /*1000*/  DMUL R18, R18, R8 ;  /* 0x0000000812127228 */ /* 0x00e2240000000000 */
.L_x_41:
[----:B------:R-:W-:-:S04]  /*1010*/  IMAD.WIDE R22, R3, 0x8, R12 ;  /* 0x0000000803167825 */ /* 0x000fc800078e020c */
[C---:B0-----:R-:W-:Y:S02]  /*1020*/  IMAD.WIDE R20, R3.reuse, 0x8, R10 ;  /* 0x0000000803147825 */ /* 0x041fe400078e020a */
[----:B--2---:R-:W2:Y:S04]  /*1030*/  LDG.E.64.CONSTANT R22, desc[UR6][R22.64] ;  /* 0x0000000616167981 */ /* 0x004ea8000c1e9b00 */
[----:B------:R-:W3:Y:S01]  /*1040*/  LDG.E.64.CONSTANT R20, desc[UR6][R20.64] ;  /* 0x0000000614147981 */ /* 0x000ee2000c1e9b00 */
[----:B------:R-:W-:-:S04]  /*1050*/  IMAD.WIDE R26, R3, 0x8, R14 ;  /* 0x00000008031a7825 */ /* 0x000fc800078e020e */
[----:B------:R-:W-:Y:S02]  /*1060*/  VIADD R0, R0, UR8 ;  /* 0x0000000800007c36 */ /* 0x000fe40008000000 */
[----:B----4-:R-:W-:-:S03]  /*1070*/  IMAD R3, R16, UR8, R3 ;  /* 0x0000000810037c24 */ /* 0x010fc6000f8e0203 */
[----:B------:R-:W-:Y:S01]  /*1080*/  ISETP.GE.AND P0, PT, R0, R17, PT ;  /* 0x000000110000720c */ /* 0x000fe20003f06270 */
[----:B--2---:R-:W0:-:S15]  /*1090*/  DMUL R24, R18, R22 ;  /* 0x0000001612187228 */ /* 0x004e1e0000000000 */
[----:B------:R-:W-:-:S15]  /*10a0*/  NOP ;  /* 0x0000000000007918 */ /* 0x000fde0000000000 */
[----:B------:R-:W-:-:S15]  /*10b0*/  NOP ;  /* 0x0000000000007918 */ /* 0x000fde0000000000 */
[----:B------:R-:W-:-:S15]  /*10c0*/  NOP ;  /* 0x0000000000007918 */ /* 0x000fde0000000000 */
[----:B------:R-:W-:-:S04]  /*10d0*/  NOP ;  /* 0x0000000000007918 */ /* 0x000fc80000000000 */
[----:B0-----:R-:W3:-:S15]  /*10e0*/  DMUL R24, R6, R24 ;  /* 0x0000001806187228 */ /* 0x001ede0000000000 */
[----:B------:R-:W-:-:S15]  /*10f0*/  NOP ;  /* 0x0000000000007918 */ /* 0x000fde0000000000 */
[----:B------:R-:W-:-:S15]  /*1100*/  NOP ;  /* 0x0000000000007918 */ /* 0x000fde0000000000 */
[----:B------:R-:W-:-:S15]  /*1110*/  NOP ;  /* 0x0000000000007918 */ /* 0x000fde0000000000 */
[----:B------:R-:W-:-:S04]  /*1120*/  NOP ;  /* 0x0000000000007918 */ /* 0x000fc80000000000 */
[----:B---3--:R-:W0:-:S15]  /*1130*/  DFMA R24, R20, R8, -R24 ;  /* 0x000000081418722b */ /* 0x008e1e0000000818 */
[----:B------:R-:W-:-:S15]  /*1140*/  NOP ;  /* 0x0000000000007918 */ /* 0x000fde0000000000 */
[----:B------:R-:W-:-:S15]  /*1150*/  NOP ;  /* 0x0000000000007918 */ /* 0x000fde0000000000 */
[----:B------:R-:W-:-:S15]  /*1160*/  NOP ;  /* 0x0000000000007918 */ /* 0x000fde0000000000 */
[----:B------:R-:W-:-:S04]  /*1170*/  NOP ;  /* 0x0000000000007918 */ /* 0x000fc80000000000 */
[----:B0----5:R-:W0:Y:S02]  /*1180*/  DMUL R24, R4, R24 ;  /* 0x0000001804187228 */ /* 0x021e240000000000 */
[----:B0-----:R2:W-:Y:S01]  /*1190*/  STG.E.64 desc[UR6][R26.64], R24 ;  /* 0x000000181a007986 */ /* 0x0015e2000c101b06 */
[----:B------:R-:W-:Y:S05]  /*11a0*/  @!P0 BRA `(.L_x_41) ;  /* 0xfffffffc00988947 */ /* 0x000fea000383ffff */
[----:B------:R-:W-:Y:S05]  /*11b0*/  EXIT ;  /* 0x000000000000794d */ /* 0x000fea0003800000 */
.L_x_37:
[----:B------:R-:W-:Y:S01]  /*11c0*/  BSSY B1, `(.L_x_42) ;  /* 0x0000007000017945 */ /* 0x000fe20003800000 */
[----:B------:R-:W-:Y:S02]  /*11d0*/  IMAD.MOV.U32 R19, RZ, RZ, R7 ;  /* 0x000000ffff137224 */ /* 0x000fe400078e0007 */
[----:B------:R-:W-:Y:S02]  /*11e0*/  IMAD.MOV.U32 R8, RZ, RZ, 0x1f ;  /* 0x0000001fff087424 */ /* 0x000fe400078e00ff */
[----:B------:R-:W-:-:S07]  /*11f0*/  IMAD.MOV.U32 R4, RZ, RZ, -0x1 ;  /* 0xffffffffff047424 */ /* 0x000fce00078e00ff */
[----:B------:R-:W-:Y:S05]  /*1200*/  WARPSYNC.COLLECTIVE R4, `(.L_x_43) ;  /* 0x0000000004087348 */ /* 0x000fea0003c00000 */
[----:B------:R0:W1:Y:S02]  /*1210*/  SHFL.DOWN P1, R14, R19, R17, R8 ;  /* 0x08000011130e7389 */ /* 0x0000640000020008 */
[----:B01----:R-:W-:Y:S05]  /*1220*/  ENDCOLLECTIVE ;  /* 0x000000000000791b */ /* 0x003fea0003800000 */
.L_x_43:
[----:B------:R-:W-:Y:S05]  /*1230*/  BSYNC B1 ;  /* 0x0000000000017941 */ /* 0x000fea0003800000 */
.L_x_42:
[----:B------:R-:W-:Y:S02]  /*1240*/  IMAD.MOV.U32 R19, RZ, RZ, R6 ;  /* 0x000000ffff137224 */ /* 0x000fe400078e0006 */
[----:B------:R-:W-:Y:S02]  /*1250*/  IMAD.MOV.U32 R8, RZ, RZ, 0x1f ;  /* 0x0000001fff087424 */ /* 0x000fe400078e00ff */
[----:B------:R-:W-:Y:S02]  /*1260*/  IMAD.MOV.U32 R4, RZ, RZ, -0x1 ;  /* 0xffffffffff047424 */ /* 0x000fe400078e00ff */
[----:B------:R-:W-:-:S07]  /*1270*/  IMAD.MOV.U32 R15, RZ, RZ, R14 ;  /* 0x000000ffff0f7224 */ /* 0x000fce00078e000e */
[----:B------:R-:W-:Y:S05]  /*1280*/  WARPSYNC.COLLECTIVE R4, `(.L_x_44) ;  /* 0x0000000004087348 */ /* 0x000fea0003c00000 */
[----:B------:R0:W1:Y:S02]  /*1290*/  SHFL.DOWN P1, R14, R19, R17, R8 ;  /* 0x08000011130e7389 */ /* 0x0000640000020008 */
[----:B01----:R-:W-:Y:S05]  /*12a0*/  ENDCOLLECTIVE ;  /* 0x000000000000791b */ /* 0x003fea0003800000 */
.L_x_44:
[----:B------:R-:W-:Y:S05]  /*12b0*/  BRA `(.L_x_45) ;  /* 0xfffffff800587947 */ /* 0x000fea000383ffff */
        .weak           $__internal_0_$__cuda_sm20_dblrcp_rn_slowpath_v3
        .type           $__internal_0_$__cuda_sm20_dblrcp_rn_slowpath_v3,@function
        .size           $__internal_0_$__cuda_sm20_dblrcp_rn_slowpath_v3,(.L_x_281 - $__internal_0_$__cuda_sm20_dblrcp_rn_slowpath_v3)
$__internal_0_$__cuda_sm20_dblrcp_rn_slowpath_v3:
[----:B------:R-:W-:Y:S01]  /*12c0*/  IMAD.MOV.U32 R8, RZ, RZ, R10 ;  /* 0x000000ffff087224 */ /* 0x000fe200078e000a */
[----:B------:R-:W-:Y:S01]  /*12d0*/  BSSY.RECONVERGENT B1, `(.L_x_46) ;  /* 0x000005d000017945 */ /* 0x000fe20003800200 */
[----:B------:R-:W-:-:S06]  /*12e0*/  IMAD.MOV.U32 R9, RZ, RZ, R11 ;  /* 0x000000ffff097224 */ /* 0x000fcc00078e000b */
[----:B------:R-:W0:Y:S02]  /*12f0*/  DSETP.GTU.AND P1, PT, |R8|, +INF , PT ;  /* 0x7ff000000800742a */ /* 0x000e240003f2c200 */
[----:B0-----:R-:W-:Y:S05]  /*1300*/  @P1 BRA `(.L_x_47) ;  /* 0x00000004005c1947 */ /* 0x001fea0003800000 */
[----:B------:R-:W-:-:S05]  /*1310*/  LOP3.LUT R4, R11, 0x7fffffff, RZ, 0xc0, !PT ;  /* 0x7fffffff0b047812 */ /* 0x000fca00078ec0ff */
[----:B------:R-:W-:-:S05]  /*1320*/  VIADD R10, R4, 0xffffffff ;  /* 0xffffffff040a7836 */ /* 0x000fca0000000000 */
[----:B------:R-:W-:-:S13]  /*1330*/  ISETP.GE.U32.AND P1, PT, R10, 0x7fefffff, PT ;  /* 0x7fefffff0a00780c */ /* 0x000fda0003f26070 */
[----:B------:R-:W-:Y:S01]  /*1340*/  @P1 LOP3.LUT R11, R9, 0x7ff00000, RZ, 0x3c, !PT ;  /* 0x7ff00000090b1812 */ /* 0x000fe200078e3cff */
[----:B------:R-:W-:Y:S01]  /*1350*/  @P1 IMAD.MOV.U32 R10, RZ, RZ, RZ ;  /* 0x000000ffff0a1224 */ /* 0x000fe200078e00ff */
[----:B------:R-:W-:Y:S06]  /*1360*/  @P1 BRA `(.L_x_48) ;  /* 0x00000004004c1947 */ /* 0x000fec0003800000 */
[----:B------:R-:W-:-:S13]  /*1370*/  ISETP.GE.U32.AND P1, PT, R4, 0x1000001, PT ;  /* 0x010000010400780c */ /* 0x000fda0003f26070 */
[----:B------:R-:W-:Y:S05]  /*1380*/  @!P1 BRA `(.L_x_49) ;  /* 0x0000000000b49947 */ /* 0x000fea0003800000 */
[----:B------:R-:W-:Y:S02]  /*1390*/  VIADD R11, R9, 0xc0200000 ;  /* 0xc0200000090b7836 */ /* 0x000fe40000000000 */
[----:B------:R-:W-:Y:S02]  /*13a0*/  IMAD.MOV.U32 R10, RZ, RZ, R8 ;  /* 0x000000ffff0a7224 */ /* 0x000fe400078e0008 */
[----:B------:R-:W0:Y:S04]  /*13b0*/  MUFU.RCP64H R13, R11 ;  /* 0x0000000b000d7308 */ /* 0x000e280000001800 */
        /* <DEDUP_REMOVED lines=25> */
[----:B0-----:R-:W0:-:S15]  /*1550*/  DMUL R12, R12, 2.2250738585072013831e-308 ;  /* 0x001000000c0c7828 */ /* 0x001e1e0000000000 */
        /* <DEDUP_REMOVED lines=15> */
[----:B01----:R-:W-:Y:S05]  /*1650*/  BRA `(.L_x_48) ;  /* 0x0000000000907947 */ /* 0x003fea0003800000 */
.L_x_49:
[----:B------:R-:W0:Y:S01]  /*1660*/  DMUL R8, R8, 8.11296384146066816958e+31 ;  /* 0x4690000008087828 */ /* 0x000e220000000000 */
[----:B------:R-:W-:Y:S01]  /*1670*/  IMAD.MOV.U32 R10, RZ, RZ, R12 ;  /* 0x000000ffff0a7224 */ /* 0x000fe200078e000c */
[----:B0-----:R-:W0:-:S15]  /*1680*/  MUFU.RCP64H R11, R9 ;  /* 0x00000009000b7308 */ /* 0x001e1e0000001800 */
[----:B------:R-:W-:-:S15]  /*1690*/  NOP ;  /* 0x0000000000007918 */ /* 0x000fde0000000000 */
[----:B------:R-:W-:-:S15]  /*16a0*/  NOP ;  /* 0x0000000000007918 */ /* 0x000fde0000000000 */
[----:B------:R-:W-:-:S15]  /*16b0*/  NOP ;  /* 0x0000000000007918 */ /* 0x000fde0000000000 */
[----:B------:R-:W-:-:S02]  /*16c0*/  NOP ;  /* 0x0000000000007918 */ /* 0x000fc40000000000 */
        /* <DEDUP_REMOVED lines=25> */
[----:B0-----:R-:W0:Y:S02]  /*1860*/  DMUL R10, R10, 8.11296384146066816958e+31 ;  /* 0x469000000a0a7828 */ /* 0x001e240000000000 */
[----:B0-----:R-:W-:Y:S05]  /*1870*/  BRA `(.L_x_48) ;  /* 0x0000000000087947 */ /* 0x001fea0003800000 */
.L_x_47:
[----:B------:R-:W-:Y:S01]  /*1880*/  LOP3.LUT R11, R9, 0x80000, RZ, 0xfc, !PT ;  /* 0x00080000090b7812 */ /* 0x000fe200078efcff */
[----:B------:R-:W-:-:S07]  /*1890*/  IMAD.MOV.U32 R10, RZ, RZ, R8 ;  /* 0x000000ffff0a7224 */ /* 0x000fce00078e0008 */
.L_x_48:
[----:B------:R-:W-:Y:S05]  /*18a0*/  BSYNC.RECONVERGENT B1 ;  /* 0x0000000000017941 */ /* 0x000fea0003800200 */
.L_x_46:
[----:B------:R-:W-:Y:S02]  /*18b0*/  IMAD.MOV.U32 R8, RZ, RZ, R2 ;  /* 0x000000ffff087224 */ /* 0x000fe400078e0002 */
[----:B------:R-:W-:-:S04]  /*18c0*/  IMAD.MOV.U32 R9, RZ, RZ, 0x0 ;  /* 0x00000000ff097424 */ /* 0x000fc800078e00ff */
[----:B------:R-:W-:Y:S05]  /*18d0*/  RET.REL.NODEC R8 `(_ZN2at6native46_GLOBAL__N__fbf0e309_13_WeightNorm_cu_b3893b6b31weight_norm_bwd_last_dim_kernelIddEEvPT_S4_PKS3_S6_S6_PKT0_ii) ;  /* 0xffffffe408c87950 */ /* 0x000fea0003c3ffff */
.L_x_50:
        /* <DEDUP_REMOVED lines=10> */
.L_x_281:


//--------------------- .text._ZN2at6native46_GLOBAL__N__fbf0e309_13_WeightNorm_cu_b3893b6b32weight_norm_bwd_first_dim_kernelIN3c104HalfEfEEvPT_S6_PKS5_S8_S8_PKT0_i --------------------------
	.section	.text._ZN2at6native46_GLOBAL__N__fbf0e309_13_WeightNorm_cu_b3893b6b32weight_norm_bwd_first_dim_kernelIN3c104HalfEfEEvPT_S6_PKS5_S8_S8_PKT0_i,"ax",@progbits
	.align	128
.text._ZN2at6native46_GLOBAL__N__fbf0e309_13_WeightNorm_cu_b3893b6b32weight_norm_bwd_first_dim_kernelIN3c104HalfEfEEvPT_S6_PKS5_S8_S8_PKT0_i:
        .type           _ZN2at6native46_GLOBAL__N__fbf0e309_13_WeightNorm_cu_b3893b6b32weight_norm_bwd_first_dim_kernelIN3c104HalfEfEEvPT_S6_PKS5_S8_S8_PKT0_i,@function
        .size           _ZN2at6native46_GLOBAL__N__fbf0e309_13_WeightNorm_cu_b3893b6b32weight_norm_bwd_first_dim_kernelIN3c104HalfEfEEvPT_S6_PKS5_S8_S8_PKT0_i,(.L_x_283 - _ZN2at6native46_GLOBAL__N__fbf0e309_13_WeightNorm_cu_b3893b6b32weight_norm_bwd_first_dim_kernelIN3c104HalfEfEEvPT_S6_PKS5_S8_S8_PKT0_i)
        .other          _ZN2at6native46_GLOBAL__N__fbf0e309_13_WeightNorm_cu_b3893b6b32weight_norm_bwd_first_dim_kernelIN3c104HalfEfEEvPT_S6_PKS5_S8_S8_PKT0_i,@"STO_CUDA_ENTRY STV_DEFAULT"
_ZN2at6native46_GLOBAL__N__fbf0e309_13_WeightNorm_cu_b3893b6b32weight_norm_bwd_first_dim_kernelIN3c104HalfEfEEvPT_S6_PKS5_S8_S8_PKT0_i:
[----:B------:R-:W-:Y:S01]  /*0000*/  LDC R1, c[0x0][0x37c] ;  /* 0x0000df00ff017b82 */ /* 0x000fe20000000800 */
[----:B------:R-:W0:Y:S01]  /*0010*/  S2R R8, SR_TID.X ;  /* 0x0000000000087919 */ /* 0x000e220000002100 */
[----:B------:R-:W0:Y:S06]  /*0020*/  LDCU UR8, c[0x0][0x3b0] ;  /* 0x00007600ff0877ac */ /* 0x000e2c0008000800 */
[----:B------:R-:W1:Y:S01]  /*0030*/  LDC R3, c[0x0][0x360] ;  /* 0x0000d800ff037b82 */ /* 0x000e620000000800 */
[----:B------:R-:W-:Y:S01]  /*0040*/  BSSY.RECONVERGENT B0, `(.L_x_51) ;  /* 0x0000064000007945 */ /* 0x000fe20003800200 */
[----:B------:R-:W2:Y:S01]  /*0050*/  S2R R2, SR_CTAID.X ;  /* 0x0000000000027919 */ /* 0x000ea20000002500 */
[----:B------:R-:W3:Y:S01]  /*0060*/  LDCU.64 UR6, c[0x0][0x358] ;  /* 0x00006b00ff0677ac */ /* 0x000ee20008000a00 */
[----:B------:R-:W-:Y:S01]  /*0070*/  HFMA2 R9, -RZ, RZ, 0, 0 ;  /* 0x00000000ff097431 */ /* 0x000fe200000001ff */
[----:B0-----:R-:W-:-:S13]  /*0080*/  ISETP.GE.AND P0, PT, R8, UR8, PT ;  /* 0x0000000808007c0c */ /* 0x001fda000bf06270 */
[----:B--23--:R-:W-:Y:S05]  /*0090*/  @P0 BRA `(.L_x_52) ;  /* 0x0000000400780947 */ /* 0x00cfea0003800000 */
[----:B-1----:R-:W0:Y:S01]  /*00a0*/  I2F.U32.RP R9, R3 ;  /* 0x0000000300097306 */ /* 0x002e220000209000 */
[----:B------:R-:W-:Y:S01]  /*00b0*/  IMAD.IADD R0, R8, 0x1, R3 ;  /* 0x0000000108007824 */ /* 0x000fe200078e0203 */
[----:B------:R-:W-:Y:S01]  /*00c0*/  ISETP.NE.U32.AND P2, PT, R3, RZ, PT ;  /* 0x000000ff0300720c */ /* 0x000fe20003f45070 */
[----:B------:R-:W-:Y:S03]  /*00d0*/  BSSY.RECONVERGENT B1, `(.L_x_53) ;  /* 0x0000030000017945 */ /* 0x000fe60003800200 */
[C---:B------:R-:W-:Y:S02]  /*00e0*/  ISETP.GE.U32.AND P0, PT, R0.reuse, UR8, PT ;  /* 0x0000000800007c0c */ /* 0x040fe4000bf06070 */
[----:B------:R-:W-:Y:S01]  /*00f0*/  VIMNMX.U32 R7, PT, PT, R0, UR8, !PT ;  /* 0x0000000800077c48 */ /* 0x000fe2000ffe0000 */
[----:B0-----:R-:W0:Y:S02]  /*0100*/  MUFU.RCP R9, R9 ;  /* 0x0000000900097308 */ /* 0x001e240000001000 */
[----:B0-----:R-:W-:Y:S01]  /*0110*/  VIADD R4, R9, 0xffffffe ;  /* 0x0ffffffe09047836 */ /* 0x001fe20000000000 */
[----:B------:R-:W-:-:S05]  /*0120*/  MOV R9, RZ ;  /* 0x000000ff00097202 */ /* 0x000fca0000000f00 */
[----:B------:R0:W1:Y:S02]  /*0130*/  F2I.FTZ.U32.TRUNC.NTZ R5, R4 ;  /* 0x0000000400057305 */ /* 0x000064000021f000 */
[----:B0-----:R-:W-:Y:S02]  /*0140*/  MOV R4, RZ ;  /* 0x000000ff00047202 */ /* 0x001fe40000000f00 */
[----:B-1----:R-:W-:-:S05]  /*0150*/  IADD3 R6, PT, PT, RZ, -R5, RZ ;  /* 0x80000005ff067210 */ /* 0x002fca0007ffe0ff */
[----:B------:R-:W-:Y:S01]  /*0160*/  IMAD R11, R6, R3, RZ ;  /* 0x00000003060b7224 */ /* 0x000fe200078e02ff */
[----:B------:R-:W-:-:S03]  /*0170*/  SEL R6, RZ, 0x1, P0 ;  /* 0x00000001ff067807 */ /* 0x000fc60000000000 */
[----:B------:R-:W-:Y:S01]  /*0180*/  IMAD.HI.U32 R5, R5, R11, R4 ;  /* 0x0000000b05057227 */ /* 0x000fe200078e0004 */
[----:B------:R-:W-:-:S05]  /*0190*/  IADD3 R0, PT, PT, R7, -R0, -R6 ;  /* 0x8000000007007210 */ /* 0x000fca0007ffe806 */
[----:B------:R-:W-:-:S04]  /*01a0*/  IMAD.HI.U32 R5, R5, R0, RZ ;  /* 0x0000000005057227 */ /* 0x000fc800078e00ff */
[----:B------:R-:W-:-:S04]  /*01b0*/  IMAD.MOV R4, RZ, RZ, -R5 ;  /* 0x000000ffff047224 */ /* 0x000fc800078e0a05 */
[----:B------:R-:W-:-:S05]  /*01c0*/  IMAD R0, R3, R4, R0 ;  /* 0x0000000403007224 */ /* 0x000fca00078e0200 */
[----:B------:R-:W-:-:S13]  /*01d0*/  ISETP.GE.U32.AND P0, PT, R0, R3, PT ;  /* 0x000000030000720c */ /* 0x000fda0003f06070 */
[----:B------:R-:W-:Y:S01]  /*01e0*/  @P0 IADD3 R0, PT, PT, R0, -R3, RZ ;  /* 0x8000000300000210 */ /* 0x000fe20007ffe0ff */
[----:B------:R-:W-:-:S03]  /*01f0*/  @P0 VIADD R5, R5, 0x1 ;  /* 0x0000000105050836 */ /* 0x000fc60000000000 */
[----:B------:R-:W-:-:S13]  /*0200*/  ISETP.GE.U32.AND P1, PT, R0, R3, PT ;  /* 0x000000030000720c */ /* 0x000fda0003f26070 */
[----:B------:R-:W-:Y:S02]  /*0210*/  @P1 IADD3 R5, PT, PT, R5, 0x1, RZ ;  /* 0x0000000105051810 */ /* 0x000fe40007ffe0ff */
[----:B------:R-:W-:-:S05]  /*0220*/  @!P2 LOP3.LUT R5, RZ, R3, RZ, 0x33, !PT ;  /* 0x00000003ff05a212 */ /* 0x000fca00078e33ff */
[----:B------:R-:W-:-:S05]  /*0230*/  IMAD.IADD R10, R6, 0x1, R5 ;  /* 0x00000001060a7824 */ /* 0x000fca00078e0205 */
[C---:B------:R-:W-:Y:S02]  /*0240*/  LOP3.LUT R0, R10.reuse, 0x3, RZ, 0xc0, !PT ;  /* 0x000000030a007812 */ /* 0x040fe400078ec0ff */
[----:B------:R-:W-:Y:S02]  /*0250*/  ISETP.GE.U32.AND P1, PT, R10, 0x3, PT ;  /* 0x000000030a00780c */ /* 0x000fe40003f26070 */
[----:B------:R-:W-:Y:S01]  /*0260*/  ISETP.NE.AND P0, PT, R0, 0x3, PT ;  /* 0x000000030000780c */ /* 0x000fe20003f05270 */
[----:B------:R-:W-:-:S12]  /*0270*/  IMAD.MOV.U32 R0, RZ, RZ, R8 ;  /* 0x000000ffff007224 */ /* 0x000fd800078e0008 */
[----:B------:R-:W-:Y:S05]  /*0280*/  @!P0 BRA `(.L_x_54) ;  /* 0x0000000000508947 */ /* 0x000fea0003800000 */
[----:B------:R-:W0:Y:S01]  /*0290*/  LDC.64 R4, c[0x0][0x390] ;  /* 0x0000e400ff047b82 */ /* 0x000e220000000a00 */
[----:B------:R-:W-:Y:S01]  /*02a0*/  IADD3 R0, PT, PT, R10, 0x1, RZ ;  /* 0x000000010a007810 */ /* 0x000fe20007ffe0ff */
[----:B------:R-:W-:Y:S02]  /*02b0*/  IMAD R15, R2, UR8, R8 ;  /* 0x00000008020f7c24 */ /* 0x000fe4000f8e0208 */
[----:B------:R-:W-:Y:S01]  /*02c0*/  IMAD.MOV.U32 R9, RZ, RZ, RZ ;  /* 0x000000ffff097224 */ /* 0x000fe200078e00ff */
[----:B------:R-:W-:Y:S02]  /*02d0*/  LOP3.LUT R10, R0, 0x3, RZ, 0xc0, !PT ;  /* 0x00000003000a7812 */ /* 0x000fe400078ec0ff */
[----:B------:R-:W-:Y:S01]  /*02e0*/  MOV R0, R8 ;  /* 0x0000000800007202 */ /* 0x000fe20000000f00 */
[----:B------:R-:W1:Y:S02]  /*02f0*/  LDC.64 R6, c[0x0][0x398] ;  /* 0x0000e600ff067b82 */ /* 0x000e640000000a00 */
[----:B------:R-:W-:-:S07]  /*0300*/  IMAD.MOV R14, RZ, RZ, -R10 ;  /* 0x000000ffff0e7224 */ /* 0x000fce00078e0a0a */
.L_x_55:
[----:B-1----:R-:W-:-:S04]  /*0310*/  IMAD.WIDE R10, R15, 0x2, R6 ;  /* 0x000000020f0a7825 */ /* 0x002fc800078e0206 */
[----:B0-----:R-:W-:Y:S02]  /*0320*/  IMAD.WIDE R12, R15, 0x2, R4 ;  /* 0x000000020f0c7825 */ /* 0x001fe400078e0204 */
[----:B------:R-:W2:Y:S04]  /*0330*/  LDG.E.U16.CONSTANT R10, desc[UR6][R10.64] ;  /* 0x000000060a0a7981 */ /* 0x000ea8000c1e9500 */
[----:B------:R-:W3:Y:S01]  /*0340*/  LDG.E.U16.CONSTANT R12, desc[UR6][R12.64] ;  /* 0x000000060c0c7981 */ /* 0x000ee2000c1e9500 */
[----:B------:R-:W-:Y:S01]  /*0350*/  IADD3 R14, PT, PT, R14, 0x1, RZ ;  /* 0x000000010e0e7810 */ /* 0x000fe20007ffe0ff */
[C---:B------:R-:W-:Y:S01]  /*0360*/  IMAD.IADD R0, R3.reuse, 0x1, R0 ;  /* 0x0000000103007824 */ /* 0x040fe200078e0200 */
[----:B------:R-:W-:Y:S02]  /*0370*/  IADD3 R15, PT, PT, R3, R15, RZ ;  /* 0x0000000f030f7210 */ /* 0x000fe40007ffe0ff */
[----:B------:R-:W-:Y:S01]  /*0380*/  ISETP.NE.AND P0, PT, R14, RZ, PT ;  /* 0x000000ff0e00720c */ /* 0x000fe20003f05270 */
[----:B--2---:R-:W-:-:S02]  /*0390*/  HADD2.F32 R17, -RZ, R10.H0_H0 ;  /* 0x2000000aff117230 */ /* 0x004fc40000004100 */
[----:B---3--:R-:W-:-:S05]  /*03a0*/  HADD2.F32 R16, -RZ, R12.H0_H0 ;  /* 0x2000000cff107230 */ /* 0x008fca0000004100 */
[----:B------:R-:W-:-:S05]  /*03b0*/  FFMA.FTZ R9, R16, R17, R9 ;  /* 0x0000001110097223 */ /* 0x000fca0000010009 */
[----:B------:R-:W-:Y:S05]  /*03c0*/  @P0 BRA `(.L_x_55) ;  /* 0xfffffffc00d00947 */ /* 0x000fea000383ffff */
.L_x_54:
[----:B------:R-:W-:Y:S05]  /*03d0*/  BSYNC.RECONVERGENT B1 ;  /* 0x0000000000017941 */ /* 0x000fea0003800200 */
.L_x_53:
[----:B------:R-:W-:Y:S05]  /*03e0*/  @!P1 BRA `(.L_x_52) ;  /* 0x0000000000a49947 */ /* 0x000fea0003800000 */
[----:B------:R-:W0:Y:S01]  /*03f0*/  LDC.64 R4, c[0x0][0x390] ;  /* 0x0000e400ff047b82 */ /* 0x000e220000000a00 */
[----:B------:R-:W-:-:S07]  /*0400*/  IMAD.SHL.U32 R23, R3, 0x2, RZ ;  /* 0x0000000203177824 */ /* 0x000fce00078e00ff */
[----:B------:R-:W1:Y:S02]  /*0410*/  LDC.64 R6, c[0x0][0x398] ;  /* 0x0000e600ff067b82 */ /* 0x000e640000000a00 */
.L_x_56:
[----:B------:R-:W-:-:S04]  /*0420*/  IMAD R27, R2, UR8, R0 ;  /* 0x00000008021b7c24 */ /* 0x000fc8000f8e0200 */
[----:B0-----:R-:W-:-:S04]  /*0430*/  IMAD.WIDE R24, R27, 0x2, R4 ;  /* 0x000000021b187825 */ /* 0x001fc800078e0204 */
[----:B-1----:R-:W-:Y:S01]  /*0440*/  IMAD.WIDE R26, R27, 0x2, R6 ;  /* 0x000000021b1a7825 */ /* 0x002fe200078e0206 */
[C---:B------:R-:W-:Y:S02]  /*0450*/  IADD3 R20, P0, PT, R23.reuse, R24, RZ ;  /* 0x0000001817147210 */ /* 0x040fe40007f1e0ff */
[----:B------:R-:W2:Y:S01]  /*0460*/  LDG.E.U16.CONSTANT R24, desc[UR6][R24.64] ;  /* 0x0000000618187981 */ /* 0x000ea2000c1e9500 */
[C---:B------:R-:W-:Y:S02]  /*0470*/  IADD3 R14, P1, PT, R23.reuse, R26, RZ ;  /* 0x0000001a170e7210 */ /* 0x040fe40007f3e0ff */
[----:B------:R-:W-:Y:S01]  /*0480*/  IADD3.X R21, PT, PT, RZ, R25, RZ, P0, !PT ;  /* 0x00000019ff157210 */ /* 0x000fe200007fe4ff */
[----:B------:R-:W3:Y:S02]  /*0490*/  LDG.E.U16.CONSTANT R22, desc[UR6][R26.64] ;  /* 0x000000061a167981 */ /* 0x000ee4000c1e9500 */
[----:B------:R-:W-:Y:S01]  /*04a0*/  IMAD.X R15, RZ, RZ, R27, P1 ;  /* 0x000000ffff0f7224 */ /* 0x000fe200008e061b */
[----:B------:R-:W-:-:S02]  /*04b0*/  IADD3 R12, P1, PT, R23, R14, RZ ;  /* 0x0000000e170c7210 */ /* 0x000fc40007f3e0ff */
[C---:B------:R-:W-:Y:S02]  /*04c0*/  IADD3 R10, P0, PT, R23.reuse, R20, RZ ;  /* 0x00000014170a7210 */ /* 0x040fe40007f1e0ff */
[----:B------:R-:W4:Y:S01]  /*04d0*/  LDG.E.U16.CONSTANT R20, desc[UR6][R20.64] ;  /* 0x0000000614147981 */ /* 0x000f22000c1e9500 */
[----:B------:R-:W-:Y:S01]  /*04e0*/  IMAD.X R13, RZ, RZ, R15, P1 ;  /* 0x000000ffff0d7224 */ /* 0x000fe200008e060f */
[----:B------:R-:W-:Y:S02]  /*04f0*/  IADD3.X R11, PT, PT, RZ, R21, RZ, P0, !PT ;  /* 0x00000015ff0b7210 */ /* 0x000fe400007fe4ff */
[C---:B------:R-:W-:Y:S01]  /*0500*/  IADD3 R18, P1, PT, R23.reuse, R12, RZ ;  /* 0x0000000c17127210 */ /* 0x040fe20007f3e0ff */
[----:B------:R4:W5:Y:S01]  /*0510*/  LDG.E.U16.CONSTANT R14, desc[UR6][R14.64] ;  /* 0x000000060e0e7981 */ /* 0x000962000c1e9500 */
[----:B------:R-:W-:-:S03]  /*0520*/  IADD3 R16, P0, PT, R23, R10, RZ ;  /* 0x0000000a17107210 */ /* 0x000fc60007f1e0ff */
[----:B------:R-:W5:Y:S01]  /*0530*/  LDG.E.U16.CONSTANT R10, desc[UR6][R10.64] ;  /* 0x000000060a0a7981 */ /* 0x000f62000c1e9500 */
[----:B------:R-:W-:Y:S01]  /*0540*/  IADD3.X R17, PT, PT, RZ, R11, RZ, P0, !PT ;  /* 0x0000000bff117210 */ /* 0x000fe200007fe4ff */
[----:B------:R-:W-:Y:S02]  /*0550*/  IMAD.X R19, RZ, RZ, R13, P1 ;  /* 0x000000ffff137224 */ /* 0x000fe400008e060d */
[----:B------:R-:W5:Y:S04]  /*0560*/  LDG.E.U16.CONSTANT R12, desc[UR6][R12.64] ;  /* 0x000000060c0c7981 */ /* 0x000f68000c1e9500 */
[----:B------:R-:W5:Y:S04]  /*0570*/  LDG.E.U16.CONSTANT R16, desc[UR6][R16.64] ;  /* 0x0000000610107981 */ /* 0x000f68000c1e9500 */
[----:B------:R-:W5:Y:S01]  /*0580*/  LDG.E.U16.CONSTANT R18, desc[UR6][R18.64] ;  /* 0x0000000612127981 */ /* 0x000f62000c1e9500 */
[----:B------:R-:W-:-:S04]  /*0590*/  LEA R0, R3, R0, 0x2 ;  /* 0x0000000003007211 */ /* 0x000fc800078e10ff */
[----:B------:R-:W-:Y:S01]  /*05a0*/  ISETP.GE.AND P0, PT, R0, UR8, PT ;  /* 0x0000000800007c0c */ /* 0x000fe2000bf06270 */
[----:B--2---:R-:W-:Y:S02]  /*05b0*/  HADD2.F32 R24, -RZ, R24.H0_H0 ;  /* 0x20000018ff187230 */ /* 0x004fe40000004100 */
[----:B---3--:R-:W-:-:S05]  /*05c0*/  HADD2.F32 R22, -RZ, R22.H0_H0 ;  /* 0x20000016ff167230 */ /* 0x008fca0000004100 */
[----:B------:R-:W-:Y:S01]  /*05d0*/  FFMA.FTZ R22, R24, R22, R9 ;  /* 0x0000001618167223 */ /* 0x000fe20000010009 */
[----:B----4-:R-:W-:Y:S02]  /*05e0*/  HADD2.F32 R15, -RZ, R20.H0_H0 ;  /* 0x20000014ff0f7230 */ /* 0x010fe40000004100 */
[----:B-----5:R-:W-:Y:S02]  /*05f0*/  HADD2.F32 R14, -RZ, R14.H0_H0 ;  /* 0x2000000eff0e7230 */ /* 0x020fe40000004100 */
[----:B------:R-:W-:-:S03]  /*0600*/  HADD2.F32 R9, -RZ, R10.H0_H0 ;  /* 0x2000000aff097230 */ /* 0x000fc60000004100 */
[----:B------:R-:W-:Y:S01]  /*0610*/  FFMA.FTZ R14, R15, R14, R22 ;  /* 0x0000000e0f0e7223 */ /* 0x000fe20000010016 */
[----:B------:R-:W-:Y:S02]  /*0620*/  HADD2.F32 R10, -RZ, R12.H0_H0 ;  /* 0x2000000cff0a7230 */ /* 0x000fe40000004100 */
[----:B------:R-:W-:-:S03]  /*0630*/  HADD2.F32 R16, -RZ, R16.H0_H0 ;  /* 0x20000010ff107230 */ /* 0x000fc60000004100 */
[----:B------:R-:W-:Y:S01]  /*0640*/  FFMA.FTZ R9, R9, R10, R14 ;  /* 0x0000000a09097223 */ /* 0x000fe2000001000e */
[----:B------:R-:W-:-:S05]  /*0650*/  HADD2.F32 R18, -RZ, R18.H0_H0 ;  /* 0x20000012ff127230 */ /* 0x000fca0000004100 */
[----:B------:R-:W-:Y:S01]  /*0660*/  FFMA.FTZ R9, R16, R18, R9 ;  /* 0x0000001210097223 */ /* 0x000fe20000010009 */
[----:B------:R-:W-:Y:S06]  /*0670*/  @!P0 BRA `(.L_x_56) ;  /* 0xfffffffc00688947 */ /* 0x000fec000383ffff */
.L_x_52:
[----:B------:R-:W-:Y:S05]  /*0680*/  BSYNC.RECONVERGENT B0 ;  /* 0x0000000000007941 */ /* 0x000fea0003800200 */
.L_x_51:
[----:B------:R-:W0:Y:S01]  /*0690*/  S2R R4, SR_TID.Y ;  /* 0x0000000000047919 */ /* 0x000e220000002200 */
[----:B------:R-:W1:Y:S01]  /*06a0*/  LDCU UR4, c[0x0][0x364] ;  /* 0x00006c80ff0477ac */ /* 0x000e620008000800 */
[----:B------:R-:W2:Y:S01]  /*06b0*/  S2UR UR5, SR_CgaCtaId ;  /* 0x00000000000579c3 */ /* 0x000ea20000008800 */
[----:B-1----:R-:W-:Y:S01]  /*06c0*/  IMAD R0, R3, UR4, RZ ;  /* 0x0000000403007c24 */ /* 0x002fe2000f8e02ff */
[----:B------:R-:W-:-:S04]  /*06d0*/  UMOV UR4, 0x400 ;  /* 0x0000040000047882 */ /* 0x000fc80000000000 */
[C---:B------:R-:W-:Y:S01]  /*06e0*/  ISETP.GE.U32.AND P0, PT, R0.reuse, 0x40, PT ;  /* 0x000000400000780c */ /* 0x040fe20003f06070 */
[----:B--2---:R-:W-:Y:S01]  /*06f0*/  ULEA UR4, UR5, UR4, 0x18 ;  /* 0x0000000405047291 */ /* 0x004fe2000f8ec0ff */
[----:B------:R-:W-:Y:S01]  /*0700*/  ISETP.GE.U32.AND P1, PT, R0, 0x80, PT ;  /* 0x000000800000780c */ /* 0x000fe20003f26070 */
[----:B0-----:R-:W-:-:S05]  /*0710*/  IMAD R4, R3, R4, R8 ;  /* 0x0000000403047224 */ /* 0x001fca00078e0208 */
        /* <DEDUP_REMOVED lines=16> */
[----:B------:R-:W-:-:S04]  /*0820*/  @!P1 LOP3.LUT R5, R0, 0x3ffffc, RZ, 0xc0, !PT ;  /* 0x003ffffc00059812 */ /* 0x000fc800078ec0ff */
[----:B------:R-:W-:Y:S02]  /*0830*/  @!P1 IADD3 R7, PT, PT, R6, R5, RZ ;  /* 0x0000000506079210 */ /* 0x000fe40007ffe0ff */
        /* <DEDUP_REMOVED lines=119> */
[----:B------:R-:W-:Y:S01]  /*0fb0*/  @!P1 LEA R5, R5, R6, 0x2 ;  /* 0x0000000605059211 */ /* 0x000fe200078e10ff */
[----:B------:R-:W-:Y:S05]  /*0fc0*/  @!P1 LDS R0, [R6] ;  /* 0x0000000006009984 */ /* 0x000fea0000000800 */
[----:B------:R-:W1:Y:S02]  /*0fd0*/  @!P1 LDS R5, [R5] ;  /* 0x0000000005059984 */ /* 0x000e640000000800 */
[----:B-1----:R-:W-:-:S05]  /*0fe0*/  @!P1 FADD.FTZ R7, R0, R5 ;  /* 0x0000000500079221 */ /* 0x002fca0000010000 */
[----:B------:R1:W-:Y:S01]  /*0ff0*/  @!P1 STS [R6], R7 ;  /* 0x0000000706009388 */ /* 0x0003e20000000800 */
[----:B------:R-:W-:Y:S06]  /*1000*/  BAR.SYNC.DEFER_BLOCKING 0x0 ;  /* 0x0000000000007b1d */ /* 0x000fec0000010000 */
.L_x_57:
[----:B------:R-:W-:-:S13]  /*1010*/  ISETP.GT.U32.AND P1, PT, R4, 0x1f, PT ;  /* 0x0000001f0400780c */ /* 0x000fda0003f24070 */
[----:B------:R-:W-:Y:S05]  /*1020*/  @P1 BRA `(.L_x_58) ;  /* 0x0000000000441947 */ /* 0x000fea0003800000 */
[----:B------:R-:W-:Y:S01]  /*1030*/  @P0 LDS R0, [R6] ;  /* 0x0000000006000984 */ /* 0x000fe20000000800 */
[----:B------:R-:W-:-:S03]  /*1040*/  UMOV UR5, 0xffffffff ;  /* 0xffffffff00057882 */ /* 0x000fc60000000000 */
[----:B------:R-:W0:Y:S02]  /*1050*/  @P0 LDS R5, [R6+0x80] ;  /* 0x0000800006050984 */ /* 0x000e240000000800 */
[----:B0-----:R-:W-:Y:S01]  /*1060*/  @P0 FADD.FTZ R9, R0, R5 ;  /* 0x0000000500090221 */ /* 0x001fe20000010000 */
[----:B------:R-:W-:Y:S06]  /*1070*/  BRA.DIV UR5, `(.L_x_59) ;  /* 0x0000000a05807947 */ /* 0x000fec000b800000 */
[----:B------:R-:W0:Y:S02]  /*1080*/  SHFL.DOWN PT, R0, R9, 0x10, 0x1f ;  /* 0x0a001f0009007f89 */ /* 0x000e2400000e0000 */
[----:B0-----:R-:W-:-:S05]  /*1090*/  FADD.FTZ R0, R0, R9 ;  /* 0x0000000900007221 */ /* 0x001fca0000010000 */
[----:B------:R-:W0:Y:S02]  /*10a0*/  SHFL.DOWN PT, R5, R0, 0x8, 0x1f ;  /* 0x09001f0000057f89 */ /* 0x000e2400000e0000 */
[----:B0-----:R-:W-:-:S05]  /*10b0*/  FADD.FTZ R5, R0, R5 ;  /* 0x0000000500057221 */ /* 0x001fca0000010000 */
[----:B-1----:R-:W0:Y:S02]  /*10c0*/  SHFL.DOWN PT, R6, R5, 0x4, 0x1f ;  /* 0x08801f0005067f89 */ /* 0x002e2400000e0000 */
[----:B0-----:R-:W-:-:S05]  /*10d0*/  FADD.FTZ R6, R5, R6 ;  /* 0x0000000605067221 */ /* 0x001fca0000010000 */
[----:B------:R-:W0:Y:S02]  /*10e0*/  SHFL.DOWN PT, R7, R6, 0x2, 0x1f ;  /* 0x08401f0006077f89 */ /* 0x000e2400000e0000 */
[----:B0-----:R-:W-:-:S05]  /*10f0*/  FADD.FTZ R7, R6, R7 ;  /* 0x0000000706077221 */ /* 0x001fca0000010000 */
[----:B------:R0:W1:Y:S02]  /*1100*/  SHFL.DOWN PT, R10, R7, 0x1, 0x1f ;  /* 0x08201f00070a7f89 */ /* 0x00006400000e0000 */
.L_x_69:
[----:B------:R-:W-:Y:S01]  /*1110*/  ISETP.NE.AND P0, PT, R4, RZ, PT ;  /* 0x000000ff0400720c */ /* 0x000fe20003f05270 */
[----:B-1----:R-:W-:-:S12]  /*1120*/  FADD.FTZ R10, R7, R10 ;  /* 0x0000000a070a7221 */ /* 0x002fd80000010000 */
[----:B------:R2:W-:Y:S02]  /*1130*/  @!P0 STS [UR4], R10 ;  /* 0x0000000aff008988 */ /* 0x0005e40008000804 */
.L_x_58:
[----:B------:R-:W-:Y:S05]  /*1140*/  WARPSYNC.ALL ;  /* 0x0000000000007948 */ /* 0x000fea0003800000 */
[----:B01----:R-:W0:Y:S08]  /*1150*/  LDC.64 R6, c[0x0][0x3a8] ;  /* 0x0000ea00ff067b82 */ /* 0x003e300000000a00 */
[----:B------:R-:W-:Y:S01]  /*1160*/  BAR.SYNC.DEFER_BLOCKING 0x0 ;  /* 0x0000000000007b1d */ /* 0x000fe20000010000 */
[----:B0-----:R-:W-:-:S05]  /*1170*/  IMAD.WIDE.U32 R6, R2, 0x4, R6 ;  /* 0x0000000402067825 */ /* 0x001fca00078e0006 */
[----:B------:R-:W0:Y:S04]  /*1180*/  LDS R4, [UR4] ;  /* 0x00000004ff047984 */ /* 0x000e280008000800 */
[----:B------:R-:W3:Y:S01]  /*1190*/  LDG.E.CONSTANT R5, desc[UR6][R6.64] ;  /* 0x0000000606057981 */ /* 0x000ee2000c1e9900 */
[C---:B------:R-:W-:Y:S02]  /*11a0*/  ISETP.NE.AND P0, PT, R8.reuse, RZ, PT ;  /* 0x000000ff0800720c */ /* 0x040fe40003f05270 */
[----:B------:R-:W-:-:S11]  /*11b0*/  ISETP.GE.AND P1, PT, R8, UR8, PT ;  /* 0x0000000808007c0c */ /* 0x000fd6000bf26270 */
[----:B--2---:R-:W1:Y:S02]  /*11c0*/  @!P0 LDC.64 R10, c[0x0][0x388] ;  /* 0x0000e200ff0a8b82 */ /* 0x004e640000000a00 */
[----:B-1----:R-:W-:Y:S01]  /*11d0*/  @!P0 IMAD.WIDE.U32 R10, R2, 0x2, R10 ;  /* 0x00000002020a8825 */ /* 0x002fe200078e000a */
[----:B---3--:R-:W0:Y:S03]  /*11e0*/  MUFU.RCP R5, R5 ;  /* 0x0000000500057308 */ /* 0x008e260000001000 */
[----:B0-----:R-:W-:-:S05]  /*11f0*/  @!P0 FMUL.FTZ R0, R4, R5 ;  /* 0x0000000504008220 */ /* 0x001fca0000410000 */
[----:B------:R-:W-:-:S05]  /*1200*/  @!P0 F2FP.F16.F32.PACK_AB R0, RZ, R0 ;  /* 0x00000000ff00823e */ /* 0x000fca00000000ff */
[----:B------:R0:W-:Y:S01]  /*1210*/  @!P0 STG.E.U16 desc[UR6][R10.64], R0 ;  /* 0x000000000a008986 */ /* 0x0001e2000c101506 */
[----:B------:R-:W-:Y:S05]  /*1220*/  @P1 EXIT ;  /* 0x000000000000194d */ /* 0x000fea0003800000 */
[----:B------:R-:W1:Y:S02]  /*1230*/  LDC.64 R6, c[0x0][0x3a0] ;  /* 0x0000e800ff067b82 */ /* 0x000e640000000a00 */
[----:B-1----:R-:W-:-:S06]  /*1240*/  IMAD.WIDE.U32 R6, R2, 0x2, R6 ;  /* 0x0000000202067825 */ /* 0x002fcc00078e0006 */
[----:B------:R1:W2:Y:S01]  /*1250*/  LDG.E.U16.CONSTANT R7, desc[UR6][R6.64] ;  /* 0x0000000606077981 */ /* 0x0002a2000c1e9500 */
[----:B------:R-:W3:Y:S01]  /*1260*/  I2F.U32.RP R12, R3 ;  /* 0x00000003000c7306 */ /* 0x000ee20000209000 */
[----:B0-----:R-:W-:Y:S01]  /*1270*/  IMAD.IADD R0, R8, 0x1, R3 ;  /* 0x0000000108007824 */ /* 0x001fe200078e0203 */
[----:B------:R-:W-:Y:S01]  /*1280*/  ISETP.NE.U32.AND P2, PT, R3, RZ, PT ;  /* 0x000000ff0300720c */ /* 0x000fe20003f45070 */
[----:B------:R-:W-:Y:S03]  /*1290*/  BSSY.RECONVERGENT B0, `(.L_x_60) ;  /* 0x0000036000007945 */ /* 0x000fe60003800200 */
[C---:B------:R-:W-:Y:S02]  /*12a0*/  ISETP.GE.U32.AND P0, PT, R0.reuse, UR8, PT ;  /* 0x0000000800007c0c */ /* 0x040fe4000bf06070 */
[----:B------:R-:W-:Y:S02]  /*12b0*/  VIMNMX.U32 R9, PT, PT, R0, UR8, !PT ;  /* 0x0000000800097c48 */ /* 0x000fe4000ffe0000 */
[----:B-1----:R-:W-:-:S04]  /*12c0*/  SEL R6, RZ, 0x1, P0 ;  /* 0x00000001ff067807 */ /* 0x002fc80000000000 */
[----:B------:R-:W-:Y:S01]  /*12d0*/  IADD3 R0, PT, PT, R9, -R0, -R6 ;  /* 0x8000000009007210 */ /* 0x000fe20007ffe806 */
[----:B---3--:R-:W0:Y:S02]  /*12e0*/  MUFU.RCP R12, R12 ;  /* 0x0000000c000c7308 */ /* 0x008e240000001000 */
[----:B0-----:R-:W-:-:S06]  /*12f0*/  VIADD R10, R12, 0xffffffe ;  /* 0x0ffffffe0c0a7836 */ /* 0x001fcc0000000000 */
[----:B------:R0:W1:Y:S02]  /*1300*/  F2I.FTZ.U32.TRUNC.NTZ R11, R10 ;  /* 0x0000000a000b7305 */ /* 0x000064000021f000 */
[----:B0-----:R-:W-:Y:S01]  /*1310*/  HFMA2 R10, -RZ, RZ, 0, 0 ;  /* 0x00000000ff0a7431 */ /* 0x001fe200000001ff */
[----:B-1----:R-:W-:-:S05]  /*1320*/  IADD3 R14, PT, PT, RZ, -R11, RZ ;  /* 0x8000000bff0e7210 */ /* 0x002fca0007ffe0ff */
[----:B------:R-:W-:-:S04]  /*1330*/  IMAD R13, R14, R3, RZ ;  /* 0x000000030e0d7224 */ /* 0x000fc800078e02ff */
[----:B------:R-:W-:-:S06]  /*1340*/  IMAD.HI.U32 R13, R11, R13, R10 ;  /* 0x0000000d0b0d7227 */ /* 0x000fcc00078e000a */
        /* <DEDUP_REMOVED lines=13> */
[----:B------:R-:W-:-:S04]  /*1420*/  FMUL.FTZ R6, R5, R5 ;  /* 0x0000000505067220 */ /* 0x000fc80000410000 */
[----:B------:R-:W-:Y:S01]  /*1430*/  FMUL.FTZ R6, R5, R6 ;  /* 0x0000000605067220 */ /* 0x000fe20000410000 */
[----:B--2---:R-:W-:-:S07]  /*1440*/  HADD2.F32 R7, -RZ, R7.H0_H0 ;  /* 0x20000007ff077230 */ /* 0x004fce0000004100 */
[----:B------:R-:W-:Y:S05]  /*1450*/  @!P0 BRA `(.L_x_61) ;  /* 0x0000000000648947 */ /* 0x000fea0003800000 */
[----:B------:R-:W0:Y:S01]  /*1460*/  LDC.64 R10, c[0x0][0x390] ;  /* 0x0000e400ff0a7b82 */ /* 0x000e220000000a00 */
[----:B------:R-:W-:Y:S01]  /*1470*/  IADD3 R0, PT, PT, R0, 0x1, RZ ;  /* 0x0000000100007810 */ /* 0x000fe20007ffe0ff */
[----:B------:R-:W-:-:S03]  /*1480*/  IMAD R9, R2, UR8, R8 ;  /* 0x0000000802097c24 */ /* 0x000fc6000f8e0208 */
[----:B------:R-:W-:-:S03]  /*1490*/  LOP3.LUT R0, R0, 0x3, RZ, 0xc0, !PT ;  /* 0x0000000300007812 */ /* 0x000fc600078ec0ff */
[----:B------:R-:W1:Y:S02]  /*14a0*/  LDC.64 R12, c[0x0][0x398] ;  /* 0x0000e600ff0c7b82 */ /* 0x000e640000000a00 */
[----:B------:R-:W-:Y:S02]  /*14b0*/  IMAD R8, R0, R3, R8 ;  /* 0x0000000300087224 */ /* 0x000fe400078e0208 */
[----:B------:R-:W-:-:S04]  /*14c0*/  IMAD.MOV R0, RZ, RZ, -R0 ;  /* 0x000000ffff007224 */ /* 0x000fc800078e0a00 */
[----:B------:R-:W2:Y:S03]  /*14d0*/  LDC.64 R14, c[0x0][0x380] ;  /* 0x0000e000ff0e7b82 */ /* 0x000ea60000000a00 */
.L_x_62:
[----:B-1-3--:R-:W-:-:S04]  /*14e0*/  IMAD.WIDE R18, R9, 0x2, R12 ;  /* 0x0000000209127825 */ /* 0x00afc800078e020c */
[----:B0-----:R-:W-:Y:S02]  /*14f0*/  IMAD.WIDE R20, R9, 0x2, R10 ;  /* 0x0000000209147825 */ /* 0x001fe400078e020a */
[----:B------:R-:W3:Y:S04]  /*1500*/  LDG.E.U16.CONSTANT R18, desc[UR6][R18.64] ;  /* 0x0000000612127981 */ /* 0x000ee8000c1e9500 */
[----:B------:R-:W4:Y:S01]  /*1510*/  LDG.E.U16.CONSTANT R20, desc[UR6][R20.64] ;  /* 0x0000000614147981 */ /* 0x000f22000c1e9500 */
[----:B------:R-:W-:-:S04]  /*1520*/  IADD3 R0, PT, PT, R0, 0x1, RZ ;  /* 0x0000000100007810 */ /* 0x000fc80007ffe0ff */
[----:B------:R-:W-:Y:S01]  /*1530*/  ISETP.NE.AND P0, PT, R0, RZ, PT ;  /* 0x000000ff0000720c */ /* 0x000fe20003f05270 */
[----:B---3--:R-:W-:Y:S02]  /*1540*/  HADD2.F32 R17, -RZ, R18.H0_H0 ;  /* 0x20000012ff117230 */ /* 0x008fe40000004100 */
[----:B----4-:R-:W-:-:S03]  /*1550*/  HADD2.F32 R16, -RZ, R20.H0_H0 ;  /* 0x20000014ff107230 */ /* 0x010fc60000004100 */
[----:B------:R-:W-:-:S04]  /*1560*/  FMUL.FTZ R17, R6, R17 ;  /* 0x0000001106117220 */ /* 0x000fc80000410000 */
[----:B------:R-:W-:-:S04]  /*1570*/  FMUL.FTZ R22, R4, R17 ;  /* 0x0000001104167220 */ /* 0x000fc80000410000 */
[----:B------:R-:W-:-:S04]  /*1580*/  FFMA.FTZ R16, R5, R16, -R22 ;  /* 0x0000001005107223 */ /* 0x000fc80000010816 */
[----:B------:R-:W-:-:S05]  /*1590*/  FMUL.FTZ R16, R7, R16 ;  /* 0x0000001007107220 */ /* 0x000fca0000410000 */
[----:B------:R-:W-:Y:S01]  /*15a0*/  F2FP.F16.F32.PACK_AB R19, RZ, R16 ;  /* 0x00000010ff13723e */ /* 0x000fe200000000ff */
[----:B--2---:R-:W-:-:S04]  /*15b0*/  IMAD.WIDE R16, R9, 0x2, R14 ;  /* 0x0000000209107825 */ /* 0x004fc800078e020e */
[----:B------:R-:W-:Y:S01]  /*15c0*/  IMAD.IADD R9, R3, 0x1, R9 ;  /* 0x0000000103097824 */ /* 0x000fe200078e0209 */
[----:B------:R3:W-:Y:S01]  /*15d0*/  STG.E.U16 desc[UR6][R16.64], R19 ;  /* 0x0000001310007986 */ /* 0x0007e2000c101506 */
[----:B------:R-:W-:Y:S05]  /*15e0*/  @P0 BRA `(.L_x_62) ;  /* 0xfffffffc00bc0947 */ /* 0x000fea000383ffff */
.L_x_61:
[----:B------:R-:W-:Y:S05]  /*15f0*/  BSYNC.RECONVERGENT B0 ;  /* 0x0000000000007941 */ /* 0x000fea0003800200 */
.L_x_60:
[----:B------:R-:W-:Y:S05]  /*1600*/  @!P1 EXIT ;  /* 0x000000000000994d */ /* 0x000fea0003800000 */
[----:B------:R-:W0:Y:S01]  /*1610*/  LDC.64 R10, c[0x0][0x390] ;  /* 0x0000e400ff0a7b82 */ /* 0x000e220000000a00 */
[----:B------:R-:W-:-:S07]  /*1620*/  SHF.L.U32 R0, R3, 0x1, RZ ;  /* 0x0000000103007819 */ /* 0x000fce00000006ff */
[----:B------:R-:W1:Y:S08]  /*1630*/  LDC.64 R12, c[0x0][0x398] ;  /* 0x0000e600ff0c7b82 */ /* 0x000e700000000a00 */
[----:B------:R-:W2:Y:S02]  /*1640*/  LDC.64 R14, c[0x0][0x380] ;  /* 0x0000e000ff0e7b82 */ /* 0x000ea40000000a00 */
.L_x_63:
[----:B------:R-:W-:-:S04]  /*1650*/  IMAD R27, R2, UR8, R8 ;  /* 0x00000008021b7c24 */ /* 0x000fc8000f8e0208 */
[----:B-1----:R-:W-:-:S04]  /*1660*/  IMAD.WIDE R24, R27, 0x2, R12 ;  /* 0x000000021b187825 */ /* 0x002fc800078e020c */
[----:B0-----:R-:W-:Y:S01]  /*1670*/  IMAD.WIDE R28, R27, 0x2, R10 ;  /* 0x000000021b1c7825 */ /* 0x001fe200078e020a */
[C---:B---3--:R-:W-:Y:S01]  /*1680*/  IADD3 R16, P1, PT, R0.reuse, R24, RZ ;  /* 0x0000001800107210 */ /* 0x048fe20007f3e0ff */
[----:B------:R0:W3:Y:S01]  /*1690*/  LDG.E.U16.CONSTANT R9, desc[UR6][R24.64] ;  /* 0x0000000618097981 */ /* 0x0000e2000c1e9500 */
[----:B------:R-:W-:-:S03]  /*16a0*/  IADD3 R22, P0, PT, R0, R28, RZ ;  /* 0x0000001c00167210 */ /* 0x000fc60007f1e0ff */
[----:B------:R1:W4:Y:S01]  /*16b0*/  LDG.E.U16.CONSTANT R26, desc[UR6][R28.64] ;  /* 0x000000061c1a7981 */ /* 0x000322000c1e9500 */
[----:B------:R-:W-:Y:S02]  /*16c0*/  IADD3.X R17, PT, PT, RZ, R25, RZ, P1, !PT ;  /* 0x00000019ff117210 */ /* 0x000fe40000ffe4ff */
[C---:B------:R-:W-:Y:S01]  /*16d0*/  IADD3 R20, P1, PT, R0.reuse, R16, RZ ;  /* 0x0000001000147210 */ /* 0x040fe20007f3e0ff */
[----:B------:R-:W-:Y:S01]  /*16e0*/  IMAD.X R23, RZ, RZ, R29, P0 ;  /* 0x000000ffff177224 */ /* 0x000fe200000e061d */
[----:B------:R-:W-:Y:S01]  /*16f0*/  IADD3 R18, P0, PT, R0, R22, RZ ;  /* 0x0000001600127210 */ /* 0x000fe20007f1e0ff */
[----:B------:R-:W5:Y:S01]  /*1700*/  LDG.E.U16.CONSTANT R16, desc[UR6][R16.64] ;  /* 0x0000000610107981 */ /* 0x000f62000c1e9500 */
[----:B------:R-:W-:-:S03]  /*1710*/  IADD3.X R21, PT, PT, RZ, R17, RZ, P1, !PT ;  /* 0x00000011ff157210 */ /* 0x000fc60000ffe4ff */
[----:B------:R-:W-:Y:S01]  /*1720*/  IMAD.X R19, RZ, RZ, R23, P0 ;  /* 0x000000ffff137224 */ /* 0x000fe200000e0617 */
[C---:B0-----:R-:W-:Y:S01]  /*1730*/  IADD3 R24, P0, PT, R0.reuse, R20, RZ ;  /* 0x0000001400187210 */ /* 0x041fe20007f1e0ff */
[----:B------:R-:W2:Y:S04]  /*1740*/  LDG.E.U16.CONSTANT R22, desc[UR6][R22.64] ;  /* 0x0000000616167981 */ /* 0x000ea8000c1e9500 */
[----:B------:R-:W2:Y:S01]  /*1750*/  LDG.E.U16.CONSTANT R20, desc[UR6][R20.64] ;  /* 0x0000000614147981 */ /* 0x000ea2000c1e9500 */
[----:B------:R-:W-:Y:S01]  /*1760*/  IMAD.X R25, RZ, RZ, R21, P0 ;  /* 0x000000ffff197224 */ /* 0x000fe200000e0615 */
[----:B-1----:R-:W-:Y:S02]  /*1770*/  IADD3 R28, P0, PT, R0, R18, RZ ;  /* 0x00000012001c7210 */ /* 0x002fe40007f1e0ff */
[----:B------:R5:W2:Y:S04]  /*1780*/  LDG.E.U16.CONSTANT R17, desc[UR6][R18.64] ;  /* 0x0000000612117981 */ /* 0x000aa8000c1e9500 */
[----:B------:R-:W2:Y:S01]  /*1790*/  LDG.E.U16.CONSTANT R24, desc[UR6][R24.64] ;  /* 0x0000000618187981 */ /* 0x000ea2000c1e9500 */
[----:B------:R-:W-:-:S05]  /*17a0*/  IADD3.X R29, PT, PT, RZ, R19, RZ, P0, !PT ;  /* 0x00000013ff1d7210 */ /* 0x000fca00007fe4ff */
[----:B------:R-:W2:Y:S01]  /*17b0*/  LDG.E.U16.CONSTANT R28, desc[UR6][R28.64] ;  /* 0x000000061c1c7981 */ /* 0x000ea2000c1e9500 */
[----:B------:R-:W-:Y:S01]  /*17c0*/  LEA R8, R3, R8, 0x2 ;  /* 0x0000000803087211 */ /* 0x000fe200078e10ff */
[----:B---3--:R-:W-:-:S05]  /*17d0*/  HADD2.F32 R9, -RZ, R9.H0_H0 ;  /* 0x20000009ff097230 */ /* 0x008fca0000004100 */
[----:B------:R-:W-:Y:S01]  /*17e0*/  FMUL.FTZ R9, R6, R9 ;  /* 0x0000000906097220 */ /* 0x000fe20000410000 */
[----:B-----5:R-:W-:-:S03]  /*17f0*/  HADD2.F32 R19, -RZ, R16.H0_H0 ;  /* 0x20000010ff137230 */ /* 0x020fc60000004100 */
[----:B------:R-:W-:Y:S01]  /*1800*/  FMUL.FTZ R9, R4, R9 ;  /* 0x0000000904097220 */ /* 0x000fe20000410000 */
[----:B----4-:R-:W-:Y:S02]  /*1810*/  HADD2.F32 R26, -RZ, R26.H0_H0 ;  /* 0x2000001aff1a7230 */ /* 0x010fe40000004100 */
[----:B------:R-:W-:Y:S01]  /*1820*/  FMUL.FTZ R19, R6, R19 ;  /* 0x0000001306137220 */ /* 0x000fe20000410000 */
[----:B--2---:R-:W-:-:S03]  /*1830*/  HADD2.F32 R22, -RZ, R22.H0_H0 ;  /* 0x20000016ff167230 */ /* 0x004fc60000004100 */
[----:B------:R-:W-:Y:S01]  /*1840*/  FMUL.FTZ R16, R4, R19 ;  /* 0x0000001304107220 */ /* 0x000fe20000410000 */
[----:B------:R-:W-:Y:S02]  /*1850*/  HADD2.F32 R19, -RZ, R20.H0_H0 ;  /* 0x20000014ff137230 */ /* 0x000fe40000004100 */
[C---:B------:R-:W-:Y:S01]  /*1860*/  FFMA.FTZ R26, R5.reuse, R26, -R9 ;  /* 0x0000001a051a7223 */ /* 0x040fe20000010809 */
[----:B------:R-:W-:Y:S02]  /*1870*/  FFMA.FTZ R20, R5, R22, -R16 ;  /* 0x0000001605147223 */ /* 0x000fe40000010810 */
[----:B------:R-:W-:Y:S01]  /*1880*/  FMUL.FTZ R21, R6, R19 ;  /* 0x0000001306157220 */ /* 0x000fe20000410000 */
[----:B------:R-:W-:Y:S01]  /*1890*/  FMUL.FTZ R9, R7, R26 ;  /* 0x0000001a07097220 */ /* 0x000fe20000410000 */
[----:B------:R-:W-:-:S04]  /*18a0*/  IMAD.WIDE R18, R27, 0x2, R14 ;  /* 0x000000021b127825 */ /* 0x000fc800078e020e */
[----:B------:R-:W-:Y:S02]  /*18b0*/  HADD2.F32 R23, -RZ, R24.H0_H0 ;  /* 0x20000018ff177230 */ /* 0x000fe40000004100 */
[----:B------:R-:W-:Y:S01]  /*18c0*/  FMUL.FTZ R24, R4, R21 ;  /* 0x0000001504187220 */ /* 0x000fe20000410000 */
[----:B------:R-:W-:Y:S01]  /*18d0*/  HADD2.F32 R22, -RZ, R17.H0_H0 ;  /* 0x20000011ff167230 */ /* 0x000fe20000004100 */
[----:B------:R-:W-:Y:S01]  /*18e0*/  F2FP.F16.F32.PACK_AB R9, RZ, R9 ;  /* 0x00000009ff09723e */ /* 0x000fe200000000ff */
[----:B------:R-:W-:Y:S01]  /*18f0*/  FMUL.FTZ R23, R6, R23 ;  /* 0x0000001706177220 */ /* 0x000fe20000410000 */
[----:B------:R-:W-:Y:S02]  /*1900*/  IADD3 R16, P0, PT, R0, R18, RZ ;  /* 0x0000001200107210 */ /* 0x000fe40007f1e0ff */
[----:B------:R-:W-:Y:S01]  /*1910*/  FFMA.FTZ R22, R5, R22, -R24 ;  /* 0x0000001605167223 */ /* 0x000fe20000010818 */
[----:B------:R-:W-:Y:S02]  /*1920*/  HADD2.F32 R28, -RZ, R28.H0_H0 ;  /* 0x2000001cff1c7230 */ /* 0x000fe40000004100 */
[----:B------:R-:W-:Y:S01]  /*1930*/  FMUL.FTZ R23, R4, R23 ;  /* 0x0000001704177220 */ /* 0x000fe20000410000 */
[----:B------:R-:W-:Y:S01]  /*1940*/  PRMT R21, R9, 0x7610, R21 ;  /* 0x0000761009157816 */ /* 0x000fe20000000015 */
[----:B------:R-:W-:-:S02]  /*1950*/  IMAD.X R17, RZ, RZ, R19, P0 ;  /* 0x000000ffff117224 */ /* 0x000fc400000e0613 */
[C---:B------:R-:W-:Y:S01]  /*1960*/  FMUL.FTZ R9, R7.reuse, R20 ;  /* 0x0000001407097220 */ /* 0x040fe20000410000 */
[----:B------:R-:W-:Y:S01]  /*1970*/  FMUL.FTZ R22, R7, R22 ;  /* 0x0000001607167220 */ /* 0x000fe20000410000 */
[----:B------:R-:W-:Y:S01]  /*1980*/  IADD3 R20, P0, PT, R0, R16, RZ ;  /* 0x0000001000147210 */ /* 0x000fe20007f1e0ff */
[----:B------:R-:W-:Y:S01]  /*1990*/  FFMA.FTZ R28, R5, R28, -R23 ;  /* 0x0000001c051c7223 */ /* 0x000fe20000010817 */
[----:B------:R0:W-:Y:S03]  /*19a0*/  STG.E.U16 desc[UR6][R18.64], R21 ;  /* 0x0000001512007986 */ /* 0x0001e6000c101506 */
[----:B------:R-:W-:Y:S01]  /*19b0*/  FMUL.FTZ R28, R7, R28 ;  /* 0x0000001c071c7220 */ /* 0x000fe20000410000 */
[----:B------:R-:W-:Y:S02]  /*19c0*/  F2FP.F16.F32.PACK_AB R9, RZ, R9 ;  /* 0x00000009ff09723e */ /* 0x000fe400000000ff */
[----:B0-----:R-:W-:-:S02]  /*19d0*/  F2FP.F16.F32.PACK_AB R19, RZ, R22 ;  /* 0x00000016ff13723e */ /* 0x001fc400000000ff */
[----:B------:R-:W-:Y:S02]  /*19e0*/  IADD3.X R21, PT, PT, RZ, R17, RZ, P0, !PT ;  /* 0x00000011ff157210 */ /* 0x000fe400007fe4ff */
[----:B------:R-:W-:Y:S02]  /*19f0*/  IADD3 R22, P0, PT, R0, R20, RZ ;  /* 0x0000001400167210 */ /* 0x000fe40007f1e0ff */
[----:B------:R-:W-:-:S03]  /*1a00*/  F2FP.F16.F32.PACK_AB R28, RZ, R28 ;  /* 0x0000001cff1c723e */ /* 0x000fc600000000ff */
[----:B------:R-:W-:Y:S01]  /*1a10*/  IMAD.X R23, RZ, RZ, R21, P0 ;  /* 0x000000ffff177224 */ /* 0x000fe200000e0615 */
[----:B------:R4:W-:Y:S04]  /*1a20*/  STG.E.U16 desc[UR6][R16.64], R9 ;  /* 0x0000000910007986 */ /* 0x0009e8000c101506 */
[----:B------:R4:W-:Y:S04]  /*1a30*/  STG.E.U16 desc[UR6][R20.64], R19 ;  /* 0x0000001314007986 */ /* 0x0009e8000c101506 */
[----:B------:R4:W-:Y:S01]  /*1a40*/  STG.E.U16 desc[UR6][R22.64], R28 ;  /* 0x0000001c16007986 */ /* 0x0009e2000c101506 */
[----:B------:R-:W-:-:S13]  /*1a50*/  ISETP.GE.AND P0, PT, R8, UR8, PT ;  /* 0x0000000808007c0c */ /* 0x000fda000bf06270 */
[----:B----4-:R-:W-:Y:S05]  /*1a60*/  @!P0 BRA `(.L_x_63) ;  /* 0xfffffff800f88947 */ /* 0x010fea000383ffff */
[----:B------:R-:W-:Y:S05]  /*1a70*/  EXIT ;  /* 0x000000000000794d */ /* 0x000fea0003800000 */
.L_x_59:
[----:B------:R-:W-:Y:S01]  /*1a80*/  IMAD.MOV.U32 R12, RZ, RZ, 0x10 ;  /* 0x00000010ff0c7424 */ /* 0x000fe200078e00ff */
[----:B------:R-:W-:Y:S01]  /*1a90*/  MOV R14, 0x1f ;  /* 0x0000001f000e7802 */ /* 0x000fe20000000f00 */
[----:B------:R-:W-:-:S07]  /*1aa0*/  IMAD.MOV.U32 R11, RZ, RZ, -0x1 ;  /* 0xffffffffff0b7424 */ /* 0x000fce00078e00ff */
[----:B-1----:R-:W-:Y:S05]  /*1ab0*/  WARPSYNC.COLLECTIVE R11, `(.L_x_64) ;  /* 0x000000000b087348 */ /* 0x002fea0003c00000 */
[----:B------:R0:W2:Y:S02]  /*1ac0*/  SHFL.DOWN P0, R10, R9, R12, R14 ;  /* 0x0800000c090a7389 */ /* 0x0000a4000000000e */
[----:B012---:R-:W-:Y:S05]  /*1ad0*/  ENDCOLLECTIVE ;  /* 0x000000000000791b */ /* 0x007fea0003800000 */
.L_x_64:
[----:B------:R-:W-:Y:S01]  /*1ae0*/  HFMA2 R12, -RZ, RZ, 0, 4.76837158203125e-07 ;  /* 0x00000008ff0c7431 */ /* 0x000fe200000001ff */
[----:B------:R-:W-:-:S05]  /*1af0*/  MOV R0, R10 ;  /* 0x0000000a00007202 */ /* 0x000fca0000000f00 */
[----:B------:R-:W-:-:S04]  /*1b00*/  FADD.FTZ R0, R0, R9 ;  /* 0x0000000900007221 */ /* 0x000fc80000010000 */
[----:B------:R-:W-:-:S07]  /*1b10*/  IMAD.MOV.U32 R9, RZ, RZ, R0 ;  /* 0x000000ffff097224 */ /* 0x000fce00078e0000 */
[----:B------:R-:W-:Y:S05]  /*1b20*/  WARPSYNC.COLLECTIVE R11, `(.L_x_65) ;  /* 0x000000000b087348 */ /* 0x000fea0003c00000 */
[----:B------:R0:W1:Y:S02]  /*1b30*/  SHFL.DOWN P0, R10, R9, R12, R14 ;  /* 0x0800000c090a7389 */ /* 0x000064000000000e */
[----:B01----:R-:W-:Y:S05]  /*1b40*/  ENDCOLLECTIVE ;  /* 0x000000000000791b */ /* 0x003fea0003800000 */
.L_x_65:
[----:B------:R-:W-:Y:S02]  /*1b50*/  IMAD.MOV.U32 R12, RZ, RZ, 0x4 ;  /* 0x00000004ff0c7424 */ /* 0x000fe400078e00ff */
[----:B------:R-:W-:-:S04]  /*1b60*/  IMAD.MOV.U32 R5, RZ, RZ, R10 ;  /* 0x000000ffff057224 */ /* 0x000fc800078e000a */
[----:B------:R-:W-:-:S05]  /*1b70*/  FADD.FTZ R5, R0, R5 ;  /* 0x0000000500057221 */ /* 0x000fca0000010000 */
[----:B------:R-:W-:-:S07]  /*1b80*/  MOV R9, R5 ;  /* 0x0000000500097202 */ /* 0x000fce0000000f00 */
[----:B------:R-:W-:Y:S05]  /*1b90*/  WARPSYNC.COLLECTIVE R11, `(.L_x_66) ;  /* 0x000000000b087348 */ /* 0x000fea0003c00000 */
[----:B------:R0:W1:Y:S02]  /*1ba0*/  SHFL.DOWN P0, R10, R9, R12, R14 ;  /* 0x0800000c090a7389 */ /* 0x000064000000000e */
[----:B01----:R-:W-:Y:S05]  /*1bb0*/  ENDCOLLECTIVE ;  /* 0x000000000000791b */ /* 0x003fea0003800000 */
.L_x_66:
[----:B------:R-:W-:Y:S01]  /*1bc0*/  HFMA2 R12, -RZ, RZ, 0, 1.1920928955078125e-07 ;  /* 0x00000002ff0c7431 */ /* 0x000fe200000001ff */
[----:B------:R-:W-:-:S05]  /*1bd0*/  MOV R6, R10 ;  /* 0x0000000a00067202 */ /* 0x000fca0000000f00 */
[----:B------:R-:W-:-:S04]  /*1be0*/  FADD.FTZ R6, R5, R6 ;  /* 0x0000000605067221 */ /* 0x000fc80000010000 */
[----:B------:R-:W-:-:S07]  /*1bf0*/  IMAD.MOV.U32 R9, RZ, RZ, R6 ;  /* 0x000000ffff097224 */ /* 0x000fce00078e0006 */
[----:B------:R-:W-:Y:S05]  /*1c00*/  WARPSYNC.COLLECTIVE R11, `(.L_x_67) ;  /* 0x000000000b087348 */ /* 0x000fea0003c00000 */
[----:B------:R0:W1:Y:S02]  /*1c10*/  SHFL.DOWN P0, R10, R9, R12, R14 ;  /* 0x0800000c090a7389 */ /* 0x000064000000000e */
[----:B01----:R-:W-:Y:S05]  /*1c20*/  ENDCOLLECTIVE ;  /* 0x000000000000791b */ /* 0x003fea0003800000 */
.L_x_67:
[----:B------:R-:W-:Y:S02]  /*1c30*/  HFMA2 R12, -RZ, RZ, 0, 5.9604644775390625e-08 ;  /* 0x00000001ff0c7431 */ /* 0x000fe400000001ff */
[----:B------:R-:W-:-:S04]  /*1c40*/  IMAD.MOV.U32 R7, RZ, RZ, R10 ;  /* 0x000000ffff077224 */ /* 0x000fc800078e000a */
[----:B------:R-:W-:-:S05]  /*1c50*/  FADD.FTZ R7, R6, R7 ;  /* 0x0000000706077221 */ /* 0x000fca0000010000 */
[----:B------:R-:W-:-:S07]  /*1c60*/  MOV R9, R7 ;  /* 0x0000000700097202 */ /* 0x000fce0000000f00 */
[----:B------:R-:W-:Y:S05]  /*1c70*/  WARPSYNC.COLLECTIVE R11, `(.L_x_68) ;  /* 0x000000000b087348 */ /* 0x000fea0003c00000 */
[----:B------:R0:W1:Y:S02]  /*1c80*/  SHFL.DOWN P0, R10, R9, R12, R14 ;  /* 0x0800000c090a7389 */ /* 0x000064000000000e */
[----:B01----:R-:W-:Y:S05]  /*1c90*/  ENDCOLLECTIVE ;  /* 0x000000000000791b */ /* 0x003fea0003800000 */
.L_x_68:
[----:B------:R-:W-:Y:S05]  /*1ca0*/  BRA `(.L_x_69) ;  /* 0xfffffff400187947 */ /* 0x000fea000383ffff */
.L_x_70:
        /* <DEDUP_REMOVED lines=13> */
.L_x_283:


//--------------------- .text._ZN2at6native46_GLOBAL__N__fbf0e309_13_WeightNorm_cu_b3893b6b32weight_norm_bwd_first_dim_kernelIN3c108BFloat16EfEEvPT_S6_PKS5_S8_S8_PKT0_i --------------------------
	.section	.text._ZN2at6native46_GLOBAL__N__fbf0e309_13_WeightNorm_cu_b3893b6b32weight_norm_bwd_first_dim_kernelIN3c108BFloat16EfEEvPT_S6_PKS5_S8_S8_PKT0_i,"ax",@progbits
	.align	128
.text._ZN2at6native46_GLOBAL__N__fbf0e309_13_WeightNorm_cu_b3893b6b32weight_norm_bwd_first_dim_kernelIN3c108BFloat16EfEEvPT_S6_PKS5_S8_S8_PKT0_i:
        .type           _ZN2at6native46_GLOBAL__N__fbf0e309_13_WeightNorm_cu_b3893b6b32weight_norm_bwd_first_dim_kernelIN3c108BFloat16EfEEvPT_S6_PKS5_S8_S8_PKT0_i,@function
        .size           _ZN2at6native46_GLOBAL__N__fbf0e309_13_WeightNorm_cu_b3893b6b32weight_norm_bwd_first_dim_kernelIN3c108BFloat16EfEEvPT_S6_PKS5_S8_S8_PKT0_i,(.L_x_284 - _ZN2at6native46_GLOBAL__N__fbf0e309_13_WeightNorm_cu_b3893b6b32weight_norm_bwd_first_dim_kernelIN3c108BFloat16EfEEvPT_S6_PKS5_S8_S8_PKT0_i)
        .other          _ZN2at6native46_GLOBAL__N__fbf0e309_13_WeightNorm_cu_b3893b6b32weight_norm_bwd_first_dim_kernelIN3c108BFloat16EfEEvPT_S6_PKS5_S8_S8_PKT0_i,@"STO_CUDA_ENTRY STV_DEFAULT"
_ZN2at6native46_GLOBAL__N__fbf0e309_13_WeightNorm_cu_b3893b6b32weight_norm_bwd_first_dim_kernelIN3c108BFloat16EfEEvPT_S6_PKS5_S8_S8_PKT0_i:
[----:B------:R-:W-:Y:S01]  /*0000*/  LDC R1, c[0x0][0x37c] ;  /* 0x0000df00ff017b82 */ /* 0x000fe20000000800 */
[----:B------:R-:W0:Y:S01]  /*0010*/  S2R R8, SR_TID.X ;  /* 0x0000000000087919 */ /* 0x000e220000002100 */
[----:B------:R-:W0:Y:S06]  /*0020*/  LDCU UR8, c[0x0][0x3b0] ;  /* 0x00007600ff0877ac */ /* 0x000e2c0008000800 */
[----:B------:R-:W1:Y:S01]  /*0030*/  LDC R3, c[0x0][0x360] ;  /* 0x0000d800ff037b82 */ /* 0x000e620000000800 */
[----:B------:R-:W-:Y:S01]  /*0040*/  BSSY.RECONVERGENT B0, `(.L_x_71) ;  /* 0x0000064000007945 */ /* 0x000fe20003800200 */
[----:B------:R-:W2:Y:S01]  /*0050*/  S2R R2, SR_CTAID.X ;  /* 0x0000000000027919 */ /* 0x000ea20000002500 */
[----:B------:R-:W3:Y:S01]  /*0060*/  LDCU.64 UR6, c[0x0][0x358] ;  /* 0x00006b00ff0677ac */ /* 0x000ee20008000a00 */
[----:B------:R-:W-:Y:S01]  /*0070*/  IMAD.MOV.U32 R9, RZ, RZ, RZ ;  /* 0x000000ffff097224 */ /* 0x000fe200078e00ff */
        /* <DEDUP_REMOVED lines=9> */
[----:B0-----:R-:W-:-:S02]  /*0110*/  VIADD R4, R9, 0xffffffe ;  /* 0x0ffffffe09047836 */ /* 0x001fc40000000000 */
[----:B------:R-:W-:-:S04]  /*0120*/  IMAD.MOV.U32 R9, RZ, RZ, RZ ;  /* 0x000000ffff097224 */ /* 0x000fc800078e00ff */
[----:B------:R0:W1:Y:S02]  /*0130*/  F2I.FTZ.U32.TRUNC.NTZ R5, R4 ;  /* 0x0000000400057305 */ /* 0x000064000021f000 */
[----:B0-----:R-:W-:Y:S01]  /*0140*/  IMAD.MOV.U32 R4, RZ, RZ, RZ ;  /* 0x000000ffff047224 */ /* 0x001fe200078e00ff */
[----:B-1----:R-:W-:-:S05]  /*0150*/  IADD3 R6, PT, PT, RZ, -R5, RZ ;  /* 0x80000005ff067210 */ /* 0x002fca0007ffe0ff */
[----:B------:R-:W-:Y:S01]  /*0160*/  IMAD R11, R6, R3, RZ ;  /* 0x00000003060b7224 */ /* 0x000fe200078e02ff */
[----:B------:R-:W-:-:S03]  /*0170*/  SEL R6, RZ, 0x1, P0 ;  /* 0x00000001ff067807 */ /* 0x000fc60000000000 */
[----:B------:R-:W-:Y:S01]  /*0180*/  IMAD.HI.U32 R5, R5, R11, R4 ;  /* 0x0000000b05057227 */ /* 0x000fe200078e0004 */
[----:B------:R-:W-:-:S05]  /*0190*/  IADD3 R0, PT, PT, R7, -R0, -R6 ;  /* 0x8000000007007210 */ /* 0x000fca0007ffe806 */
[----:B------:R-:W-:-:S05]  /*01a0*/  IMAD.HI.U32 R5, R5, R0, RZ ;  /* 0x0000000005057227 */ /* 0x000fca00078e00ff */
[----:B------:R-:W-:-:S05]  /*01b0*/  IADD3 R4, PT, PT, -R5, RZ, RZ ;  /* 0x000000ff05047210 */ /* 0x000fca0007ffe1ff */
[----:B------:R-:W-:-:S05]  /*01c0*/  IMAD R0, R3, R4, R0 ;  /* 0x0000000403007224 */ /* 0x000fca00078e0200 */
[----:B------:R-:W-:-:S13]  /*01d0*/  ISETP.GE.U32.AND P0, PT, R0, R3, PT ;  /* 0x000000030000720c */ /* 0x000fda0003f06070 */
[----:B------:R-:W-:Y:S02]  /*01e0*/  @P0 IMAD.IADD R0, R0, 0x1, -R3 ;  /* 0x0000000100000824 */ /* 0x000fe400078e0a03 */
[----:B------:R-:W-:-:S03]  /*01f0*/  @P0 VIADD R5, R5, 0x1 ;  /* 0x0000000105050836 */ /* 0x000fc60000000000 */
[----:B------:R-:W-:-:S13]  /*0200*/  ISETP.GE.U32.AND P1, PT, R0, R3, PT ;  /* 0x000000030000720c */ /* 0x000fda0003f26070 */
[----:B------:R-:W-:Y:S02]  /*0210*/  @P1 IADD3 R5, PT, PT, R5, 0x1, RZ ;  /* 0x0000000105051810 */ /* 0x000fe40007ffe0ff */
[----:B------:R-:W-:-:S05]  /*0220*/  @!P2 LOP3.LUT R5, RZ, R3, RZ, 0x33, !PT ;  /* 0x00000003ff05a212 */ /* 0x000fca00078e33ff */
[----:B------:R-:W-:-:S05]  /*0230*/  IMAD.IADD R10, R6, 0x1, R5 ;  /* 0x00000001060a7824 */ /* 0x000fca00078e0205 */
[C---:B------:R-:W-:Y:S02]  /*0240*/  LOP3.LUT R0, R10.reuse, 0x3, RZ, 0xc0, !PT ;  /* 0x000000030a007812 */ /* 0x040fe400078ec0ff */
[----:B------:R-:W-:Y:S02]  /*0250*/  ISETP.GE.U32.AND P1, PT, R10, 0x3, PT ;  /* 0x000000030a00780c */ /* 0x000fe40003f26070 */
[----:B------:R-:W-:Y:S02]  /*0260*/  ISETP.NE.AND P0, PT, R0, 0x3, PT ;  /* 0x000000030000780c */ /* 0x000fe40003f05270 */
[----:B------:R-:W-:-:S11]  /*0270*/  MOV R0, R8 ;  /* 0x0000000800007202 */ /* 0x000fd60000000f00 */
[----:B------:R-:W-:Y:S05]  /*0280*/  @!P0 BRA `(.L_x_74) ;  /* 0x0000000000508947 */ /* 0x000fea0003800000 */
[----:B------:R-:W0:Y:S01]  /*0290*/  LDC.64 R4, c[0x0][0x390] ;  /* 0x0000e400ff047b82 */ /* 0x000e220000000a00 */
[----:B------:R-:W-:Y:S02]  /*02a0*/  VIADD R0, R10, 0x1 ;  /* 0x000000010a007836 */ /* 0x000fe40000000000 */
[----:B------:R-:W-:Y:S02]  /*02b0*/  IMAD R15, R2, UR8, R8 ;  /* 0x00000008020f7c24 */ /* 0x000fe4000f8e0208 */
[----:B------:R-:W-:Y:S01]  /*02c0*/  IMAD.MOV.U32 R9, RZ, RZ, RZ ;  /* 0x000000ffff097224 */ /* 0x000fe200078e00ff */
[----:B------:R-:W-:Y:S02]  /*02d0*/  LOP3.LUT R10, R0, 0x3, RZ, 0xc0, !PT ;  /* 0x00000003000a7812 */ /* 0x000fe400078ec0ff */
[----:B------:R-:W1:Y:S01]  /*02e0*/  LDC.64 R6, c[0x0][0x398] ;  /* 0x0000e600ff067b82 */ /* 0x000e620000000a00 */
[----:B------:R-:W-:Y:S02]  /*02f0*/  MOV R0, R8 ;  /* 0x0000000800007202 */ /* 0x000fe40000000f00 */
[----:B------:R-:W-:-:S07]  /*0300*/  IMAD.MOV R14, RZ, RZ, -R10 ;  /* 0x000000ffff0e7224 */ /* 0x000fce00078e0a0a */
.L_x_75:
[----:B-1----:R-:W-:-:S04]  /*0310*/  IMAD.WIDE R10, R15, 0x2, R6 ;  /* 0x000000020f0a7825 */ /* 0x002fc800078e0206 */
[----:B0-----:R-:W-:Y:S02]  /*0320*/  IMAD.WIDE R12, R15, 0x2, R4 ;  /* 0x000000020f0c7825 */ /* 0x001fe400078e0204 */
[----:B------:R-:W2:Y:S04]  /*0330*/  LDG.E.U16.CONSTANT R10, desc[UR6][R10.64] ;  /* 0x000000060a0a7981 */ /* 0x000ea8000c1e9500 */
[----:B------:R-:W3:Y:S01]  /*0340*/  LDG.E.U16.CONSTANT R12, desc[UR6][R12.64] ;  /* 0x000000060c0c7981 */ /* 0x000ee2000c1e9500 */
[----:B------:R-:W-:Y:S01]  /*0350*/  VIADD R14, R14, 0x1 ;  /* 0x000000010e0e7836 */ /* 0x000fe20000000000 */
[C---:B------:R-:W-:Y:S01]  /*0360*/  IADD3 R15, PT, PT, R3.reuse, R15, RZ ;  /* 0x0000000f030f7210 */ /* 0x040fe20007ffe0ff */
[----:B------:R-:W-:-:S03]  /*0370*/  IMAD.IADD R0, R3, 0x1, R0 ;  /* 0x0000000103007824 */ /* 0x000fc600078e0200 */
[----:B------:R-:W-:Y:S02]  /*0380*/  ISETP.NE.AND P0, PT, R14, RZ, PT ;  /* 0x000000ff0e00720c */ /* 0x000fe40003f05270 */
[----:B--2---:R-:W-:Y:S01]  /*0390*/  SHF.L.U32 R17, R10, 0x10, RZ ;  /* 0x000000100a117819 */ /* 0x004fe200000006ff */
[----:B---3--:R-:W-:-:S04]  /*03a0*/  IMAD.U32 R16, R12, 0x10000, RZ ;  /* 0x000100000c107824 */ /* 0x008fc800078e00ff */
[----:B------:R-:W-:-:S06]  /*03b0*/  FFMA.FTZ R9, R16, R17, R9 ;  /* 0x0000001110097223 */ /* 0x000fcc0000010009 */
[----:B------:R-:W-:Y:S05]  /*03c0*/  @P0 BRA `(.L_x_75) ;  /* 0xfffffffc00d00947 */ /* 0x000fea000383ffff */
.L_x_74:
[----:B------:R-:W-:Y:S05]  /*03d0*/  BSYNC.RECONVERGENT B1 ;  /* 0x0000000000017941 */ /* 0x000fea0003800200 */
.L_x_73:
[----:B------:R-:W-:Y:S05]  /*03e0*/  @!P1 BRA `(.L_x_72) ;  /* 0x0000000000a49947 */ /* 0x000fea0003800000 */
[----:B------:R-:W0:Y:S01]  /*03f0*/  LDC.64 R4, c[0x0][0x390] ;  /* 0x0000e400ff047b82 */ /* 0x000e220000000a00 */
[----:B------:R-:W-:-:S07]  /*0400*/  IMAD.SHL.U32 R23, R3, 0x2, RZ ;  /* 0x0000000203177824 */ /* 0x000fce00078e00ff */
[----:B------:R-:W1:Y:S02]  /*0410*/  LDC.64 R6, c[0x0][0x398] ;  /* 0x0000e600ff067b82 */ /* 0x000e640000000a00 */
.L_x_76:
[----:B------:R-:W-:-:S04]  /*0420*/  IMAD R27, R2, UR8, R0 ;  /* 0x00000008021b7c24 */ /* 0x000fc8000f8e0200 */
[----:B0-----:R-:W-:-:S04]  /*0430*/  IMAD.WIDE R24, R27, 0x2, R4 ;  /* 0x000000021b187825 */ /* 0x001fc800078e0204 */
[----:B-1----:R-:W-:Y:S01]  /*0440*/  IMAD.WIDE R26, R27, 0x2, R6 ;  /* 0x000000021b1a7825 */ /* 0x002fe200078e0206 */
[C---:B------:R-:W-:Y:S02]  /*0450*/  IADD3 R20, P0, PT, R23.reuse, R24, RZ ;  /* 0x0000001817147210 */ /* 0x040fe40007f1e0ff */
[----:B------:R-:W2:Y:S01]  /*0460*/  LDG.E.U16.CONSTANT R24, desc[UR6][R24.64] ;  /* 0x0000000618187981 */ /* 0x000ea2000c1e9500 */
[C---:B------:R-:W-:Y:S02]  /*0470*/  IADD3 R14, P1, PT, R23.reuse, R26, RZ ;  /* 0x0000001a170e7210 */ /* 0x040fe40007f3e0ff */
[----:B------:R-:W-:Y:S01]  /*0480*/  IMAD.X R21, RZ, RZ, R25, P0 ;  /* 0x000000ffff157224 */ /* 0x000fe200000e0619 */
[C---:B------:R-:W-:Y:S01]  /*0490*/  IADD3 R10, P0, PT, R23.reuse, R20, RZ ;  /* 0x00000014170a7210 */ /* 0x040fe20007f1e0ff */
[----:B------:R-:W3:Y:S01]  /*04a0*/  LDG.E.U16.CONSTANT R22, desc[UR6][R26.64] ;  /* 0x000000061a167981 */ /* 0x000ee2000c1e9500 */
[----:B------:R-:W-:Y:S02]  /*04b0*/  IADD3.X R15, PT, PT, RZ, R27, RZ, P1, !PT ;  /* 0x0000001bff0f7210 */ /* 0x000fe40000ffe4ff */
[C---:B------:R-:W-:Y:S01]  /*04c0*/  IADD3 R12, P1, PT, R23.reuse, R14, RZ ;  /* 0x0000000e170c7210 */ /* 0x040fe20007f3e0ff */
[----:B------:R-:W-:Y:S01]  /*04d0*/  IMAD.X R11, RZ, RZ, R21, P0 ;  /* 0x000000ffff0b7224 */ /* 0x000fe200000e0615 */
[C---:B------:R-:W-:Y:S01]  /*04e0*/  IADD3 R16, P0, PT, R23.reuse, R10, RZ ;  /* 0x0000000a17107210 */ /* 0x040fe20007f1e0ff */
[----:B------:R-:W4:Y:S02]  /*04f0*/  LDG.E.U16.CONSTANT R20, desc[UR6][R20.64] ;  /* 0x0000000614147981 */ /* 0x000f24000c1e9500 */
[----:B------:R-:W-:Y:S01]  /*0500*/  IMAD.X R13, RZ, RZ, R15, P1 ;  /* 0x000000ffff0d7224 */ /* 0x000fe200008e060f */
[----:B------:R-:W-:Y:S01]  /*0510*/  IADD3 R18, P1, PT, R23, R12, RZ ;  /* 0x0000000c17127210 */ /* 0x000fe20007f3e0ff */
[----:B------:R4:W5:Y:S01]  /*0520*/  LDG.E.U16.CONSTANT R14, desc[UR6][R14.64] ;  /* 0x000000060e0e7981 */ /* 0x000962000c1e9500 */
[----:B------:R-:W-:-:S03]  /*0530*/  IADD3.X R17, PT, PT, RZ, R11, RZ, P0, !PT ;  /* 0x0000000bff117210 */ /* 0x000fc600007fe4ff */
[----:B------:R-:W5:Y:S01]  /*0540*/  LDG.E.U16.CONSTANT R10, desc[UR6][R10.64] ;  /* 0x000000060a0a7981 */ /* 0x000f62000c1e9500 */
[----:B------:R-:W-:-:S03]  /*0550*/  IMAD.X R19, RZ, RZ, R13, P1 ;  /* 0x000000ffff137224 */ /* 0x000fc600008e060d */
[----:B------:R-:W5:Y:S04]  /*0560*/  LDG.E.U16.CONSTANT R12, desc[UR6][R12.64] ;  /* 0x000000060c0c7981 */ /* 0x000f68000c1e9500 */
[----:B------:R-:W5:Y:S04]  /*0570*/  LDG.E.U16.CONSTANT R16, desc[UR6][R16.64] ;  /* 0x0000000610107981 */ /* 0x000f68000c1e9500 */
[----:B------:R-:W5:Y:S01]  /*0580*/  LDG.E.U16.CONSTANT R18, desc[UR6][R18.64] ;  /* 0x0000000612127981 */ /* 0x000f62000c1e9500 */
[----:B------:R-:W-:-:S04]  /*0590*/  LEA R0, R3, R0, 0x2 ;  /* 0x0000000003007211 */ /* 0x000fc800078e10ff */
[----:B------:R-:W-:Y:S01]  /*05a0*/  ISETP.GE.AND P0, PT, R0, UR8, PT ;  /* 0x0000000800007c0c */ /* 0x000fe2000bf06270 */
[----:B--2---:R-:W-:Y:S01]  /*05b0*/  IMAD.U32 R24, R24, 0x10000, RZ ;  /* 0x0001000018187824 */ /* 0x004fe200078e00ff */
[----:B---3--:R-:W-:-:S05]  /*05c0*/  SHF.L.U32 R22, R22, 0x10, RZ ;  /* 0x0000001016167819 */ /* 0x008fca00000006ff */
[----:B------:R-:W-:Y:S01]  /*05d0*/  FFMA.FTZ R22, R24, R22, R9 ;  /* 0x0000001618167223 */ /* 0x000fe20000010009 */
[----:B----4-:R-:W-:Y:S02]  /*05e0*/  IMAD.U32 R15, R20, 0x10000, RZ ;  /* 0x00010000140f7824 */ /* 0x010fe400078e00ff */
[----:B-----5:R-:W-:Y:S02]  /*05f0*/  IMAD.U32 R14, R14, 0x10000, RZ ;  /* 0x000100000e0e7824 */ /* 0x020fe400078e00ff */
[----:B------:R-:W-:Y:S02]  /*0600*/  IMAD.U32 R9, R10, 0x10000, RZ ;  /* 0x000100000a097824 */ /* 0x000fe400078e00ff */
[----:B------:R-:W-:Y:S01]  /*0610*/  FFMA.FTZ R14, R15, R14, R22 ;  /* 0x0000000e0f0e7223 */ /* 0x000fe20000010016 */
[----:B------:R-:W-:Y:S01]  /*0620*/  IMAD.U32 R10, R12, 0x10000, RZ ;  /* 0x000100000c0a7824 */ /* 0x000fe200078e00ff */
[----:B------:R-:W-:-:S03]  /*0630*/  SHF.L.U32 R16, R16, 0x10, RZ ;  /* 0x0000001010107819 */ /* 0x000fc600000006ff */
[----:B------:R-:W-:Y:S01]  /*0640*/  FFMA.FTZ R9, R9, R10, R14 ;  /* 0x0000000a09097223 */ /* 0x000fe2000001000e */
[----:B------:R-:W-:-:S04]  /*0650*/  IMAD.U32 R18, R18, 0x10000, RZ ;  /* 0x0001000012127824 */ /* 0x000fc800078e00ff */
[----:B------:R-:W-:Y:S01]  /*0660*/  FFMA.FTZ R9, R16, R18, R9 ;  /* 0x0000001210097223 */ /* 0x000fe20000010009 */
[----:B------:R-:W-:Y:S06]  /*0670*/  @!P0 BRA `(.L_x_76) ;  /* 0xfffffffc00688947 */ /* 0x000fec000383ffff */
.L_x_72:
[----:B------:R-:W-:Y:S05]  /*0680*/  BSYNC.RECONVERGENT B0 ;  /* 0x0000000000007941 */ /* 0x000fea0003800200 */
.L_x_71:
        /* <DEDUP_REMOVED lines=152> */
.L_x_77:
        /* <DEDUP_REMOVED lines=16> */
.L_x_89:
[----:B------:R-:W-:Y:S01]  /*1110*/  ISETP.NE.AND P0, PT, R4, RZ, PT ;  /* 0x000000ff0400720c */ /* 0x000fe20003f05270 */
[----:B-1----:R-:W-:-:S12]  /*1120*/  FADD.FTZ R10, R7, R10 ;  /* 0x0000000a070a7221 */ /* 0x002fd80000010000 */
[----:B------:R2:W-:Y:S02]  /*1130*/  @!P0 STS [UR4], R10 ;  /* 0x0000000aff008988 */ /* 0x0005e40008000804 */
.L_x_78:
        /* <DEDUP_REMOVED lines=12> */
[----:B------:R-:W-:-:S05]  /*1200*/  @!P0 F2FP.BF16.F32.PACK_AB R0, RZ, R0 ;  /* 0x00000000ff00823e */ /* 0x000fca00000010ff */
        /* <DEDUP_REMOVED lines=35> */
[----:B--2---:R-:W-:-:S07]  /*1440*/  SHF.L.U32 R7, R7, 0x10, RZ ;  /* 0x0000001007077819 */ /* 0x004fce00000006ff */
[----:B------:R-:W-:Y:S05]  /*1450*/  @!P0 BRA `(.L_x_81) ;  /* 0x0000000000648947 */ /* 0x000fea0003800000 */
[----:B------:R-:W0:Y:S01]  /*1460*/  LDC.64 R10, c[0x0][0x390] ;  /* 0x0000e400ff0a7b82 */ /* 0x000e220000000a00 */
[----:B------:R-:W-:Y:S02]  /*1470*/  VIADD R0, R0, 0x1 ;  /* 0x0000000100007836 */ /* 0x000fe40000000000 */
[----:B------:R-:W-:-:S03]  /*1480*/  IMAD R9, R2, UR8, R8 ;  /* 0x0000000802097c24 */ /* 0x000fc6000f8e0208 */
[----:B------:R-:W-:Y:S02]  /*1490*/  LOP3.LUT R0, R0, 0x3, RZ, 0xc0, !PT ;  /* 0x0000000300007812 */ /* 0x000fe400078ec0ff */
[----:B------:R-:W1:Y:S03]  /*14a0*/  LDC.64 R12, c[0x0][0x398] ;  /* 0x0000e600ff0c7b82 */ /* 0x000e660000000a00 */
[C---:B------:R-:W-:Y:S01]  /*14b0*/  IMAD R8, R0.reuse, R3, R8 ;  /* 0x0000000300087224 */ /* 0x040fe200078e0208 */
[----:B------:R-:W-:-:S04]  /*14c0*/  IADD3 R0, PT, PT, -R0, RZ, RZ ;  /* 0x000000ff00007210 */ /* 0x000fc80007ffe1ff */
[----:B------:R-:W2:Y:S03]  /*14d0*/  LDC.64 R14, c[0x0][0x380] ;  /* 0x0000e000ff0e7b82 */ /* 0x000ea60000000a00 */
.L_x_82:
[----:B-1-3--:R-:W-:-:S04]  /*14e0*/  IMAD.WIDE R18, R9, 0x2, R12 ;  /* 0x0000000209127825 */ /* 0x00afc800078e020c */
[----:B0-----:R-:W-:Y:S02]  /*14f0*/  IMAD.WIDE R20, R9, 0x2, R10 ;  /* 0x0000000209147825 */ /* 0x001fe400078e020a */
[----:B------:R-:W3:Y:S04]  /*1500*/  LDG.E.U16.CONSTANT R18, desc[UR6][R18.64] ;  /* 0x0000000612127981 */ /* 0x000ee8000c1e9500 */
[----:B------:R-:W4:Y:S01]  /*1510*/  LDG.E.U16.CONSTANT R20, desc[UR6][R20.64] ;  /* 0x0000000614147981 */ /* 0x000f22000c1e9500 */
[----:B------:R-:W-:-:S05]  /*1520*/  VIADD R0, R0, 0x1 ;  /* 0x0000000100007836 */ /* 0x000fca0000000000 */
[----:B------:R-:W-:Y:S01]  /*1530*/  ISETP.NE.AND P0, PT, R0, RZ, PT ;  /* 0x000000ff0000720c */ /* 0x000fe20003f05270 */
[----:B---3--:R-:W-:-:S04]  /*1540*/  IMAD.U32 R17, R18, 0x10000, RZ ;  /* 0x0001000012117824 */ /* 0x008fc800078e00ff */
[----:B------:R-:W-:Y:S01]  /*1550*/  FMUL.FTZ R17, R6, R17 ;  /* 0x0000001106117220 */ /* 0x000fe20000410000 */
[----:B----4-:R-:W-:-:S03]  /*1560*/  SHF.L.U32 R16, R20, 0x10, RZ ;  /* 0x0000001014107819 */ /* 0x010fc600000006ff */
[----:B------:R-:W-:-:S04]  /*1570*/  FMUL.FTZ R22, R4, R17 ;  /* 0x0000001104167220 */ /* 0x000fc80000410000 */
[----:B------:R-:W-:-:S04]  /*1580*/  FFMA.FTZ R16, R5, R16, -R22 ;  /* 0x0000001005107223 */ /* 0x000fc80000010816 */
[----:B------:R-:W-:-:S05]  /*1590*/  FMUL.FTZ R16, R7, R16 ;  /* 0x0000001007107220 */ /* 0x000fca0000410000 */
[----:B------:R-:W-:Y:S01]  /*15a0*/  F2FP.BF16.F32.PACK_AB R19, RZ, R16 ;  /* 0x00000010ff13723e */ /* 0x000fe200000010ff */
[----:B--2---:R-:W-:Y:S01]  /*15b0*/  IMAD.WIDE R16, R9, 0x2, R14 ;  /* 0x0000000209107825 */ /* 0x004fe200078e020e */
[----:B------:R-:W-:-:S04]  /*15c0*/  IADD3 R9, PT, PT, R3, R9, RZ ;  /* 0x0000000903097210 */ /* 0x000fc80007ffe0ff */
[----:B------:R3:W-:Y:S01]  /*15d0*/  STG.E.U16 desc[UR6][R16.64], R19 ;  /* 0x0000001310007986 */ /* 0x0007e2000c101506 */
[----:B------:R-:W-:Y:S05]  /*15e0*/  @P0 BRA `(.L_x_82) ;  /* 0xfffffffc00bc0947 */ /* 0x000fea000383ffff */
.L_x_81:
[----:B------:R-:W-:Y:S05]  /*15f0*/  BSYNC.RECONVERGENT B0 ;  /* 0x0000000000007941 */ /* 0x000fea0003800200 */
.L_x_80:
[----:B------:R-:W-:Y:S05]  /*1600*/  @!P1 EXIT ;  /* 0x000000000000994d */ /* 0x000fea0003800000 */
[----:B------:R-:W0:Y:S01]  /*1610*/  LDC.64 R10, c[0x0][0x390] ;  /* 0x0000e400ff0a7b82 */ /* 0x000e220000000a00 */
[----:B------:R-:W-:-:S07]  /*1620*/  IMAD.SHL.U32 R0, R3, 0x2, RZ ;  /* 0x0000000203007824 */ /* 0x000fce00078e00ff */
[----:B------:R-:W1:Y:S08]  /*1630*/  LDC.64 R12, c[0x0][0x398] ;  /* 0x0000e600ff0c7b82 */ /* 0x000e700000000a00 */
[----:B------:R-:W2:Y:S02]  /*1640*/  LDC.64 R14, c[0x0][0x380] ;  /* 0x0000e000ff0e7b82 */ /* 0x000ea40000000a00 */
.L_x_83:
[----:B------:R-:W-:-:S04]  /*1650*/  IMAD R27, R2, UR8, R8 ;  /* 0x00000008021b7c24 */ /* 0x000fc8000f8e0208 */
[----:B-1----:R-:W-:-:S04]  /*1660*/  IMAD.WIDE R24, R27, 0x2, R12 ;  /* 0x000000021b187825 */ /* 0x002fc800078e020c */
[----:B0-----:R-:W-:Y:S01]  /*1670*/  IMAD.WIDE R28, R27, 0x2, R10 ;  /* 0x000000021b1c7825 */ /* 0x001fe200078e020a */
[C---:B---3--:R-:W-:Y:S01]  /*1680*/  IADD3 R16, P1, PT, R0.reuse, R24, RZ ;  /* 0x0000001800107210 */ /* 0x048fe20007f3e0ff */
[----:B------:R0:W3:Y:S01]  /*1690*/  LDG.E.U16.CONSTANT R9, desc[UR6][R24.64] ;  /* 0x0000000618097981 */ /* 0x0000e2000c1e9500 */
[----:B------:R-:W-:-:S03]  /*16a0*/  IADD3 R22, P0, PT, R0, R28, RZ ;  /* 0x0000001c00167210 */ /* 0x000fc60007f1e0ff */
[----:B------:R-:W-:Y:S01]  /*16b0*/  IMAD.X R17, RZ, RZ, R25, P1 ;  /* 0x000000ffff117224 */ /* 0x000fe200008e0619 */
[----:B------:R-:W-:Y:S01]  /*16c0*/  IADD3 R20, P1, PT, R0, R16, RZ ;  /* 0x0000001000147210 */ /* 0x000fe20007f3e0ff */
[----:B------:R1:W4:Y:S01]  /*16d0*/  LDG.E.U16.CONSTANT R26, desc[UR6][R28.64] ;  /* 0x000000061c1a7981 */ /* 0x000322000c1e9500 */
[----:B------:R-:W-:-:S03]  /*16e0*/  IADD3.X R23, PT, PT, RZ, R29, RZ, P0, !PT ;  /* 0x0000001dff177210 */ /* 0x000fc600007fe4ff */
[----:B------:R-:W5:Y:S01]  /*16f0*/  LDG.E.U16.CONSTANT R16, desc[UR6][R16.64] ;  /* 0x0000000610107981 */ /* 0x000f62000c1e9500 */
[C---:B------:R-:W-:Y:S01]  /*1700*/  IADD3 R18, P0, PT, R0.reuse, R22, RZ ;  /* 0x0000001600127210 */ /* 0x040fe20007f1e0ff */
[----:B------:R-:W-:Y:S02]  /*1710*/  IMAD.X R21, RZ, RZ, R17, P1 ;  /* 0x000000ffff157224 */ /* 0x000fe400008e0611 */
[----:B------:R-:W2:Y:S01]  /*1720*/  LDG.E.U16.CONSTANT R22, desc[UR6][R22.64] ;  /* 0x0000000616167981 */ /* 0x000ea2000c1e9500 */
[----:B------:R-:W-:Y:S02]  /*1730*/  IADD3.X R19, PT, PT, RZ, R23, RZ, P0, !PT ;  /* 0x00000017ff137210 */ /* 0x000fe400007fe4ff */
[----:B0-----:R-:W-:Y:S02]  /*1740*/  IADD3 R24, P0, PT, R0, R20, RZ ;  /* 0x0000001400187210 */ /* 0x001fe40007f1e0ff */
[----:B------:R-:W2:Y:S02]  /*1750*/  LDG.E.U16.CONSTANT R20, desc[UR6][R20.64] ;  /* 0x0000000614147981 */ /* 0x000ea4000c1e9500 */
[----:B------:R-:W-:-:S02]  /*1760*/  IADD3.X R25, PT, PT, RZ, R21, RZ, P0, !PT ;  /* 0x00000015ff197210 */ /* 0x000fc400007fe4ff */
[----:B-1----:R-:W-:Y:S01]  /*1770*/  IADD3 R28, P0, PT, R0, R18, RZ ;  /* 0x00000012001c7210 */ /* 0x002fe20007f1e0ff */
[----:B------:R5:W2:Y:S04]  /*1780*/  LDG.E.U16.CONSTANT R17, desc[UR6][R18.64] ;  /* 0x0000000612117981 */ /* 0x000aa8000c1e9500 */
[----:B------:R-:W2:Y:S01]  /*1790*/  LDG.E.U16.CONSTANT R24, desc[UR6][R24.64] ;  /* 0x0000000618187981 */ /* 0x000ea2000c1e9500 */
[----:B------:R-:W-:-:S05]  /*17a0*/  IMAD.X R29, RZ, RZ, R19, P0 ;  /* 0x000000ffff1d7224 */ /* 0x000fca00000e0613 */
[----:B------:R-:W2:Y:S01]  /*17b0*/  LDG.E.U16.CONSTANT R28, desc[UR6][R28.64] ;  /* 0x000000061c1c7981 */ /* 0x000ea2000c1e9500 */
[----:B------:R-:W-:Y:S01]  /*17c0*/  IMAD R8, R3, 0x4, R8 ;  /* 0x0000000403087824 */ /* 0x000fe200078e0208 */
[----:B---3--:R-:W-:-:S05]  /*17d0*/  SHF.L.U32 R9, R9, 0x10, RZ ;  /* 0x0000001009097819 */ /* 0x008fca00000006ff */
[----:B------:R-:W-:Y:S01]  /*17e0*/  FMUL.FTZ R9, R6, R9 ;  /* 0x0000000906097220 */ /* 0x000fe20000410000 */
[----:B-----5:R-:W-:Y:S01]  /*17f0*/  SHF.L.U32 R19, R16, 0x10, RZ ;  /* 0x0000001010137819 */ /* 0x020fe200000006ff */
[----:B----4-:R-:W-:Y:S02]  /*1800*/  IMAD.U32 R26, R26, 0x10000, RZ ;  /* 0x000100001a1a7824 */ /* 0x010fe400078e00ff */
[----:B------:R-:W-:Y:S02]  /*1810*/  FMUL.FTZ R9, R4, R9 ;  /* 0x0000000904097220 */ /* 0x000fe40000410000 */
[----:B------:R-:W-:Y:S02]  /*1820*/  FMUL.FTZ R19, R6, R19 ;  /* 0x0000001306137220 */ /* 0x000fe40000410000 */
[----:B------:R-:W-:Y:S02]  /*1830*/  FFMA.FTZ R26, R5, R26, -R9 ;  /* 0x0000001a051a7223 */ /* 0x000fe40000010809 */
[----:B------:R-:W-:Y:S01]  /*1840*/  FMUL.FTZ R16, R4, R19 ;  /* 0x0000001304107220 */ /* 0x000fe20000410000 */
[----:B--2---:R-:W-:Y:S01]  /*1850*/  SHF.L.U32 R19, R20, 0x10, RZ ;  /* 0x0000001014137819 */ /* 0x004fe200000006ff */
[----:B------:R-:W-:-:S02]  /*1860*/  IMAD.U32 R22, R22, 0x10000, RZ ;  /* 0x0001000016167824 */ /* 0x000fc400078e00ff */
[----:B------:R-:W-:Y:S02]  /*1870*/  FMUL.FTZ R9, R7, R26 ;  /* 0x0000001a07097220 */ /* 0x000fe40000410000 */
[----:B------:R-:W-:Y:S01]  /*1880*/  FMUL.FTZ R21, R6, R19 ;  /* 0x0000001306157220 */ /* 0x000fe20000410000 */
[----:B------:R-:W-:Y:S01]  /*1890*/  FFMA.FTZ R20, R5, R22, -R16 ;  /* 0x0000001605147223 */ /* 0x000fe20000010810 */
[----:B------:R-:W-:Y:S01]  /*18a0*/  IMAD.WIDE R18, R27, 0x2, R14 ;  /* 0x000000021b127825 */ /* 0x000fe200078e020e */
[----:B------:R-:W-:-:S03]  /*18b0*/  SHF.L.U32 R22, R17, 0x10, RZ ;  /* 0x0000001011167819 */ /* 0x000fc600000006ff */
[----:B------:R-:W-:Y:S02]  /*18c0*/  IMAD.U32 R23, R24, 0x10000, RZ ;  /* 0x0001000018177824 */ /* 0x000fe400078e00ff */
[----:B------:R-:W-:Y:S01]  /*18d0*/  FMUL.FTZ R24, R4, R21 ;  /* 0x0000001504187220 */ /* 0x000fe20000410000 */
[----:B------:R-:W-:Y:S01]  /*18e0*/  F2FP.BF16.F32.PACK_AB R9, RZ, R9 ;  /* 0x00000009ff09723e */ /* 0x000fe200000010ff */
[----:B------:R-:W-:Y:S01]  /*18f0*/  FMUL.FTZ R23, R6, R23 ;  /* 0x0000001706177220 */ /* 0x000fe20000410000 */
[----:B------:R-:W-:Y:S01]  /*1900*/  IADD3 R16, P0, PT, R0, R18, RZ ;  /* 0x0000001200107210 */ /* 0x000fe20007f1e0ff */
[----:B------:R-:W-:Y:S01]  /*1910*/  FFMA.FTZ R22, R5, R22, -R24 ;  /* 0x0000001605167223 */ /* 0x000fe20000010818 */
[----:B------:R-:W-:Y:S02]  /*1920*/  IMAD.U32 R28, R28, 0x10000, RZ ;  /* 0x000100001c1c7824 */ /* 0x000fe400078e00ff */
[----:B------:R-:W-:Y:S01]  /*1930*/  FMUL.FTZ R23, R4, R23 ;  /* 0x0000001704177220 */ /* 0x000fe20000410000 */
[----:B------:R-:W-:Y:S01]  /*1940*/  PRMT R21, R9, 0x7610, R21 ;  /* 0x0000761009157816 */ /* 0x000fe20000000015 */
[C---:B------:R-:W-:Y:S01]  /*1950*/  FMUL.FTZ R9, R7.reuse, R20 ;  /* 0x0000001407097220 */ /* 0x040fe20000410000 */
[----:B------:R-:W-:Y:S01]  /*1960*/  IADD3.X R17, PT, PT, RZ, R19, RZ, P0, !PT ;  /* 0x00000013ff117210 */ /* 0x000fe200007fe4ff */
[----:B------:R-:W-:Y:S01]  /*1970*/  FMUL.FTZ R22, R7, R22 ;  /* 0x0000001607167220 */ /* 0x000fe20000410000 */
[----:B------:R-:W-:Y:S01]  /*1980*/  IADD3 R20, P0, PT, R0, R16, RZ ;  /* 0x0000001000147210 */ /* 0x000fe20007f1e0ff */
[----:B------:R-:W-:Y:S01]  /*1990*/  FFMA.FTZ R28, R5, R28, -R23 ;  /* 0x0000001c051c7223 */ /* 0x000fe20000010817 */
[----:B------:R0:W-:Y:S03]  /*19a0*/  STG.E.U16 desc[UR6][R18.64], R21 ;  /* 0x0000001512007986 */ /* 0x0001e6000c101506 */
[----:B------:R-:W-:Y:S01]  /*19b0*/  FMUL.FTZ R28, R7, R28 ;  /* 0x0000001c071c7220 */ /* 0x000fe20000410000 */
[----:B------:R-:W-:-:S02]  /*19c0*/  F2FP.BF16.F32.PACK_AB R9, RZ, R9 ;  /* 0x00000009ff09723e */ /* 0x000fc400000010ff */
[----:B0-----:R-:W-:Y:S01]  /*19d0*/  F2FP.BF16.F32.PACK_AB R19, RZ, R22 ;  /* 0x00000016ff13723e */ /* 0x001fe200000010ff */
[----:B------:R-:W-:Y:S01]  /*19e0*/  IMAD.X R21, RZ, RZ, R17, P0 ;  /* 0x000000ffff157224 */ /* 0x000fe200000e0611 */
[----:B------:R-:W-:Y:S02]  /*19f0*/  IADD3 R22, P0, PT, R0, R20, RZ ;  /* 0x0000001400167210 */ /* 0x000fe40007f1e0ff */
[----:B------:R-:W-:Y:S02]  /*1a00*/  F2FP.BF16.F32.PACK_AB R28, RZ, R28 ;  /* 0x0000001cff1c723e */ /* 0x000fe400000010ff */
[----:B------:R-:W-:Y:S01]  /*1a10*/  IADD3.X R23, PT, PT, RZ, R21, RZ, P0, !PT ;  /* 0x00000015ff177210 */ /* 0x000fe200007fe4ff */
[----:B------:R4:W-:Y:S04]  /*1a20*/  STG.E.U16 desc[UR6][R16.64], R9 ;  /* 0x0000000910007986 */ /* 0x0009e8000c101506 */
[----:B------:R4:W-:Y:S04]  /*1a30*/  STG.E.U16 desc[UR6][R20.64], R19 ;  /* 0x0000001314007986 */ /* 0x0009e8000c101506 */
[----:B------:R4:W-:Y:S01]  /*1a40*/  STG.E.U16 desc[UR6][R22.64], R28 ;  /* 0x0000001c16007986 */ /* 0x0009e2000c101506 */
[----:B------:R-:W-:-:S13]  /*1a50*/  ISETP.GE.AND P0, PT, R8, UR8, PT ;  /* 0x0000000808007c0c */ /* 0x000fda000bf06270 */
[----:B----4-:R-:W-:Y:S05]  /*1a60*/  @!P0 BRA `(.L_x_83) ;  /* 0xfffffff800f88947 */ /* 0x010fea000383ffff */
[----:B------:R-:W-:Y:S05]  /*1a70*/  EXIT ;  /* 0x000000000000794d */ /* 0x000fea0003800000 */
.L_x_79:
[----:B------:R-:W-:Y:S01]  /*1a80*/  MOV R12, 0x10 ;  /* 0x00000010000c7802 */ /* 0x000fe20000000f00 */
[----:B------:R-:W-:Y:S01]  /*1a90*/  IMAD.MOV.U32 R14, RZ, RZ, 0x1f ;  /* 0x0000001fff0e7424 */ /* 0x000fe200078e00ff */
[----:B------:R-:W-:-:S07]  /*1aa0*/  MOV R11, 0xffffffff ;  /* 0xffffffff000b7802 */ /* 0x000fce0000000f00 */
[----:B-1----:R-:W-:Y:S05]  /*1ab0*/  WARPSYNC.COLLECTIVE R11, `(.L_x_84) ;  /* 0x000000000b087348 */ /* 0x002fea0003c00000 */
[----:B------:R0:W2:Y:S02]  /*1ac0*/  SHFL.DOWN P0, R10, R9, R12, R14 ;  /* 0x0800000c090a7389 */ /* 0x0000a4000000000e */
[----:B012---:R-:W-:Y:S05]  /*1ad0*/  ENDCOLLECTIVE ;  /* 0x000000000000791b */ /* 0x007fea0003800000 */
.L_x_84:
[----:B------:R-:W-:Y:S02]  /*1ae0*/  IMAD.MOV.U32 R12, RZ, RZ, 0x8 ;  /* 0x00000008ff0c7424 */ /* 0x000fe400078e00ff */
[----:B------:R-:W-:-:S04]  /*1af0*/  IMAD.MOV.U32 R0, RZ, RZ, R10 ;  /* 0x000000ffff007224 */ /* 0x000fc800078e000a */
[----:B------:R-:W-:-:S05]  /*1b00*/  FADD.FTZ R0, R0, R9 ;  /* 0x0000000900007221 */ /* 0x000fca0000010000 */
[----:B------:R-:W-:-:S07]  /*1b10*/  MOV R9, R0 ;  /* 0x0000000000097202 */ /* 0x000fce0000000f00 */
[----:B------:R-:W-:Y:S05]  /*1b20*/  WARPSYNC.COLLECTIVE R11, `(.L_x_85) ;  /* 0x000000000b087348 */ /* 0x000fea0003c00000 */
[----:B------:R0:W1:Y:S02]  /*1b30*/  SHFL.DOWN P0, R10, R9, R12, R14 ;  /* 0x0800000c090a7389 */ /* 0x000064000000000e */
[----:B01----:R-:W-:Y:S05]  /*1b40*/  ENDCOLLECTIVE ;  /* 0x000000000000791b */ /* 0x003fea0003800000 */
.L_x_85:
[----:B------:R-:W-:Y:S01]  /*1b50*/  HFMA2 R12, -RZ, RZ, 0, 2.384185791015625e-07 ;  /* 0x00000004ff0c7431 */ /* 0x000fe200000001ff */
[----:B------:R-:W-:-:S05]  /*1b60*/  MOV R5, R10 ;  /* 0x0000000a00057202 */ /* 0x000fca0000000f00 */
[----:B------:R-:W-:-:S04]  /*1b70*/  FADD.FTZ R5, R0, R5 ;  /* 0x0000000500057221 */ /* 0x000fc80000010000 */
[----:B------:R-:W-:-:S07]  /*1b80*/  IMAD.MOV.U32 R9, RZ, RZ, R5 ;  /* 0x000000ffff097224 */ /* 0x000fce00078e0005 */
[----:B------:R-:W-:Y:S05]  /*1b90*/  WARPSYNC.COLLECTIVE R11, `(.L_x_86) ;  /* 0x000000000b087348 */ /* 0x000fea0003c00000 */
[----:B------:R0:W1:Y:S02]  /*1ba0*/  SHFL.DOWN P0, R10, R9, R12, R14 ;  /* 0x0800000c090a7389 */ /* 0x000064000000000e */
[----:B01----:R-:W-:Y:S05]  /*1bb0*/  ENDCOLLECTIVE ;  /* 0x000000000000791b */ /* 0x003fea0003800000 */
.L_x_86:
[----:B------:R-:W-:Y:S02]  /*1bc0*/  IMAD.MOV.U32 R12, RZ, RZ, 0x2 ;  /* 0x00000002ff0c7424 */ /* 0x000fe400078e00ff */
[----:B------:R-:W-:-:S04]  /*1bd0*/  IMAD.MOV.U32 R6, RZ, RZ, R10 ;  /* 0x000000ffff067224 */ /* 0x000fc800078e000a */
[----:B------:R-:W-:-:S05]  /*1be0*/  FADD.FTZ R6, R5, R6 ;  /* 0x0000000605067221 */ /* 0x000fca0000010000 */
[----:B------:R-:W-:-:S07]  /*1bf0*/  MOV R9, R6 ;  /* 0x0000000600097202 */ /* 0x000fce0000000f00 */
[----:B------:R-:W-:Y:S05]  /*1c00*/  WARPSYNC.COLLECTIVE R11, `(.L_x_87) ;  /* 0x000000000b087348 */ /* 0x000fea0003c00000 */
[----:B------:R0:W1:Y:S02]  /*1c10*/  SHFL.DOWN P0, R10, R9, R12, R14 ;  /* 0x0800000c090a7389 */ /* 0x000064000000000e */
[----:B01----:R-:W-:Y:S05]  /*1c20*/  ENDCOLLECTIVE ;  /* 0x000000000000791b */ /* 0x003fea0003800000 */
.L_x_87:
[----:B------:R-:W-:Y:S01]  /*1c30*/  HFMA2 R12, -RZ, RZ, 0, 5.9604644775390625e-08 ;  /* 0x00000001ff0c7431 */ /* 0x000fe200000001ff */
[----:B------:R-:W-:-:S05]  /*1c40*/  MOV R7, R10 ;  /* 0x0000000a00077202 */ /* 0x000fca0000000f00 */
[----:B------:R-:W-:-:S04]  /*1c50*/  FADD.FTZ R7, R6, R7 ;  /* 0x0000000706077221 */ /* 0x000fc80000010000 */
[----:B------:R-:W-:-:S07]  /*1c60*/  IMAD.MOV.U32 R9, RZ, RZ, R7 ;  /* 0x000000ffff097224 */ /* 0x000fce00078e0007 */
[----:B------:R-:W-:Y:S05]  /*1c70*/  WARPSYNC.COLLECTIVE R11, `(.L_x_88) ;  /* 0x000000000b087348 */ /* 0x000fea0003c00000 */
[----:B------:R0:W1:Y:S02]  /*1c80*/  SHFL.DOWN P0, R10, R9, R12, R14 ;  /* 0x0800000c090a7389 */ /* 0x000064000000000e */
[----:B01----:R-:W-:Y:S05]  /*1c90*/  ENDCOLLECTIVE ;  /* 0x000000000000791b */ /* 0x003fea0003800000 */
.L_x_88:
[----:B------:R-:W-:Y:S05]  /*1ca0*/  BRA `(.L_x_89) ;  /* 0xfffffff400187947 */ /* 0x000fea000383ffff */
.L_x_90:
        /* <DEDUP_REMOVED lines=13> */
.L_x_284:


//--------------------- .text._ZN2at6native46_GLOBAL__N__fbf0e309_13_WeightNorm_cu_b3893b6b32weight_norm_bwd_first_dim_kernelIffEEvPT_S4_PKS3_S6_S6_PKT0_i --------------------------
	.section	.text._ZN2at6native46_GLOBAL__N__fbf0e309_13_WeightNorm_cu_b3893b6b32weight_norm_bwd_first_dim_kernelIffEEvPT_S4_PKS3_S6_S6_PKT0_i,"ax",@progbits
	.align	128
.text._ZN2at6native46_GLOBAL__N__fbf0e309_13_WeightNorm_cu_b3893b6b32weight_norm_bwd_first_dim_kernelIffEEvPT_S4_PKS3_S6_S6_PKT0_i:
        .type           _ZN2at6native46_GLOBAL__N__fbf0e309_13_WeightNorm_cu_b3893b6b32weight_norm_bwd_first_dim_kernelIffEEvPT_S4_PKS3_S6_S6_PKT0_i,@function
        .size           _ZN2at6native46_GLOBAL__N__fbf0e309_13_WeightNorm_cu_b3893b6b32weight_norm_bwd_first_dim_kernelIffEEvPT_S4_PKS3_S6_S6_PKT0_i,(.L_x_285 - _ZN2at6native46_GLOBAL__N__fbf0e309_13_WeightNorm_cu_b3893b6b32weight_norm_bwd_first_dim_kernelIffEEvPT_S4_PKS3_S6_S6_PKT0_i)
        .other          _ZN2at6native46_GLOBAL__N__fbf0e309_13_WeightNorm_cu_b3893b6b32weight_norm_bwd_first_dim_kernelIffEEvPT_S4_PKS3_S6_S6_PKT0_i,@"STO_CUDA_ENTRY STV_DEFAULT"
_ZN2at6native46_GLOBAL__N__fbf0e309_13_WeightNorm_cu_b3893b6b32weight_norm_bwd_first_dim_kernelIffEEvPT_S4_PKS3_S6_S6_PKT0_i:
        /* <DEDUP_REMOVED lines=15> */
[----:B------:R-:W-:Y:S02]  /*00f0*/  VIMNMX.U32 R6, PT, PT, R3, UR8, !PT ;  /* 0x0000000803067c48 */ /* 0x000fe4000ffe0000 */
[----:B------:R-:W-:-:S04]  /*0100*/  SEL R8, RZ, 0x1, P0 ;  /* 0x00000001ff087807 */ /* 0x000fc80000000000 */
[----:B------:R-:W-:Y:S01]  /*0110*/  IADD3 R3, PT, PT, R6, -R3, -R8 ;  /* 0x8000000306037210 */ /* 0x000fe20007ffe808 */
[----:B0-----:R-:W0:Y:S02]  /*0120*/  MUFU.RCP R9, R9 ;  /* 0x0000000900097308 */ /* 0x001e240000001000 */
[----:B0-----:R-:W-:-:S06]  /*0130*/  VIADD R4, R9, 0xffffffe ;  /* 0x0ffffffe09047836 */ /* 0x001fcc0000000000 */
[----:B------:R0:W1:Y:S02]  /*0140*/  F2I.FTZ.U32.TRUNC.NTZ R5, R4 ;  /* 0x0000000400057305 */ /* 0x000064000021f000 */
[----:B0-----:R-:W-:Y:S01]  /*0150*/  IMAD.MOV.U32 R4, RZ, RZ, RZ ;  /* 0x000000ffff047224 */ /* 0x001fe200078e00ff */
[----:B-1----:R-:W-:-:S05]  /*0160*/  IADD3 R11, PT, PT, RZ, -R5, RZ ;  /* 0x80000005ff0b7210 */ /* 0x002fca0007ffe0ff */
[----:B------:R-:W-:-:S04]  /*0170*/  IMAD R11, R11, R0, RZ ;  /* 0x000000000b0b7224 */ /* 0x000fc800078e02ff */
[----:B------:R-:W-:-:S06]  /*0180*/  IMAD.HI.U32 R10, R5, R11, R4 ;  /* 0x0000000b050a7227 */ /* 0x000fcc00078e0004 */
        /* <DEDUP_REMOVED lines=9> */
[----:B------:R-:W-:Y:S01]  /*0220*/  IMAD.IADD R4, R8, 0x1, R5 ;  /* 0x0000000108047824 */ /* 0x000fe200078e0205 */
[----:B------:R-:W-:-:S04]  /*0230*/  MOV R5, R7 ;  /* 0x0000000700057202 */ /* 0x000fc80000000f00 */
[C---:B------:R-:W-:Y:S02]  /*0240*/  LOP3.LUT R3, R4.reuse, 0x3, RZ, 0xc0, !PT ;  /* 0x0000000304037812 */ /* 0x040fe400078ec0ff */
[----:B------:R-:W-:Y:S02]  /*0250*/  ISETP.GE.U32.AND P1, PT, R4, 0x3, PT ;  /* 0x000000030400780c */ /* 0x000fe40003f26070 */
[----:B------:R-:W-:Y:S01]  /*0260*/  ISETP.NE.AND P0, PT, R3, 0x3, PT ;  /* 0x000000030300780c */ /* 0x000fe20003f05270 */
[----:B------:R-:W-:-:S12]  /*0270*/  IMAD.MOV.U32 R3, RZ, RZ, RZ ;  /* 0x000000ffff037224 */ /* 0x000fd800078e00ff */
[----:B------:R-:W-:Y:S05]  /*0280*/  @!P0 BRA `(.L_x_94) ;  /* 0x0000000000488947 */ /* 0x000fea0003800000 */
[----:B------:R-:W0:Y:S01]  /*0290*/  LDC.64 R8, c[0x0][0x390] ;  /* 0x0000e400ff087b82 */ /* 0x000e220000000a00 */
[----:B------:R-:W-:Y:S01]  /*02a0*/  VIADD R3, R4, 0x1 ;  /* 0x0000000104037836 */ /* 0x000fe20000000000 */
[----:B------:R-:W-:Y:S01]  /*02b0*/  MOV R5, R7 ;  /* 0x0000000700057202 */ /* 0x000fe20000000f00 */
[----:B------:R-:W-:-:S03]  /*02c0*/  IMAD R17, R2, UR8, R7 ;  /* 0x0000000802117c24 */ /* 0x000fc6000f8e0207 */
[----:B------:R-:W-:Y:S01]  /*02d0*/  LOP3.LUT R4, R3, 0x3, RZ, 0xc0, !PT ;  /* 0x0000000303047812 */ /* 0x000fe200078ec0ff */
[----:B------:R-:W-:Y:S01]  /*02e0*/  IMAD.MOV.U32 R3, RZ, RZ, RZ ;  /* 0x000000ffff037224 */ /* 0x000fe200078e00ff */
[----:B------:R-:W1:Y:S03]  /*02f0*/  LDC.64 R10, c[0x0][0x398] ;  /* 0x0000e600ff0a7b82 */ /* 0x000e660000000a00 */
[----:B------:R-:W-:-:S07]  /*0300*/  IMAD.MOV R4, RZ, RZ, -R4 ;  /* 0x000000ffff047224 */ /* 0x000fce00078e0a04 */
.L_x_95:
[----:B-1----:R-:W-:-:S04]  /*0310*/  IMAD.WIDE R12, R17, 0x4, R10 ;  /* 0x00000004110c7825 */ /* 0x002fc800078e020a */
[----:B0-----:R-:W-:Y:S02]  /*0320*/  IMAD.WIDE R14, R17, 0x4, R8 ;  /* 0x00000004110e7825 */ /* 0x001fe400078e0208 */
[----:B------:R-:W2:Y:S04]  /*0330*/  LDG.E.CONSTANT R12, desc[UR6][R12.64] ;  /* 0x000000060c0c7981 */ /* 0x000ea8000c1e9900 */
[----:B------:R-:W2:Y:S01]  /*0340*/  LDG.E.CONSTANT R14, desc[UR6][R14.64] ;  /* 0x000000060e0e7981 */ /* 0x000ea2000c1e9900 */
[----:B------:R-:W-:Y:S01]  /*0350*/  VIADD R4, R4, 0x1 ;  /* 0x0000000104047836 */ /* 0x000fe20000000000 */
[C---:B------:R-:W-:Y:S01]  /*0360*/  IADD3 R5, PT, PT, R0.reuse, R5, RZ ;  /* 0x0000000500057210 */ /* 0x040fe20007ffe0ff */
[----:B------:R-:W-:-:S03]  /*0370*/  IMAD.IADD R17, R0, 0x1, R17 ;  /* 0x0000000100117824 */ /* 0x000fc600078e0211 */
[----:B------:R-:W-:Y:S01]  /*0380*/  ISETP.NE.AND P0, PT, R4, RZ, PT ;  /* 0x000000ff0400720c */ /* 0x000fe20003f05270 */
[----:B--2---:R-:W-:-:S12]  /*0390*/  FFMA.FTZ R3, R14, R12, R3 ;  /* 0x0000000c0e037223 */ /* 0x004fd80000010003 */
[----:B------:R-:W-:Y:S05]  /*03a0*/  @P0 BRA `(.L_x_95) ;  /* 0xfffffffc00d80947 */ /* 0x000fea000383ffff */
.L_x_94:
[----:B------:R-:W-:Y:S05]  /*03b0*/  BSYNC.RECONVERGENT B1 ;  /* 0x0000000000017941 */ /* 0x000fea0003800200 */
.L_x_93:
[----:B------:R-:W-:Y:S05]  /*03c0*/  @!P1 BRA `(.L_x_92) ;  /* 0x0000000000849947 */ /* 0x000fea0003800000 */
[----:B------:R-:W-:-:S07]  /*03d0*/  IMAD.SHL.U32 R4, R0, 0x4, RZ ;  /* 0x0000000400047824 */ /* 0x000fce00078e00ff */
.L_x_96:
[----:B------:R-:W0:Y:S01]  /*03e0*/  LDC.64 R18, c[0x0][0x390] ;  /* 0x0000e400ff127b82 */ /* 0x000e220000000a00 */
[----:B------:R-:W-:-:S07]  /*03f0*/  IMAD R9, R2, UR8, R5 ;  /* 0x0000000802097c24 */ /* 0x000fce000f8e0205 */
[----:B------:R-:W1:Y:S01]  /*0400*/  LDC.64 R20, c[0x0][0x398] ;  /* 0x0000e600ff147b82 */ /* 0x000e620000000a00 */
[----:B0-----:R-:W-:-:S03]  /*0410*/  IMAD.WIDE R18, R9, 0x4, R18 ;  /* 0x0000000409127825 */ /* 0x001fc600078e0212 */
[----:B------:R-:W-:-:S03]  /*0420*/  IADD3 R22, P0, PT, R4, R18, RZ ;  /* 0x0000001204167210 */ /* 0x000fc60007f1e0ff */
[----:B------:R-:W2:Y:S01]  /*0430*/  LDG.E.CONSTANT R18, desc[UR6][R18.64] ;  /* 0x0000000612127981 */ /* 0x000ea2000c1e9900 */
[----:B-1----:R-:W-:Y:S01]  /*0440*/  IMAD.WIDE R20, R9, 0x4, R20 ;  /* 0x0000000409147825 */ /* 0x002fe200078e0214 */
[----:B------:R-:W-:Y:S02]  /*0450*/  IADD3.X R23, PT, PT, RZ, R19, RZ, P0, !PT ;  /* 0x00000013ff177210 */ /* 0x000fe400007fe4ff */
[----:B------:R-:W-:-:S03]  /*0460*/  IADD3 R10, P1, PT, R4, R20, RZ ;  /* 0x00000014040a7210 */ /* 0x000fc60007f3e0ff */
[----:B------:R-:W3:Y:S01]  /*0470*/  LDG.E.CONSTANT R25, desc[UR6][R22.64] ;  /* 0x0000000616197981 */ /* 0x000ee2000c1e9900 */
[C---:B------:R-:W-:Y:S01]  /*0480*/  IADD3 R8, P0, PT, R4.reuse, R22, RZ ;  /* 0x0000001604087210 */ /* 0x040fe20007f1e0ff */
[----:B------:R-:W-:Y:S01]  /*0490*/  IMAD.X R11, RZ, RZ, R21, P1 ;  /* 0x000000ffff0b7224 */ /* 0x000fe200008e0615 */
[C---:B------:R-:W-:Y:S01]  /*04a0*/  IADD3 R12, P1, PT, R4.reuse, R10, RZ ;  /* 0x0000000a040c7210 */ /* 0x040fe20007f3e0ff */
[----:B------:R-:W2:Y:S02]  /*04b0*/  LDG.E.CONSTANT R20, desc[UR6][R20.64] ;  /* 0x0000000614147981 */ /* 0x000ea4000c1e9900 */
[----:B------:R-:W-:Y:S01]  /*04c0*/  IMAD.X R9, RZ, RZ, R23, P0 ;  /* 0x000000ffff097224 */ /* 0x000fe200000e0617 */
[C---:B------:R-:W-:Y:S02]  /*04d0*/  IADD3 R16, P0, PT, R4.reuse, R8, RZ ;  /* 0x0000000804107210 */ /* 0x040fe40007f1e0ff */
[----:B------:R-:W-:Y:S01]  /*04e0*/  IADD3.X R13, PT, PT, RZ, R11, RZ, P1, !PT ;  /* 0x0000000bff0d7210 */ /* 0x000fe20000ffe4ff */
[----:B------:R-:W3:Y:S01]  /*04f0*/  LDG.E.CONSTANT R6, desc[UR6][R10.64] ;  /* 0x000000060a067981 */ /* 0x000ee2000c1e9900 */
[----:B------:R-:W-:Y:S01]  /*0500*/  IADD3 R14, P1, PT, R4, R12, RZ ;  /* 0x0000000c040e7210 */ /* 0x000fe20007f3e0ff */
[----:B------:R-:W-:-:S02]  /*0510*/  IMAD.X R17, RZ, RZ, R9, P0 ;  /* 0x000000ffff117224 */ /* 0x000fc400000e0609 */
[----:B------:R-:W4:Y:S02]  /*0520*/  LDG.E.CONSTANT R9, desc[UR6][R8.64] ;  /* 0x0000000608097981 */ /* 0x000f24000c1e9900 */
[----:B------:R-:W-:Y:S02]  /*0530*/  IMAD.X R15, RZ, RZ, R13, P1 ;  /* 0x000000ffff0f7224 */ /* 0x000fe400008e060d */
[----:B------:R-:W4:Y:S04]  /*0540*/  LDG.E.CONSTANT R12, desc[UR6][R12.64] ;  /* 0x000000060c0c7981 */ /* 0x000f28000c1e9900 */
[----:B------:R-:W5:Y:S04]  /*0550*/  LDG.E.CONSTANT R17, desc[UR6][R16.64] ;  /* 0x0000000610117981 */ /* 0x000f68000c1e9900 */
[----:B------:R-:W5:Y:S01]  /*0560*/  LDG.E.CONSTANT R14, desc[UR6][R14.64] ;  /* 0x000000060e0e7981 */ /* 0x000f62000c1e9900 */
[----:B------:R-:W-:-:S04]  /*0570*/  IADD3 R5, PT, PT, R4, R5, RZ ;  /* 0x0000000504057210 */ /* 0x000fc80007ffe0ff */
[----:B------:R-:W-:Y:S01]  /*0580*/  ISETP.GE.AND P0, PT, R5, UR8, PT ;  /* 0x0000000805007c0c */ /* 0x000fe2000bf06270 */
[----:B--2---:R-:W-:-:S04]  /*0590*/  FFMA.FTZ R18, R18, R20, R3 ;  /* 0x0000001412127223 */ /* 0x004fc80000010003 */
[----:B---3--:R-:W-:-:S04]  /*05a0*/  FFMA.FTZ R6, R25, R6, R18 ;  /* 0x0000000619067223 */ /* 0x008fc80000010012 */
[----:B----4-:R-:W-:-:S04]  /*05b0*/  FFMA.FTZ R6, R9, R12, R6 ;  /* 0x0000000c09067223 */ /* 0x010fc80000010006 */
[----:B-----5:R-:W-:Y:S01]  /*05c0*/  FFMA.FTZ R3, R17, R14, R6 ;  /* 0x0000000e11037223 */ /* 0x020fe20000010006 */
[----:B------:R-:W-:Y:S06]  /*05d0*/  @!P0 BRA `(.L_x_96) ;  /* 0xfffffffc00808947 */ /* 0x000fec000383ffff */
.L_x_92:
[----:B------:R-:W-:Y:S05]  /*05e0*/  BSYNC.RECONVERGENT B0 ;  /* 0x0000000000007941 */ /* 0x000fea0003800200 */
.L_x_91:
        /* <DEDUP_REMOVED lines=25> */
[----:B------:R-:W-:Y:S01]  /*0780*/  @!P1 LOP3.LUT R9, R4, 0x3ffffc, RZ, 0xc0, !PT ;  /* 0x003ffffc04099812 */ /* 0x000fe200078ec0ff */
[----:B------:R-:W-:Y:S04]  /*0790*/  @!P1 LDS R8, [R6] ;  /* 0x0000000006089984 */ /* 0x000fe80000000800 */
[----:B------:R-:W-:-:S06]  /*07a0*/  @!P1 IMAD.IADD R9, R6, 0x1, R9 ;  /* 0x0000000106099824 */ /* 0x000fcc00078e0209 */
        /* <DEDUP_REMOVED lines=124> */
.L_x_97:
[----:B------:R-:W-:-:S13]  /*0f70*/  ISETP.GT.U32.AND P1, PT, R5, 0x1f, PT ;  /* 0x0000001f0500780c */ /* 0x000fda0003f24070 */
[----:B------:R-:W-:Y:S05]  /*0f80*/  @P1 BRA `(.L_x_98) ;  /* 0x0000000000441947 */ /* 0x000fea0003800000 */
[----:B------:R-:W-:Y:S01]  /*0f90*/  @P0 LDS R4, [R6] ;  /* 0x0000000006040984 */ /* 0x000fe20000000800 */
[----:B------:R-:W-:-:S03]  /*0fa0*/  UMOV UR5, 0xffffffff ;  /* 0xffffffff00057882 */ /* 0x000fc60000000000 */
[----:B-1----:R-:W0:Y:S02]  /*0fb0*/  @P0 LDS R9, [R6+0x80] ;  /* 0x0000800006090984 */ /* 0x002e240000000800 */
[----:B0-----:R-:W-:Y:S01]  /*0fc0*/  @P0 FADD.FTZ R3, R4, R9 ;  /* 0x0000000904030221 */ /* 0x001fe20000010000 */
[----:B------:R-:W-:Y:S06]  /*0fd0*/  BRA.DIV UR5, `(.L_x_99) ;  /* 0x0000000a05387947 */ /* 0x000fec000b800000 */
[----:B------:R-:W0:Y:S02]  /*0fe0*/  SHFL.DOWN PT, R4, R3, 0x10, 0x1f ;  /* 0x0a001f0003047f89 */ /* 0x000e2400000e0000 */
[----:B0-----:R-:W-:-:S05]  /*0ff0*/  FADD.FTZ R4, R4, R3 ;  /* 0x0000000304047221 */ /* 0x001fca0000010000 */
[----:B------:R-:W0:Y:S02]  /*1000*/  SHFL.DOWN PT, R9, R4, 0x8, 0x1f ;  /* 0x09001f0004097f89 */ /* 0x000e2400000e0000 */
[----:B0-----:R-:W-:-:S05]  /*1010*/  FADD.FTZ R9, R4, R9 ;  /* 0x0000000904097221 */ /* 0x001fca0000010000 */
[----:B------:R-:W0:Y:S02]  /*1020*/  SHFL.DOWN PT, R6, R9, 0x4, 0x1f ;  /* 0x08801f0009067f89 */ /* 0x000e2400000e0000 */
[----:B0-----:R-:W-:-:S05]  /*1030*/  FADD.FTZ R6, R9, R6 ;  /* 0x0000000609067221 */ /* 0x001fca0000010000 */
[----:B------:R-:W0:Y:S02]  /*1040*/  SHFL.DOWN PT, R11, R6, 0x2, 0x1f ;  /* 0x08401f00060b7f89 */ /* 0x000e2400000e0000 */
[----:B0-----:R-:W-:-:S05]  /*1050*/  FADD.FTZ R11, R6, R11 ;  /* 0x0000000b060b7221 */ /* 0x001fca0000010000 */
[----:B------:R0:W1:Y:S02]  /*1060*/  SHFL.DOWN PT, R8, R11, 0x1, 0x1f ;  /* 0x08201f000b087f89 */ /* 0x00006400000e0000 */
.L_x_109:
[----:B------:R-:W-:Y:S01]  /*1070*/  ISETP.NE.AND P0, PT, R5, RZ, PT ;  /* 0x000000ff0500720c */ /* 0x000fe20003f05270 */
[----:B-1----:R-:W-:-:S12]  /*1080*/  FADD.FTZ R8, R11, R8 ;  /* 0x000000080b087221 */ /* 0x002fd80000010000 */
[----:B------:R2:W-:Y:S02]  /*1090*/  @!P0 STS [UR4], R8 ;  /* 0x00000008ff008988 */ /* 0x0005e40008000804 */
.L_x_98:
[----:B------:R-:W-:Y:S05]  /*10a0*/  WARPSYNC.ALL ;  /* 0x0000000000007948 */ /* 0x000fea0003800000 */
[----:B-12---:R-:W1:Y:S08]  /*10b0*/  LDC.64 R8, c[0x0][0x3a8] ;  /* 0x0000ea00ff087b82 */ /* 0x006e700000000a00 */
[----:B------:R-:W-:Y:S01]  /*10c0*/  BAR.SYNC.DEFER_BLOCKING 0x0 ;  /* 0x0000000000007b1d */ /* 0x000fe20000010000 */
[----:B-1----:R-:W-:-:S05]  /*10d0*/  IMAD.WIDE.U32 R8, R2, 0x4, R8 ;  /* 0x0000000402087825 */ /* 0x002fca00078e0008 */
[----:B0-----:R-:W0:Y:S04]  /*10e0*/  LDS R3, [UR4] ;  /* 0x00000004ff037984 */ /* 0x001e280008000800 */
[----:B------:R-:W2:Y:S01]  /*10f0*/  LDG.E.CONSTANT R4, desc[UR6][R8.64] ;  /* 0x0000000608047981 */ /* 0x000ea2000c1e9900 */
[C---:B------:R-:W-:Y:S02]  /*1100*/  ISETP.NE.AND P0, PT, R7.reuse, RZ, PT ;  /* 0x000000ff0700720c */ /* 0x040fe40003f05270 */
[----:B------:R-:W-:-:S11]  /*1110*/  ISETP.GE.AND P1, PT, R7, UR8, PT ;  /* 0x0000000807007c0c */ /* 0x000fd6000bf26270 */
[----:B------:R-:W1:Y:S02]  /*1120*/  @!P0 LDC.64 R10, c[0x0][0x388] ;  /* 0x0000e200ff0a8b82 */ /* 0x000e640000000a00 */
[----:B-1----:R-:W-:Y:S01]  /*1130*/  @!P0 IMAD.WIDE.U32 R10, R2, 0x4, R10 ;  /* 0x00000004020a8825 */ /* 0x002fe200078e000a */
[----:B--2---:R-:W0:Y:S03]  /*1140*/  MUFU.RCP R4, R4 ;  /* 0x0000000400047308 */ /* 0x004e260000001000 */
[----:B0-----:R-:W-:-:S05]  /*1150*/  @!P0 FMUL.FTZ R5, R3, R4 ;  /* 0x0000000403058220 */ /* 0x001fca0000410000 */
[----:B------:R0:W-:Y:S01]  /*1160*/  @!P0 STG.E desc[UR6][R10.64], R5 ;  /* 0x000000050a008986 */ /* 0x0001e2000c101906 */
[----:B------:R-:W-:Y:S05]  /*1170*/  @P1 EXIT ;  /* 0x000000000000194d */ /* 0x000fea0003800000 */
[----:B------:R-:W1:Y:S01]  /*1180*/  I2F.U32.RP R12, R0 ;  /* 0x00000000000c7306 */ /* 0x000e620000209000 */
[----:B------:R-:W2:Y:S07]  /*1190*/  LDC.64 R8, c[0x0][0x3a0] ;  /* 0x0000e800ff087b82 */ /* 0x000eae0000000a00 */
[----:B-1----:R-:W0:Y:S01]  /*11a0*/  MUFU.RCP R12, R12 ;  /* 0x0000000c000c7308 */ /* 0x002e220000001000 */
[----:B------:R-:W-:Y:S01]  /*11b0*/  IADD3 R6, PT, PT, R7, R0, RZ ;  /* 0x0000000007067210 */ /* 0x000fe20007ffe0ff */
[----:B--2---:R-:W-:Y:S01]  /*11c0*/  IMAD.WIDE.U32 R8, R2, 0x4, R8 ;  /* 0x0000000402087825 */ /* 0x004fe200078e0008 */
[----:B0-----:R-:W-:-:S04]  /*11d0*/  IADD3 R10, PT, PT, R12, 0xffffffe, RZ ;  /* 0x0ffffffe0c0a7810 */ /* 0x001fc80007ffe0ff */
[----:B------:R0:W5:Y:S01]  /*11e0*/  LDG.E.CONSTANT R5, desc[UR6][R8.64] ;  /* 0x0000000608057981 */ /* 0x000162000c1e9900 */
[C---:B------:R-:W-:Y:S01]  /*11f0*/  ISETP.GE.U32.AND P0, PT, R6.reuse, UR8, PT ;  /* 0x0000000806007c0c */ /* 0x040fe2000bf06070 */
[----:B------:R-:W-:Y:S01]  /*1200*/  BSSY.RECONVERGENT B0, `(.L_x_100) ;  /* 0x0000030000007945 */ /* 0x000fe20003800200 */
[----:B------:R1:W2:Y:S01]  /*1210*/  F2I.FTZ.U32.TRUNC.NTZ R11, R10 ;  /* 0x0000000a000b7305 */ /* 0x0002a2000021f000 */
[----:B------:R-:W-:Y:S02]  /*1220*/  VIMNMX.U32 R13, PT, PT, R6, UR8, !PT ;  /* 0x00000008060d7c48 */ /* 0x000fe4000ffe0000 */
[----:B------:R-:W-:Y:S02]  /*1230*/  ISETP.NE.U32.AND P2, PT, R0, RZ, PT ;  /* 0x000000ff0000720c */ /* 0x000fe40003f45070 */
[----:B0-----:R-:W-:Y:S01]  /*1240*/  SEL R8, RZ, 0x1, P0 ;  /* 0x00000001ff087807 */ /* 0x001fe20000000000 */
[----:B-1----:R-:W-:-:S03]  /*1250*/  IMAD.MOV.U32 R10, RZ, RZ, RZ ;  /* 0x000000ffff0a7224 */ /* 0x002fc600078e00ff */
[----:B------:R-:W-:Y:S01]  /*1260*/  IADD3 R13, PT, PT, R13, -R6, -R8 ;  /* 0x800000060d0d7210 */ /* 0x000fe20007ffe808 */
[----:B--2---:R-:W-:-:S04]  /*1270*/  IMAD.MOV R15, RZ, RZ, -R11 ;  /* 0x000000ffff0f7224 */ /* 0x004fc800078e0a0b */
[----:B------:R-:W-:-:S04]  /*1280*/  IMAD R15, R15, R0, RZ ;  /* 0x000000000f0f7224 */ /* 0x000fc800078e02ff */
[----:B------:R-:W-:-:S06]  /*1290*/  IMAD.HI.U32 R12, R11, R15, R10 ;  /* 0x0000000f0b0c7227 */ /* 0x000fcc00078e000a */
[----:B------:R-:W-:-:S05]  /*12a0*/  IMAD.HI.U32 R9, R12, R13, RZ ;  /* 0x0000000d0c097227 */ /* 0x000fca00078e00ff */
[----:B------:R-:W-:-:S05]  /*12b0*/  IADD3 R6, PT, PT, -R9, RZ, RZ ;  /* 0x000000ff09067210 */ /* 0x000fca0007ffe1ff */
[----:B------:R-:W-:-:S05]  /*12c0*/  IMAD R13, R0, R6, R13 ;  /* 0x00000006000d7224 */ /* 0x000fca00078e020d */
[----:B------:R-:W-:-:S13]  /*12d0*/  ISETP.GE.U32.AND P0, PT, R13, R0, PT ;  /* 0x000000000d00720c */ /* 0x000fda0003f06070 */
[----:B------:R-:W-:Y:S01]  /*12e0*/  @P0 IMAD.IADD R13, R13, 0x1, -R0 ;  /* 0x000000010d0d0824 */ /* 0x000fe200078e0a00 */
[----:B------:R-:W-:-:S04]  /*12f0*/  @P0 IADD3 R9, PT, PT, R9, 0x1, RZ ;  /* 0x0000000109090810 */ /* 0x000fc80007ffe0ff */
[----:B------:R-:W-:-:S13]  /*1300*/  ISETP.GE.U32.AND P1, PT, R13, R0, PT ;  /* 0x000000000d00720c */ /* 0x000fda0003f26070 */
[----:B------:R-:W-:Y:S01]  /*1310*/  @P1 VIADD R9, R9, 0x1 ;  /* 0x0000000109091836 */ /* 0x000fe20000000000 */
[----:B------:R-:W-:-:S04]  /*1320*/  @!P2 LOP3.LUT R9, RZ, R0, RZ, 0x33, !PT ;  /* 0x00000000ff09a212 */ /* 0x000fc800078e33ff */
[----:B------:R-:W-:Y:S01]  /*1330*/  IADD3 R14, PT, PT, R8, R9, RZ ;  /* 0x00000009080e7210 */ /* 0x000fe20007ffe0ff */
[----:B------:R-:W-:-:S03]  /*1340*/  FMUL.FTZ R9, R4, R4 ;  /* 0x0000000404097220 */ /* 0x000fc60000410000 */
[C---:B------:R-:W-:Y:S02]  /*1350*/  LOP3.LUT R6, R14.reuse, 0x3, RZ, 0xc0, !PT ;  /* 0x000000030e067812 */ /* 0x040fe400078ec0ff */
[----:B------:R-:W-:Y:S02]  /*1360*/  ISETP.GE.U32.AND P1, PT, R14, 0x3, PT ;  /* 0x000000030e00780c */ /* 0x000fe40003f26070 */
[----:B------:R-:W-:Y:S01]  /*1370*/  ISETP.NE.AND P0, PT, R6, 0x3, PT ;  /* 0x000000030600780c */ /* 0x000fe20003f05270 */
[----:B------:R-:W-:-:S12]  /*1380*/  FMUL.FTZ R6, R4, R9 ;  /* 0x0000000904067220 */ /* 0x000fd80000410000 */
[----:B------:R-:W-:Y:S05]  /*1390*/  @!P0 BRA `(.L_x_101) ;  /* 0x0000000000588947 */ /* 0x000fea0003800000 */
[----:B------:R-:W0:Y:S01]  /*13a0*/  LDC.64 R8, c[0x0][0x390] ;  /* 0x0000e400ff087b82 */ /* 0x000e220000000a00 */
[----:B------:R-:W-:Y:S02]  /*13b0*/  VIADD R14, R14, 0x1 ;  /* 0x000000010e0e7836 */ /* 0x000fe40000000000 */
[----:B------:R-:W-:-:S03]  /*13c0*/  IMAD R21, R2, UR8, R7 ;  /* 0x0000000802157c24 */ /* 0x000fc6000f8e0207 */
[----:B------:R-:W-:Y:S02]  /*13d0*/  LOP3.LUT R14, R14, 0x3, RZ, 0xc0, !PT ;  /* 0x000000030e0e7812 */ /* 0x000fe400078ec0ff */
[----:B------:R-:W1:Y:S02]  /*13e0*/  LDC.64 R10, c[0x0][0x398] ;  /* 0x0000e600ff0a7b82 */ /* 0x000e640000000a00 */
[C---:B------:R-:W-:Y:S01]  /*13f0*/  IADD3 R20, PT, PT, -R14.reuse, RZ, RZ ;  /* 0x000000ff0e147210 */ /* 0x040fe20007ffe1ff */
[----:B------:R-:W-:-:S05]  /*1400*/  IMAD R7, R14, R0, R7 ;  /* 0x000000000e077224 */ /* 0x000fca00078e0207 */
[----:B------:R-:W2:Y:S02]  /*1410*/  LDC.64 R12, c[0x0][0x380] ;  /* 0x0000e000ff0c7b82 */ /* 0x000ea40000000a00 */
.L_x_102:
[----:B-1----:R-:W-:-:S04]  /*1420*/  IMAD.WIDE R16, R21, 0x4, R10 ;  /* 0x0000000415107825 */ /* 0x002fc800078e020a */
[----:B0-----:R-:W-:Y:S02]  /*1430*/  IMAD.WIDE R18, R21, 0x4, R8 ;  /* 0x0000000415127825 */ /* 0x001fe400078e0208 */
[----:B---3--:R-:W3:Y:S04]  /*1440*/  LDG.E.CONSTANT R17, desc[UR6][R16.64] ;  /* 0x0000000610117981 */ /* 0x008ee8000c1e9900 */
[----:B------:R-:W4:Y:S01]  /*1450*/  LDG.E.CONSTANT R19, desc[UR6][R18.64] ;  /* 0x0000000612137981 */ /* 0x000f22000c1e9900 */
[----:B------:R-:W-:-:S05]  /*1460*/  VIADD R20, R20, 0x1 ;  /* 0x0000000114147836 */ /* 0x000fca0000000000 */
[----:B------:R-:W-:Y:S01]  /*1470*/  ISETP.NE.AND P0, PT, R20, RZ, PT ;  /* 0x000000ff1400720c */ /* 0x000fe20003f05270 */
[----:B---3--:R-:W-:-:S04]  /*1480*/  FMUL.FTZ R14, R6, R17 ;  /* 0x00000011060e7220 */ /* 0x008fc80000410000 */
[----:B------:R-:W-:-:S04]  /*1490*/  FMUL.FTZ R15, R3, R14 ;  /* 0x0000000e030f7220 */ /* 0x000fc80000410000 */
[----:B----4-:R-:W-:Y:S01]  /*14a0*/  FFMA.FTZ R22, R4, R19, -R15 ;  /* 0x0000001304167223 */ /* 0x010fe2000001080f */
[----:B--2---:R-:W-:Y:S01]  /*14b0*/  IMAD.WIDE R14, R21, 0x4, R12 ;  /* 0x00000004150e7825 */ /* 0x004fe200078e020c */
[----:B------:R-:W-:-:S03]  /*14c0*/  IADD3 R21, PT, PT, R0, R21, RZ ;  /* 0x0000001500157210 */ /* 0x000fc60007ffe0ff */
[----:B-----5:R-:W-:-:S05]  /*14d0*/  FMUL.FTZ R23, R5, R22 ;  /* 0x0000001605177220 */ /* 0x020fca0000410000 */
[----:B------:R3:W-:Y:S01]  /*14e0*/  STG.E desc[UR6][R14.64], R23 ;  /* 0x000000170e007986 */ /* 0x0007e2000c101906 */
[----:B------:R-:W-:Y:S05]  /*14f0*/  @P0 BRA `(.L_x_102) ;  /* 0xfffffffc00c80947 */ /* 0x000fea000383ffff */
.L_x_101:
[----:B------:R-:W-:Y:S05]  /*1500*/  BSYNC.RECONVERGENT B0 ;  /* 0x0000000000007941 */ /* 0x000fea0003800200 */
.L_x_100:
[----:B------:R-:W-:Y:S05]  /*1510*/  @!P1 EXIT ;  /* 0x000000000000994d */ /* 0x000fea0003800000 */
[----:B------:R-:W0:Y:S01]  /*1520*/  LDC.64 R8, c[0x0][0x390] ;  /* 0x0000e400ff087b82 */ /* 0x000e220000000a00 */
[----:B------:R-:W-:-:S07]  /*1530*/  IMAD.SHL.U32 R0, R0, 0x4, RZ ;  /* 0x0000000400007824 */ /* 0x000fce00078e00ff */
[----:B------:R-:W1:Y:S08]  /*1540*/  LDC.64 R10, c[0x0][0x398] ;  /* 0x0000e600ff0a7b82 */ /* 0x000e700000000a00 */
[----:B------:R-:W2:Y:S02]  /*1550*/  LDC.64 R12, c[0x0][0x380] ;  /* 0x0000e000ff0c7b82 */ /* 0x000ea40000000a00 */
.L_x_103:
[----:B------:R-:W-:-:S04]  /*1560*/  IMAD R27, R2, UR8, R7 ;  /* 0x00000008021b7c24 */ /* 0x000fc8000f8e0207 */
[----:B-1----:R-:W-:-:S04]  /*1570*/  IMAD.WIDE R24, R27, 0x4, R10 ;  /* 0x000000041b187825 */ /* 0x002fc800078e020a */
[----:B0-----:R-:W-:Y:S01]  /*1580*/  IMAD.WIDE R16, R27, 0x4, R8 ;  /* 0x000000041b107825 */ /* 0x001fe200078e0208 */
[C---:B---3--:R-:W-:Y:S01]  /*1590*/  IADD3 R14, P0, PT, R0.reuse, R24, RZ ;  /* 0x00000018000e7210 */ /* 0x048fe20007f1e0ff */
[----:B------:R0:W3:Y:S03]  /*15a0*/  LDG.E.CONSTANT R29, desc[UR6][R24.64] ;  /* 0x00000006181d7981 */ /* 0x0000e6000c1e9900 */
[----:B------:R-:W-:Y:S02]  /*15b0*/  IADD3.X R15, PT, PT, RZ, R25, RZ, P0, !PT ;  /* 0x00000019ff0f7210 */ /* 0x000fe400007fe4ff */
[C---:B------:R-:W-:Y:S02]  /*15c0*/  IADD3 R18, P1, PT, R0.reuse, R14, RZ ;  /* 0x0000000e00127210 */ /* 0x040fe40007f3e0ff */
[C---:B------:R-:W-:Y:S01]  /*15d0*/  IADD3 R20, P0, PT, R0.reuse, R16, RZ ;  /* 0x0000001000147210 */ /* 0x040fe20007f1e0ff */
[----:B------:R1:W4:Y:S02]  /*15e0*/  LDG.E.CONSTANT R26, desc[UR6][R14.64] ;  /* 0x000000060e1a7981 */ /* 0x000324000c1e9900 */
[----:B------:R-:W-:Y:S01]  /*15f0*/  IMAD.X R19, RZ, RZ, R15, P1 ;  /* 0x000000ffff137224 */ /* 0x000fe200008e060f */
[----:B------:R-:W-:Y:S01]  /*1600*/  IADD3 R22, P1, PT, R0, R18, RZ ;  /* 0x0000001200167210 */ /* 0x000fe20007f3e0ff */
[----:B------:R3:W4:Y:S01]  /*1610*/  LDG.E.CONSTANT R16, desc[UR6][R16.64] ;  /* 0x0000000610107981 */ /* 0x000722000c1e9900 */
[----:B------:R-:W-:-:S02]  /*1620*/  IADD3.X R21, PT, PT, RZ, R17, RZ, P0, !PT ;  /* 0x00000011ff157210 */ /* 0x000fc400007fe4ff */
[C---:B0-----:R-:W-:Y:S01]  /*1630*/  IADD3 R24, P0, PT, R0.reuse, R20, RZ ;  /* 0x0000001400187210 */ /* 0x041fe20007f1e0ff */
[----:B------:R-:W-:Y:S02]  /*1640*/  IMAD.X R23, RZ, RZ, R19, P1 ;  /* 0x000000ffff177224 */ /* 0x000fe400008e0613 */
[----:B------:R-:W4:Y:S01]  /*1650*/  LDG.E.CONSTANT R19, desc[UR6][R18.64] ;  /* 0x0000000612137981 */ /* 0x000f22000c1e9900 */
[----:B------:R-:W-:Y:S02]  /*1660*/  IADD3.X R25, PT, PT, RZ, R21, RZ, P0, !PT ;  /* 0x00000015ff197210 */ /* 0x000fe400007fe4ff */
[C---:B-1----:R-:W-:Y:S01]  /*1670*/  IADD3 R14, P0, PT, R0.reuse, R24, RZ ;  /* 0x00000018000e7210 */ /* 0x042fe20007f1e0ff */
[----:B------:R-:W4:Y:S04]  /*1680*/  LDG.E.CONSTANT R23, desc[UR6][R22.64] ;  /* 0x0000000616177981 */ /* 0x000f28000c1e9900 */
[----:B------:R-:W-:Y:S01]  /*1690*/  IMAD.X R15, RZ, RZ, R25, P0 ;  /* 0x000000ffff0f7224 */ /* 0x000fe200000e0619 */
[----:B------:R-:W4:Y:S04]  /*16a0*/  LDG.E.CONSTANT R21, desc[UR6][R20.64] ;  /* 0x0000000614157981 */ /* 0x000f28000c1e9900 */
[----:B------:R-:W4:Y:S04]  /*16b0*/  LDG.E.CONSTANT R25, desc[UR6][R24.64] ;  /* 0x0000000618197981 */ /* 0x000f28000c1e9900 */
[----:B------:R0:W4:Y:S01]  /*16c0*/  LDG.E.CONSTANT R18, desc[UR6][R14.64] ;  /* 0x000000060e127981 */ /* 0x000122000c1e9900 */
[----:B------:R-:W-:-:S02]  /*16d0*/  IMAD.IADD R7, R0, 0x1, R7 ;  /* 0x0000000100077824 */ /* 0x000fc400078e0207 */
[----:B---3--:R-:W-:-:S04]  /*16e0*/  FMUL.FTZ R28, R6, R29 ;  /* 0x0000001d061c7220 */ /* 0x008fc80000410000 */
[----:B------:R-:W-:Y:S01]  /*16f0*/  FMUL.FTZ R17, R3, R28 ;  /* 0x0000001c03117220 */ /* 0x000fe20000410000 */
[----:B--2---:R-:W-:-:S04]  /*1700*/  IMAD.WIDE R28, R27, 0x4, R12 ;  /* 0x000000041b1c7825 */ /* 0x004fc800078e020c */
[----:B----4-:R-:W-:Y:S01]  /*1710*/  FMUL.FTZ R26, R6, R26 ;  /* 0x0000001a061a7220 */ /* 0x010fe20000410000 */
[----:B------:R-:W-:Y:S01]  /*1720*/  FFMA.FTZ R17, R4, R16, -R17 ;  /* 0x0000001004117223 */ /* 0x000fe20000010811 */
[----:B------:R-:W-:Y:S02]  /*1730*/  IADD3 R16, P0, PT, R0, R28, RZ ;  /* 0x0000001c00107210 */ /* 0x000fe40007f1e0ff */
[----:B0-----:R-:W-:Y:S01]  /*1740*/  FMUL.FTZ R15, R3, R26 ;  /* 0x0000001a030f7220 */ /* 0x001fe20000410000 */
[----:B-----5:R-:W-:Y:S01]  /*1750*/  FMUL.FTZ R27, R5, R17 ;  /* 0x00000011051b7220 */ /* 0x020fe20000410000 */
[C---:B------:R-:W-:Y:S01]  /*1760*/  FMUL.FTZ R20, R6.reuse, R19 ;  /* 0x0000001306147220 */ /* 0x040fe20000410000 */
[----:B------:R-:W-:Y:S01]  /*1770*/  IADD3.X R17, PT, PT, RZ, R29, RZ, P0, !PT ;  /* 0x0000001dff117210 */ /* 0x000fe200007fe4ff */
[----:B------:R-:W-:Y:S01]  /*1780*/  FMUL.FTZ R24, R6, R23 ;  /* 0x0000001706187220 */ /* 0x000fe20000410000 */
[----:B------:R-:W-:Y:S01]  /*1790*/  IADD3 R14, P0, PT, R0, R16, RZ ;  /* 0x00000010000e7210 */ /* 0x000fe20007f1e0ff */
[----:B------:R-:W-:-:S02]  /*17a0*/  FMUL.FTZ R20, R3, R20 ;  /* 0x0000001403147220 */ /* 0x000fc40000410000 */
[----:B------:R-:W-:Y:S01]  /*17b0*/  FMUL.FTZ R19, R3, R24 ;  /* 0x0000001803137220 */ /* 0x000fe20000410000 */
[C---:B------:R-:W-:Y:S01]  /*17c0*/  FFMA.FTZ R22, R4.reuse, R21, -R15 ;  /* 0x0000001504167223 */ /* 0x040fe2000001080f */
[----:B------:R-:W-:Y:S02]  /*17d0*/  IMAD.X R15, RZ, RZ, R17, P0 ;  /* 0x000000ffff0f7224 */ /* 0x000fe400000e0611 */
[----:B------:R-:W-:Y:S01]  /*17e0*/  FFMA.FTZ R24, R4, R25, -R20 ;  /* 0x0000001904187223 */ /* 0x000fe20000010814 */
[----:B------:R-:W-:Y:S01]  /*17f0*/  IADD3 R20, P0, PT, R0, R14, RZ ;  /* 0x0000000e00147210 */ /* 0x000fe20007f1e0ff */
[----:B------:R-:W-:Y:S01]  /*1800*/  FFMA.FTZ R18, R4, R18, -R19 ;  /* 0x0000001204127223 */ /* 0x000fe20000010813 */
[C---:B------:R-:W-:Y:S01]  /*1810*/  FMUL.FTZ R19, R5.reuse, R22 ;  /* 0x0000001605137220 */ /* 0x040fe20000410000 */
[C---:B------:R-:W-:Y:S01]  /*1820*/  FMUL.FTZ R23, R5.reuse, R24 ;  /* 0x0000001805177220 */ /* 0x040fe20000410000 */
[----:B------:R-:W-:Y:S01]  /*1830*/  IADD3.X R21, PT, PT, RZ, R15, RZ, P0, !PT ;  /* 0x0000000fff157210 */ /* 0x000fe200007fe4ff */
[----:B------:R-:W-:Y:S01]  /*1840*/  FMUL.FTZ R25, R5, R18 ;  /* 0x0000001205197220 */ /* 0x000fe20000410000 */
[----:B------:R4:W-:Y:S04]  /*1850*/  STG.E desc[UR6][R28.64], R27 ;  /* 0x0000001b1c007986 */ /* 0x0009e8000c101906 */
[----:B------:R4:W-:Y:S04]  /*1860*/  STG.E desc[UR6][R16.64], R19 ;  /* 0x0000001310007986 */ /* 0x0009e8000c101906 */
[----:B------:R4:W-:Y:S04]  /*1870*/  STG.E desc[UR6][R14.64], R23 ;  /* 0x000000170e007986 */ /* 0x0009e8000c101906 */
[----:B------:R4:W-:Y:S01]  /*1880*/  STG.E desc[UR6][R20.64], R25 ;  /* 0x0000001914007986 */ /* 0x0009e2000c101906 */
[----:B------:R-:W-:-:S13]  /*1890*/  ISETP.GE.AND P0, PT, R7, UR8, PT ;  /* 0x0000000807007c0c */ /* 0x000fda000bf06270 */
[----:B----4-:R-:W-:Y:S05]  /*18a0*/  @!P0 BRA `(.L_x_103) ;  /* 0xfffffffc002c8947 */ /* 0x010fea000383ffff */
[----:B------:R-:W-:Y:S05]  /*18b0*/  EXIT ;  /* 0x000000000000794d */ /* 0x000fea0003800000 */
.L_x_99:
[----:B------:R-:W-:Y:S02]  /*18c0*/  HFMA2 R12, -RZ, RZ, 0, 9.5367431640625e-07 ;  /* 0x00000010ff0c7431 */ /* 0x000fe400000001ff */
[----:B------:R-:W-:Y:S01]  /*18d0*/  IMAD.MOV.U32 R13, RZ, RZ, 0x1f ;  /* 0x0000001fff0d7424 */ /* 0x000fe200078e00ff */
[----:B------:R-:W-:-:S07]  /*18e0*/  MOV R10, 0xffffffff ;  /* 0xffffffff000a7802 */ /* 0x000fce0000000f00 */
[----:B------:R-:W-:Y:S05]  /*18f0*/  WARPSYNC.COLLECTIVE R10, `(.L_x_104) ;  /* 0x000000000a087348 */ /* 0x000fea0003c00000 */
[----:B------:R0:W1:Y:S02]  /*1900*/  SHFL.DOWN P0, R8, R3, R12, R13 ;  /* 0x0800000c03087389 */ /* 0x000064000000000d */
[----:B01----:R-:W-:Y:S05]  /*1910*/  ENDCOLLECTIVE ;  /* 0x000000000000791b */ /* 0x003fea0003800000 */
.L_x_104:
[----:B------:R-:W-:Y:S02]  /*1920*/  IMAD.MOV.U32 R12, RZ, RZ, 0x8 ;  /* 0x00000008ff0c7424 */ /* 0x000fe400078e00ff */
[----:B------:R-:W-:-:S04]  /*1930*/  IMAD.MOV.U32 R4, RZ, RZ, R8 ;  /* 0x000000ffff047224 */ /* 0x000fc800078e0008 */
[----:B------:R-:W-:-:S05]  /*1940*/  FADD.FTZ R4, R4, R3 ;  /* 0x0000000304047221 */ /* 0x000fca0000010000 */
[----:B------:R-:W-:-:S07]  /*1950*/  MOV R3, R4 ;  /* 0x0000000400037202 */ /* 0x000fce0000000f00 */
[----:B------:R-:W-:Y:S05]  /*1960*/  WARPSYNC.COLLECTIVE R10, `(.L_x_105) ;  /* 0x000000000a087348 */ /* 0x000fea0003c00000 */
[----:B------:R0:W1:Y:S02]  /*1970*/  SHFL.DOWN P0, R8, R3, R12, R13 ;  /* 0x0800000c03087389 */ /* 0x000064000000000d */
[----:B01----:R-:W-:Y:S05]  /*1980*/  ENDCOLLECTIVE ;  /* 0x000000000000791b */ /* 0x003fea0003800000 */
.L_x_105:
[----:B------:R-:W-:Y:S01]  /*1990*/  HFMA2 R12, -RZ, RZ, 0, 2.384185791015625e-07 ;  /* 0x00000004ff0c7431 */ /* 0x000fe200000001ff */
[----:B------:R-:W-:-:S05]  /*19a0*/  MOV R9, R8 ;  /* 0x0000000800097202 */ /* 0x000fca0000000f00 */
[----:B------:R-:W-:-:S04]  /*19b0*/  FADD.FTZ R9, R4, R9 ;  /* 0x0000000904097221 */ /* 0x000fc80000010000 */
[----:B------:R-:W-:-:S07]  /*19c0*/  IMAD.MOV.U32 R3, RZ, RZ, R9 ;  /* 0x000000ffff037224 */ /* 0x000fce00078e0009 */
[----:B------:R-:W-:Y:S05]  /*19d0*/  WARPSYNC.COLLECTIVE R10, `(.L_x_106) ;  /* 0x000000000a087348 */ /* 0x000fea0003c00000 */
[----:B------:R0:W1:Y:S02]  /*19e0*/  SHFL.DOWN P0, R8, R3, R12, R13 ;  /* 0x0800000c03087389 */ /* 0x000064000000000d */
[----:B01----:R-:W-:Y:S05]  /*19f0*/  ENDCOLLECTIVE ;  /* 0x000000000000791b */ /* 0x003fea0003800000 */
.L_x_106:
[----:B------:R-:W-:Y:S02]  /*1a00*/  IMAD.MOV.U32 R12, RZ, RZ, 0x2 ;  /* 0x00000002ff0c7424 */ /* 0x000fe400078e00ff */
[----:B------:R-:W-:-:S04]  /*1a10*/  IMAD.MOV.U32 R6, RZ, RZ, R8 ;  /* 0x000000ffff067224 */ /* 0x000fc800078e0008 */
[----:B------:R-:W-:-:S05]  /*1a20*/  FADD.FTZ R6, R9, R6 ;  /* 0x0000000609067221 */ /* 0x000fca0000010000 */
[----:B------:R-:W-:-:S07]  /*1a30*/  MOV R3, R6 ;  /* 0x0000000600037202 */ /* 0x000fce0000000f00 */
[----:B------:R-:W-:Y:S05]  /*1a40*/  WARPSYNC.COLLECTIVE R10, `(.L_x_107) ;  /* 0x000000000a087348 */ /* 0x000fea0003c00000 */
[----:B------:R0:W1:Y:S02]  /*1a50*/  SHFL.DOWN P0, R8, R3, R12, R13 ;  /* 0x0800000c03087389 */ /* 0x000064000000000d */
[----:B01----:R-:W-:Y:S05]  /*1a60*/  ENDCOLLECTIVE ;  /* 0x000000000000791b */ /* 0x003fea0003800000 */
.L_x_107:
[----:B------:R-:W-:Y:S01]  /*1a70*/  HFMA2 R12, -RZ, RZ, 0, 5.9604644775390625e-08 ;  /* 0x00000001ff0c7431 */ /* 0x000fe200000001ff */
[----:B------:R-:W-:-:S05]  /*1a80*/  MOV R11, R8 ;  /* 0x00000008000b7202 */ /* 0x000fca0000000f00 */
[----:B------:R-:W-:-:S04]  /*1a90*/  FADD.FTZ R11, R6, R11 ;  /* 0x0000000b060b7221 */ /* 0x000fc80000010000 */
[----:B------:R-:W-:-:S07]  /*1aa0*/  IMAD.MOV.U32 R3, RZ, RZ, R11 ;  /* 0x000000ffff037224 */ /* 0x000fce00078e000b */
[----:B------:R-:W-:Y:S05]  /*1ab0*/  WARPSYNC.COLLECTIVE R10, `(.L_x_108) ;  /* 0x000000000a087348 */ /* 0x000fea0003c00000 */
[----:B------:R0:W1:Y:S02]  /*1ac0*/  SHFL.DOWN P0, R8, R3, R12, R13 ;  /* 0x0800000c03087389 */ /* 0x000064000000000d */
[----:B01----:R-:W-:Y:S05]  /*1ad0*/  ENDCOLLECTIVE ;  /* 0x000000000000791b */ /* 0x003fea0003800000 */
.L_x_108:
[----:B------:R-:W-:Y:S05]  /*1ae0*/  BRA `(.L_x_109) ;  /* 0xfffffff400607947 */ /* 0x000fea000383ffff */
.L_x_110:
        /* <DEDUP_REMOVED lines=9> */
.L_x_285:


//--------------------- .text._ZN2at6native46_GLOBAL__N__fbf0e309_13_WeightNorm_cu_b3893b6b32weight_norm_bwd_first_dim_kernelIddEEvPT_S4_PKS3_S6_S6_PKT0_i --------------------------
	.section	.text._ZN2at6native46_GLOBAL__N__fbf0e309_13_WeightNorm_cu_b3893b6b32weight_norm_bwd_first_dim_kernelIddEEvPT_S4_PKS3_S6_S6_PKT0_i,"ax",@progbits
	.align	128
.text._ZN2at6native46_GLOBAL__N__fbf0e309_13_WeightNorm_cu_b3893b6b32weight_norm_bwd_first_dim_kernelIddEEvPT_S4_PKS3_S6_S6_PKT0_i:
        .type           _ZN2at6native46_GLOBAL__N__fbf0e309_13_WeightNorm_cu_b3893b6b32weight_norm_bwd_first_dim_kernelIddEEvPT_S4_PKS3_S6_S6_PKT0_i,@function
        .size           _ZN2at6native46_GLOBAL__N__fbf0e309_13_WeightNorm_cu_b3893b6b32weight_norm_bwd_first_dim_kernelIddEEvPT_S4_PKS3_S6_S6_PKT0_i,(.L_x_286 - _ZN2at6native46_GLOBAL__N__fbf0e309_13_WeightNorm_cu_b3893b6b32weight_norm_bwd_first_dim_kernelIddEEvPT_S4_PKS3_S6_S6_PKT0_i)
        .other          _ZN2at6native46_GLOBAL__N__fbf0e309_13_WeightNorm_cu_b3893b6b32weight_norm_bwd_first_dim_kernelIddEEvPT_S4_PKS3_S6_S6_PKT0_i,@"STO_CUDA_ENTRY STV_DEFAULT"
_ZN2at6native46_GLOBAL__N__fbf0e309_13_WeightNorm_cu_b3893b6b32weight_norm_bwd_first_dim_kernelIddEEvPT_S4_PKS3_S6_S6_PKT0_i:
[----:B------:R-:W-:Y:S01]  /*0000*/  LDC R1, c[0x0][0x37c] ;  /* 0x0000df00ff017b82 */ /* 0x000fe20000000800 */
[----:B------:R-:W0:Y:S01]  /*0010*/  S2R R25, SR_TID.X ;  /* 0x0000000000197919 */ /* 0x000e220000002100 */
[----:B------:R-:W0:Y:S06]  /*0020*/  LDCU UR4, c[0x0][0x3b0] ;  /* 0x00007600ff0477ac */ /* 0x000e2c0008000800 */
[----:B------:R-:W1:Y:S01]  /*0030*/  LDC R22, c[0x0][0x360] ;  /* 0x0000d800ff167b82 */ /* 0x000e620000000800 */
[----:B------:R-:W-:Y:S01]  /*0040*/  BSSY.RECONVERGENT B0, `(.L_x_111) ;  /* 0x0000066000007945 */ /* 0x000fe20003800200 */
[----:B------:R-:W2:Y:S01]  /*0050*/  S2R R0, SR_CTAID.X ;  /* 0x0000000000007919 */ /* 0x000ea20000002500 */
[----:B------:R-:W3:Y:S01]  /*0060*/  LDCU.64 UR6, c[0x0][0x358] ;  /* 0x00006b00ff0677ac */ /* 0x000ee20008000a00 */
[----:B------:R-:W-:-:S02]  /*0070*/  CS2R R2, SRZ ;  /* 0x0000000000027805 */ /* 0x000fc4000001ff00 */
[----:B0-----:R-:W-:-:S13]  /*0080*/  ISETP.GE.AND P0, PT, R25, UR4, PT ;  /* 0x0000000419007c0c */ /* 0x001fda000bf06270 */
[----:B--23--:R-:W-:Y:S05]  /*0090*/  @P0 BRA `(.L_x_112) ;  /* 0x0000000400800947 */ /* 0x00cfea0003800000 */
[----:B-1----:R-:W0:Y:S01]  /*00a0*/  I2F.U32.RP R7, R22 ;  /* 0x0000001600077306 */ /* 0x002e220000209000 */
[----:B------:R-:W-:Y:S01]  /*00b0*/  IMAD.IADD R4, R25, 0x1, R22 ;  /* 0x0000000119047824 */ /* 0x000fe200078e0216 */
[----:B------:R-:W-:Y:S01]  /*00c0*/  ISETP.NE.U32.AND P2, PT, R22, RZ, PT ;  /* 0x000000ff1600720c */ /* 0x000fe20003f45070 */
[----:B------:R-:W-:Y:S01]  /*00d0*/  BSSY.RECONVERGENT B1, `(.L_x_113) ;  /* 0x000002e000017945 */ /* 0x000fe20003800200 */
[----:B------:R-:W-:Y:S02]  /*00e0*/  IMAD.MOV.U32 R29, RZ, RZ, R25 ;  /* 0x000000ffff1d7224 */ /* 0x000fe400078e0019 */
[C---:B------:R-:W-:Y:S02]  /*00f0*/  ISETP.GE.U32.AND P0, PT, R4.reuse, UR4, PT ;  /* 0x0000000404007c0c */ /* 0x040fe4000bf06070 */
[----:B------:R-:W-:Y:S02]  /*0100*/  VIMNMX.U32 R5, PT, PT, R4, UR4, !PT ;  /* 0x0000000404057c48 */ /* 0x000fe4000ffe0000 */
[----:B------:R-:W-:-:S04]  /*0110*/  SEL R6, RZ, 0x1, P0 ;  /* 0x00000001ff067807 */ /* 0x000fc80000000000 */
[----:B------:R-:W-:Y:S01]  /*0120*/  IADD3 R5, PT, PT, R5, -R4, -R6 ;  /* 0x8000000405057210 */ /* 0x000fe20007ffe806 */
[----:B0-----:R-:W0:Y:S02]  /*0130*/  MUFU.RCP R7, R7 ;  /* 0x0000000700077308 */ /* 0x001e240000001000 */
[----:B0-----:R-:W-:-:S06]  /*0140*/  VIADD R2, R7, 0xffffffe ;  /* 0x0ffffffe07027836 */ /* 0x001fcc0000000000 */
[----:B------:R0:W1:Y:S02]  /*0150*/  F2I.FTZ.U32.TRUNC.NTZ R3, R2 ;  /* 0x0000000200037305 */ /* 0x000064000021f000 */
[----:B0-----:R-:W-:Y:S02]  /*0160*/  IMAD.MOV.U32 R2, RZ, RZ, RZ ;  /* 0x000000ffff027224 */ /* 0x001fe400078e00ff */
[----:B-1----:R-:W-:-:S04]  /*0170*/  IMAD.MOV R9, RZ, RZ, -R3 ;  /* 0x000000ffff097224 */ /* 0x002fc800078e0a03 */
[----:B------:R-:W-:-:S04]  /*0180*/  IMAD R9, R9, R22, RZ ;  /* 0x0000001609097224 */ /* 0x000fc800078e02ff */
[----:B------:R-:W-:-:S06]  /*0190*/  IMAD.HI.U32 R8, R3, R9, R2 ;  /* 0x0000000903087227 */ /* 0x000fcc00078e0002 */
[----:B------:R-:W-:-:S04]  /*01a0*/  IMAD.HI.U32 R3, R8, R5, RZ ;  /* 0x0000000508037227 */ /* 0x000fc800078e00ff */
[----:B------:R-:W-:-:S04]  /*01b0*/  IMAD.MOV R2, RZ, RZ, -R3 ;  /* 0x000000ffff027224 */ /* 0x000fc800078e0a03 */
[----:B------:R-:W-:-:S05]  /*01c0*/  IMAD R5, R22, R2, R5 ;  /* 0x0000000216057224 */ /* 0x000fca00078e0205 */
[----:B------:R-:W-:-:S13]  /*01d0*/  ISETP.GE.U32.AND P0, PT, R5, R22, PT ;  /* 0x000000160500720c */ /* 0x000fda0003f06070 */
[----:B------:R-:W-:Y:S01]  /*01e0*/  @P0 IMAD.IADD R5, R5, 0x1, -R22 ;  /* 0x0000000105050824 */ /* 0x000fe200078e0a16 */
[----:B------:R-:W-:-:S04]  /*01f0*/  @P0 IADD3 R3, PT, PT, R3, 0x1, RZ ;  /* 0x0000000103030810 */ /* 0x000fc80007ffe0ff */
[----:B------:R-:W-:-:S13]  /*0200*/  ISETP.GE.U32.AND P1, PT, R5, R22, PT ;  /* 0x000000160500720c */ /* 0x000fda0003f26070 */
[----:B------:R-:W-:Y:S01]  /*0210*/  @P1 VIADD R3, R3, 0x1 ;  /* 0x0000000103031836 */ /* 0x000fe20000000000 */
[----:B------:R-:W-:-:S05]  /*0220*/  @!P2 LOP3.LUT R3, RZ, R22, RZ, 0x33, !PT ;  /* 0x00000016ff03a212 */ /* 0x000fca00078e33ff */
[----:B------:R-:W-:-:S05]  /*0230*/  IMAD.IADD R8, R6, 0x1, R3 ;  /* 0x0000000106087824 */ /* 0x000fca00078e0203 */
[C---:B------:R-:W-:Y:S02]  /*0240*/  LOP3.LUT R2, R8.reuse, 0x3, RZ, 0xc0, !PT ;  /* 0x0000000308027812 */ /* 0x040fe400078ec0ff */
[----:B------:R-:W-:Y:S02]  /*0250*/  ISETP.GE.U32.AND P1, PT, R8, 0x3, PT ;  /* 0x000000030800780c */ /* 0x000fe40003f26070 */
[----:B------:R-:W-:Y:S02]  /*0260*/  ISETP.NE.AND P0, PT, R2, 0x3, PT ;  /* 0x000000030200780c */ /* 0x000fe40003f05270 */
[----:B------:R-:W-:-:S11]  /*0270*/  CS2R R2, SRZ ;  /* 0x0000000000027805 */ /* 0x000fd6000001ff00 */
[----:B------:R-:W-:Y:S05]  /*0280*/  @!P0 BRA `(.L_x_114) ;  /* 0x0000000000488947 */ /* 0x000fea0003800000 */
[----:B------:R-:W0:Y:S01]  /*0290*/  LDC.64 R6, c[0x0][0x390] ;  /* 0x0000e400ff067b82 */ /* 0x000e220000000a00 */
[----:B------:R-:W-:Y:S02]  /*02a0*/  VIADD R2, R8, 0x1 ;  /* 0x0000000108027836 */ /* 0x000fe40000000000 */
[--C-:B------:R-:W-:Y:S02]  /*02b0*/  IMAD R13, R0, UR4, R25.reuse ;  /* 0x00000004000d7c24 */ /* 0x100fe4000f8e0219 */
[----:B------:R-:W-:Y:S01]  /*02c0*/  IMAD.MOV.U32 R29, RZ, RZ, R25 ;  /* 0x000000ffff1d7224 */ /* 0x000fe200078e0019 */
[----:B------:R-:W-:Y:S02]  /*02d0*/  LOP3.LUT R8, R2, 0x3, RZ, 0xc0, !PT ;  /* 0x0000000302087812 */ /* 0x000fe400078ec0ff */
[----:B------:R-:W-:Y:S01]  /*02e0*/  CS2R R2, SRZ ;  /* 0x0000000000027805 */ /* 0x000fe2000001ff00 */
[----:B------:R-:W1:Y:S02]  /*02f0*/  LDC.64 R4, c[0x0][0x398] ;  /* 0x0000e600ff047b82 */ /* 0x000e640000000a00 */
[----:B------:R-:W-:-:S07]  /*0300*/  IMAD.MOV R12, RZ, RZ, -R8 ;  /* 0x000000ffff0c7224 */ /* 0x000fce00078e0a08 */
.L_x_115:
[----:B-1----:R-:W-:-:S04]  /*0310*/  IMAD.WIDE R8, R13, 0x8, R4 ;  /* 0x000000080d087825 */ /* 0x002fc800078e0204 */
[----:B0-----:R-:W-:Y:S02]  /*0320*/  IMAD.WIDE R10, R13, 0x8, R6 ;  /* 0x000000080d0a7825 */ /* 0x001fe400078e0206 */
[----:B------:R-:W2:Y:S04]  /*0330*/  LDG.E.64.CONSTANT R8, desc[UR6][R8.64] ;  /* 0x0000000608087981 */ /* 0x000ea8000c1e9b00 */
[----:B------:R-:W2:Y:S01]  /*0340*/  LDG.E.64.CONSTANT R10, desc[UR6][R10.64] ;  /* 0x000000060a0a7981 */ /* 0x000ea2000c1e9b00 */
[----:B------:R-:W-:Y:S01]  /*0350*/  IADD3 R12, PT, PT, R12, 0x1, RZ ;  /* 0x000000010c0c7810 */ /* 0x000fe20007ffe0ff */
[C---:B------:R-:W-:Y:S02]  /*0360*/  IMAD.IADD R29, R22.reuse, 0x1, R29 ;  /* 0x00000001161d7824 */ /* 0x040fe400078e021d */
[----:B------:R-:W-:Y:S01]  /*0370*/  IMAD.IADD R13, R22, 0x1, R13 ;  /* 0x00000001160d7824 */ /* 0x000fe200078e020d */
[----:B------:R-:W-:Y:S01]  /*0380*/  ISETP.NE.AND P0, PT, R12, RZ, PT ;  /* 0x000000ff0c00720c */ /* 0x000fe20003f05270 */
[----:B--2---:R2:W3:-:S12]  /*0390*/  DFMA R2, R10, R8, R2 ;  /* 0x000000080a02722b */ /* 0x0044d80000000002 */
[----:B--23--:R-:W-:Y:S05]  /*03a0*/  @P0 BRA `(.L_x_115) ;  /* 0xfffffffc00d80947 */ /* 0x00cfea000383ffff */
.L_x_114:
[----:B------:R-:W-:Y:S05]  /*03b0*/  BSYNC.RECONVERGENT B1 ;  /* 0x0000000000017941 */ /* 0x000fea0003800200 */
.L_x_113:
[----:B------:R-:W-:Y:S05]  /*03c0*/  @!P1 BRA `(.L_x_112) ;  /* 0x0000000000b49947 */ /* 0x000fea0003800000 */
[----:B------:R-:W-:-:S07]  /*03d0*/  IMAD.SHL.U32 R23, R22, 0x8, RZ ;  /* 0x0000000816177824 */ /* 0x000fce00078e00ff */
.L_x_116:
[----:B------:R-:W0:Y:S01]  /*03e0*/  LDC.64 R14, c[0x0][0x390] ;  /* 0x0000e400ff0e7b82 */ /* 0x000e220000000a00 */
[----:B------:R-:W-:-:S07]  /*03f0*/  IMAD R5, R0, UR4, R29 ;  /* 0x0000000400057c24 */ /* 0x000fce000f8e021d */
[----:B------:R-:W1:Y:S01]  /*0400*/  LDC.64 R6, c[0x0][0x398] ;  /* 0x0000e600ff067b82 */ /* 0x000e620000000a00 */
[----:B0-----:R-:W-:-:S03]  /*0410*/  IMAD.WIDE R14, R5, 0x8, R14 ;  /* 0x00000008050e7825 */ /* 0x001fc600078e020e */
[----:B------:R-:W-:Y:S01]  /*0420*/  IADD3 R10, P0, PT, R23, R14, RZ ;  /* 0x0000000e170a7210 */ /* 0x000fe20007f1e0ff */
[----:B-1----:R-:W-:Y:S02]  /*0430*/  IMAD.WIDE R6, R5, 0x8, R6 ;  /* 0x0000000805067825 */ /* 0x002fe400078e0206 */
[----:B------:R-:W2:Y:S01]  /*0440*/  LDG.E.64.CONSTANT R4, desc[UR6][R14.64] ;  /* 0x000000060e047981 */ /* 0x000ea2000c1e9b00 */
[C---:B------:R-:W-:Y:S01]  /*0450*/  IADD3 R12, P1, PT, R23.reuse, R6, RZ ;  /* 0x00000006170c7210 */ /* 0x040fe20007f3e0ff */
[----:B------:R-:W-:Y:S01]  /*0460*/  IMAD.X R11, RZ, RZ, R15, P0 ;  /* 0x000000ffff0b7224 */ /* 0x000fe200000e060f */
[----:B------:R-:W-:-:S03]  /*0470*/  IADD3 R18, P0, PT, R23, R10, RZ ;  /* 0x0000000a17127210 */ /* 0x000fc60007f1e0ff */
[----:B------:R-:W-:Y:S01]  /*0480*/  IMAD.X R13, RZ, RZ, R7, P1 ;  /* 0x000000ffff0d7224 */ /* 0x000fe200008e0607 */
[C---:B------:R-:W-:Y:S01]  /*0490*/  IADD3 R20, P1, PT, R23.reuse, R12, RZ ;  /* 0x0000000c17147210 */ /* 0x040fe20007f3e0ff */
[----:B------:R-:W-:Y:S01]  /*04a0*/  IMAD.X R19, RZ, RZ, R11, P0 ;  /* 0x000000ffff137224 */ /* 0x000fe200000e060b */
[C---:B------:R-:W-:Y:S01]  /*04b0*/  IADD3 R8, P0, PT, R23.reuse, R18, RZ ;  /* 0x0000001217087210 */ /* 0x040fe20007f1e0ff */
[----:B------:R-:W2:Y:S01]  /*04c0*/  LDG.E.64.CONSTANT R6, desc[UR6][R6.64] ;  /* 0x0000000606067981 */ /* 0x000ea2000c1e9b00 */
[----:B------:R-:W-:Y:S02]  /*04d0*/  IADD3.X R21, PT, PT, RZ, R13, RZ, P1, !PT ;  /* 0x0000000dff157210 */ /* 0x000fe40000ffe4ff */
[----:B------:R-:W-:Y:S01]  /*04e0*/  IADD3 R26, P1, PT, R23, R20, RZ ;  /* 0x00000014171a7210 */ /* 0x000fe20007f3e0ff */
[----:B------:R-:W-:Y:S01]  /*04f0*/  IMAD.X R9, RZ, RZ, R19, P0 ;  /* 0x000000ffff097224 */ /* 0x000fe200000e0613 */
[----:B------:R-:W3:Y:S03]  /*0500*/  LDG.E.64.CONSTANT R10, desc[UR6][R10.64] ;  /* 0x000000060a0a7981 */ /* 0x000ee6000c1e9b00 */
[----:B------:R-:W-:Y:S01]  /*0510*/  IMAD.X R27, RZ, RZ, R21, P1 ;  /* 0x000000ffff1b7224 */ /* 0x000fe200008e0615 */
[----:B------:R-:W3:Y:S04]  /*0520*/  LDG.E.64.CONSTANT R12, desc[UR6][R12.64] ;  /* 0x000000060c0c7981 */ /* 0x000ee8000c1e9b00 */
[----:B------:R-:W4:Y:S04]  /*0530*/  LDG.E.64.CONSTANT R14, desc[UR6][R18.64] ;  /* 0x00000006120e7981 */ /* 0x000f28000c1e9b00 */
[----:B------:R-:W4:Y:S04]  /*0540*/  LDG.E.64.CONSTANT R16, desc[UR6][R20.64] ;  /* 0x0000000614107981 */ /* 0x000f28000c1e9b00 */
[----:B------:R-:W5:Y:S04]  /*0550*/  LDG.E.64.CONSTANT R8, desc[UR6][R8.64] ;  /* 0x0000000608087981 */ /* 0x000f68000c1e9b00 */
[----:B------:R-:W5:Y:S01]  /*0560*/  LDG.E.64.CONSTANT R26, desc[UR6][R26.64] ;  /* 0x000000061a1a7981 */ /* 0x000f62000c1e9b00 */
[----:B------:R-:W-:-:S05]  /*0570*/  IMAD R29, R22, 0x4, R29 ;  /* 0x00000004161d7824 */ /* 0x000fca00078e021d */
[----:B------:R-:W-:Y:S01]  /*0580*/  ISETP.GE.AND P0, PT, R29, UR4, PT ;  /* 0x000000041d007c0c */ /* 0x000fe2000bf06270 */
[----:B--2---:R-:W3:-:S15]  /*0590*/  DFMA R4, R4, R6, R2 ;  /* 0x000000060404722b */ /* 0x004ede0000000002 */
[----:B------:R-:W-:-:S15]  /*05a0*/  NOP ;  /* 0x0000000000007918 */ /* 0x000fde0000000000 */
[----:B------:R-:W-:-:S15]  /*05b0*/  NOP ;  /* 0x0000000000007918 */ /* 0x000fde0000000000 */
[----:B------:R-:W-:-:S15]  /*05c0*/  NOP ;  /* 0x0000000000007918 */ /* 0x000fde0000000000 */
[----:B------:R-:W-:-:S04]  /*05d0*/  NOP ;  /* 0x0000000000007918 */ /* 0x000fc80000000000 */
[----:B---3--:R-:W4:-:S15]  /*05e0*/  DFMA R4, R10, R12, R4 ;  /* 0x0000000c0a04722b */ /* 0x008f1e0000000004 */
[----:B------:R-:W-:-:S15]  /*05f0*/  NOP ;  /* 0x0000000000007918 */ /* 0x000fde0000000000 */
[----:B------:R-:W-:-:S15]  /*0600*/  NOP ;  /* 0x0000000000007918 */ /* 0x000fde0000000000 */
[----:B------:R-:W-:-:S15]  /*0610*/  NOP ;  /* 0x0000000000007918 */ /* 0x000fde0000000000 */
[----:B------:R-:W-:-:S04]  /*0620*/  NOP ;  /* 0x0000000000007918 */ /* 0x000fc80000000000 */
[----:B----4-:R-:W5:-:S15]  /*0630*/  DFMA R4, R14, R16, R4 ;  /* 0x000000100e04722b */ /* 0x010f5e0000000004 */
[----:B------:R-:W-:-:S15]  /*0640*/  NOP ;  /* 0x0000000000007918 */ /* 0x000fde0000000000 */
[----:B------:R-:W-:-:S15]  /*0650*/  NOP ;  /* 0x0000000000007918 */ /* 0x000fde0000000000 */
[----:B------:R-:W-:-:S15]  /*0660*/  NOP ;  /* 0x0000000000007918 */ /* 0x000fde0000000000 */
[----:B------:R-:W-:-:S04]  /*0670*/  NOP ;  /* 0x0000000000007918 */ /* 0x000fc80000000000 */
[----:B-----5:R0:W2:Y:S02]  /*0680*/  DFMA R2, R8, R26, R4 ;  /* 0x0000001a0802722b */ /* 0x0200a40000000004 */
[----:B0-2---:R-:W-:Y:S05]  /*0690*/  @!P0 BRA `(.L_x_116) ;  /* 0xfffffffc00508947 */ /* 0x005fea000383ffff */
.L_x_112:
[----:B------:R-:W-:Y:S05]  /*06a0*/  BSYNC.RECONVERGENT B0 ;  /* 0x0000000000007941 */ /* 0x000fea0003800200 */
.L_x_111:
        /* <DEDUP_REMOVED lines=46> */
[----:B------:R-:W-:Y:S01]  /*0990*/  @!P1 LEA R10, R6, R7, 0x3 ;  /* 0x00000007060a9211 */ /* 0x000fe200078e18ff */
        /* <DEDUP_REMOVED lines=105> */
.L_x_117:
[----:B------:R-:W-:-:S13]  /*1030*/  ISETP.GT.U32.AND P1, PT, R5, 0x1f, PT ;  /* 0x0000001f0500780c */ /* 0x000fda0003f24070 */
[----:B------:R-:W-:Y:S05]  /*1040*/  @P1 BRA `(.L_x_118) ;  /* 0x0000000000901947 */ /* 0x000fea0003800000 */
[----:B-1----:R-:W-:Y:S01]  /*1050*/  @P0 LDS.64 R8, [R7] ;  /* 0x0000000007080984 */ /* 0x002fe20000000a00 */
[----:B------:R-:W-:-:S03]  /*1060*/  UMOV UR5, 0xffffffff ;  /* 0xffffffff00057882 */ /* 0x000fc60000000000 */
[----:B------:R-:W0:Y:S02]  /*1070*/  @P0 LDS.64 R10, [R7+0x100] ;  /* 0x00010000070a0984 */ /* 0x000e240000000a00 */
[----:B0-----:R0:W1:Y:S02]  /*1080*/  @P0 DADD R2, R8, R10 ;  /* 0x0000000008020229 */ /* 0x001064000000000a */
[----:B01----:R-:W-:Y:S05]  /*1090*/  BRA.DIV UR5, `(.L_x_119) ;  /* 0x0000000e05f87947 */ /* 0x003fea000b800000 */
[----:B------:R-:W-:Y:S04]  /*10a0*/  SHFL.DOWN PT, R7, R3, 0x10, 0x1f ;  /* 0x0a001f0003077f89 */ /* 0x000fe800000e0000 */
[----:B------:R-:W0:Y:S02]  /*10b0*/  SHFL.DOWN PT, R6, R2, 0x10, 0x1f ;  /* 0x0a001f0002067f89 */ /* 0x000e2400000e0000 */
[----:B0-----:R-:W0:Y:S02]  /*10c0*/  DADD R6, R6, R2 ;  /* 0x0000000006067229 */ /* 0x001e240000000002 */
[----:B0-----:R-:W0:Y:S04]  /*10d0*/  SHFL.DOWN PT, R9, R7, 0x8, 0x1f ;  /* 0x09001f0007097f89 */ /* 0x001e2800000e0000 */
[----:B------:R-:W1:Y:S01]  /*10e0*/  SHFL.DOWN PT, R8, R6, 0x8, 0x1f ;  /* 0x09001f0006087f89 */ /* 0x000e6200000e0000 */
[----:B0-----:R-:W-:-:S02]  /*10f0*/  IMAD.MOV.U32 R3, RZ, RZ, R9 ;  /* 0x000000ffff037224 */ /* 0x001fc400078e0009 */
[----:B-1----:R-:W-:-:S15]  /*1100*/  IMAD.MOV.U32 R2, RZ, RZ, R8 ;  /* 0x000000ffff027224 */ /* 0x002fde00078e0008 */
[----:B------:R-:W-:-:S15]  /*1110*/  NOP ;  /* 0x0000000000007918 */ /* 0x000fde0000000000 */
[----:B------:R-:W-:-:S15]  /*1120*/  NOP ;  /* 0x0000000000007918 */ /* 0x000fde0000000000 */
[----:B------:R-:W-:-:S10]  /*1130*/  NOP ;  /* 0x0000000000007918 */ /* 0x000fd40000000000 */
[----:B------:R-:W0:Y:S02]  /*1140*/  DADD R8, R6, R2 ;  /* 0x0000000006087229 */ /* 0x000e240000000002 */
[----:B0-----:R-:W0:Y:S04]  /*1150*/  SHFL.DOWN PT, R11, R9, 0x4, 0x1f ;  /* 0x08801f00090b7f89 */ /* 0x001e2800000e0000 */
[----:B------:R-:W1:Y:S01]  /*1160*/  SHFL.DOWN PT, R10, R8, 0x4, 0x1f ;  /* 0x08801f00080a7f89 */ /* 0x000e6200000e0000 */
[----:B0-----:R-:W-:Y:S01]  /*1170*/  MOV R3, R11 ;  /* 0x0000000b00037202 */ /* 0x001fe20000000f00 */
[----:B-1----:R-:W-:-:S15]  /*1180*/  IMAD.MOV.U32 R2, RZ, RZ, R10 ;  /* 0x000000ffff027224 */ /* 0x002fde00078e000a */
[----:B------:R-:W-:-:S15]  /*1190*/  NOP ;  /* 0x0000000000007918 */ /* 0x000fde0000000000 */
[----:B------:R-:W-:-:S15]  /*11a0*/  NOP ;  /* 0x0000000000007918 */ /* 0x000fde0000000000 */
[----:B------:R-:W-:-:S11]  /*11b0*/  NOP ;  /* 0x0000000000007918 */ /* 0x000fd60000000000 */
[----:B------:R-:W0:Y:S02]  /*11c0*/  DADD R10, R8, R2 ;  /* 0x00000000080a7229 */ /* 0x000e240000000002 */
[----:B0-----:R-:W-:Y:S04]  /*11d0*/  SHFL.DOWN PT, R3, R11, 0x2, 0x1f ;  /* 0x08401f000b037f89 */ /* 0x001fe800000e0000 */
[----:B------:R-:W0:-:S15]  /*11e0*/  SHFL.DOWN PT, R2, R10, 0x2, 0x1f ;  /* 0x08401f000a027f89 */ /* 0x000e1e00000e0000 */
[----:B------:R-:W-:-:S15]  /*11f0*/  NOP ;  /* 0x0000000000007918 */ /* 0x000fde0000000000 */
[----:B------:R-:W-:-:S15]  /*1200*/  NOP ;  /* 0x0000000000007918 */ /* 0x000fde0000000000 */
[----:B------:R-:W-:-:S13]  /*1210*/  NOP ;  /* 0x0000000000007918 */ /* 0x000fda0000000000 */
[----:B0-----:R-:W0:Y:S02]  /*1220*/  DADD R2, R10, R2 ;  /* 0x000000000a027229 */ /* 0x001e240000000002 */
[----:B0-----:R0:W1:Y:S04]  /*1230*/  SHFL.DOWN PT, R6, R3, 0x1, 0x1f ;  /* 0x08201f0003067f89 */ /* 0x00106800000e0000 */
[----:B------:R0:W2:Y:S02]  /*1240*/  SHFL.DOWN PT, R4, R2, 0x1, 0x1f ;  /* 0x08201f0002047f89 */ /* 0x0000a400000e0000 */
.L_x_135:
[----:B------:R-:W-:Y:S01]  /*1250*/  ISETP.NE.AND P0, PT, R5, RZ, PT ;  /* 0x000000ff0500720c */ /* 0x000fe20003f05270 */
[----:B-1----:R-:W-:-:S06]  /*1260*/  IMAD.MOV.U32 R5, RZ, RZ, R6 ;  /* 0x000000ffff057224 */ /* 0x002fcc00078e0006 */
[----:B--2---:R-:W1:Y:S06]  /*1270*/  DADD R4, R2, R4 ;  /* 0x0000000002047229 */ /* 0x004e6c0000000004 */
[----:B-1----:R2:W-:Y:S02]  /*1280*/  @!P0 STS.64 [UR4], R4 ;  /* 0x00000004ff008988 */ /* 0x0025e40008000a04 */
.L_x_118:
[----:B------:R-:W-:Y:S05]  /*1290*/  WARPSYNC.ALL ;  /* 0x0000000000007948 */ /* 0x000fea0003800000 */
[----:B01----:R-:W0:Y:S02]  /*12a0*/  LDC.64 R6, c[0x0][0x3a8] ;  /* 0x0000ea00ff067b82 */ /* 0x003e240000000a00 */
[----:B0-----:R-:W-:-:S05]  /*12b0*/  IMAD.WIDE.U32 R6, R0, 0x8, R6 ;  /* 0x0000000800067825 */ /* 0x001fca00078e0006 */
[----:B------:R-:W2:Y:S01]  /*12c0*/  LDG.E.64.CONSTANT R8, desc[UR6][R6.64] ;  /* 0x0000000606087981 */ /* 0x000ea2000c1e9b00 */
[----:B------:R-:W-:Y:S06]  /*12d0*/  BAR.SYNC.DEFER_BLOCKING 0x0 ;  /* 0x0000000000007b1d */ /* 0x000fec0000010000 */
[----:B--2---:R-:W0:Y:S01]  /*12e0*/  MUFU.RCP64H R5, R9 ;  /* 0x0000000900057308 */ /* 0x004e220000001800 */
        /* <DEDUP_REMOVED lines=13> */
[----:B0-----:R-:W0:-:S15]  /*13c0*/  LDS.64 R2, [UR4] ;  /* 0x00000004ff027984 */ /* 0x001e1e0008000a00 */
[----:B------:R-:W-:-:S15]  /*13d0*/  NOP ;  /* 0x0000000000007918 */ /* 0x000fde0000000000 */
[----:B------:R-:W-:-:S15]  /*13e0*/  NOP ;  /* 0x0000000000007918 */ /* 0x000fde0000000000 */
[----:B------:R-:W-:-:S15]  /*13f0*/  NOP ;  /* 0x0000000000007918 */ /* 0x000fde0000000000 */
[----:B------:R-:W-:-:S02]  /*1400*/  NOP ;  /* 0x0000000000007918 */ /* 0x000fc40000000000 */
[----:B-1----:R-:W1:-:S15]  /*1410*/  DFMA R12, -R8, R10, 1 ;  /* 0x3ff00000080c742b */ /* 0x002e5e000000010a */
[----:B------:R-:W-:-:S15]  /*1420*/  NOP ;  /* 0x0000000000007918 */ /* 0x000fde0000000000 */
[----:B------:R-:W-:-:S15]  /*1430*/  NOP ;  /* 0x0000000000007918 */ /* 0x000fde0000000000 */
[----:B------:R-:W-:-:S15]  /*1440*/  NOP ;  /* 0x0000000000007918 */ /* 0x000fde0000000000 */
[----:B------:R-:W-:-:S04]  /*1450*/  NOP ;  /* 0x0000000000007918 */ /* 0x000fc80000000000 */
[----:B-1----:R1:W2:Y:S02]  /*1460*/  DFMA R4, R10, R12, R10 ;  /* 0x0000000c0a04722b */ /* 0x0022a4000000000a */
[----:B012---:R-:W-:Y:S05]  /*1470*/  @P0 BRA `(.L_x_120) ;  /* 0x0000000000100947 */ /* 0x007fea0003800000 */
[----:B------:R-:W-:Y:S02]  /*1480*/  LOP3.LUT R4, R9, 0x7fffffff, RZ, 0xc0, !PT ;  /* 0x7fffffff09047812 */ /* 0x000fe400078ec0ff */
[----:B------:R-:W-:-:S03]  /*1490*/  MOV R6, 0x14c0 ;  /* 0x000014c000067802 */ /* 0x000fc60000000f00 */
[----:B------:R-:W-:-:S07]  /*14a0*/  VIADD R10, R4, 0xfff00000 ;  /* 0xfff00000040a7836 */ /* 0x000fce0000000000 */
[----:B------:R-:W-:Y:S05]  /*14b0*/  CALL.REL.NOINC `($__internal_1_$__cuda_sm20_dblrcp_rn_slowpath_v3) ;  /* 0x0000000c00e47944 */ /* 0x000fea0003c00000 */
.L_x_120:
[----:B------:R-:W-:Y:S01]  /*14c0*/  ISETP.NE.AND P0, PT, R25, RZ, PT ;  /* 0x000000ff1900720c */ /* 0x000fe20003f05270 */
[----:B------:R-:W0:-:S12]  /*14d0*/  LDCU UR4, c[0x0][0x3b0] ;  /* 0x00007600ff0477ac */ /* 0x000e180008000800 */
[----:B------:R-:W1:Y:S01]  /*14e0*/  @!P0 LDC.64 R8, c[0x0][0x388] ;  /* 0x0000e200ff088b82 */ /* 0x000e620000000a00 */
[----:B------:R-:W2:Y:S01]  /*14f0*/  @!P0 DMUL R6, R2, R4 ;  /* 0x0000000402068228 */ /* 0x000ea20000000000 */
[----:B0-----:R-:W-:Y:S01]  /*1500*/  ISETP.GE.AND P1, PT, R25, UR4, PT ;  /* 0x0000000419007c0c */ /* 0x001fe2000bf26270 */
[----:B-1----:R-:W-:-:S05]  /*1510*/  @!P0 IMAD.WIDE.U32 R8, R0, 0x8, R8 ;  /* 0x0000000800088825 */ /* 0x002fca00078e0008 */
[----:B--2---:R0:W-:Y:S07]  /*1520*/  @!P0 STG.E.64 desc[UR6][R8.64], R6 ;  /* 0x0000000608008986 */ /* 0x0041ee000c101b06 */
[----:B------:R-:W-:Y:S05]  /*1530*/  @P1 EXIT ;  /* 0x000000000000194d */ /* 0x000fea0003800000 */
[----:B0-----:R-:W0:Y:S02]  /*1540*/  LDC.64 R6, c[0x0][0x3a0] ;  /* 0x0000e800ff067b82 */ /* 0x001e240000000a00 */
[----:B0-----:R-:W-:-:S06]  /*1550*/  IMAD.WIDE.U32 R6, R0, 0x8, R6 ;  /* 0x0000000800067825 */ /* 0x001fcc00078e0006 */
[----:B------:R-:W5:Y:S01]  /*1560*/  LDG.E.64.CONSTANT R6, desc[UR6][R6.64] ;  /* 0x0000000606067981 */ /* 0x000f62000c1e9b00 */
[----:B------:R-:W0:Y:S01]  /*1570*/  I2F.U32.RP R13, R22 ;  /* 0x00000016000d7306 */ /* 0x000e220000209000 */
[----:B------:R-:W-:Y:S01]  /*1580*/  IADD3 R10, PT, PT, R25, R22, RZ ;  /* 0x00000016190a7210 */ /* 0x000fe20007ffe0ff */
[----:B------:R-:W-:Y:S01]  /*1590*/  BSSY.RECONVERGENT B0, `(.L_x_121) ;  /* 0x000003e000007945 */ /* 0x000fe20003800200 */
[----:B------:R-:W-:Y:S02]  /*15a0*/  ISETP.NE.U32.AND P2, PT, R22, RZ, PT ;  /* 0x000000ff1600720c */ /* 0x000fe40003f45070 */
        /* <DEDUP_REMOVED lines=10> */
[----:B------:R-:W-:Y:S01]  /*1650*/  IMAD.HI.U32 R14, R9, R15, R8 ;  /* 0x0000000f090e7227 */ /* 0x000fe200078e0008 */
[----:B------:R-:W0:Y:S05]  /*1660*/  DMUL R8, R4, R4 ;  /* 0x0000000404087228 */ /* 0x000e2a0000000000 */
[----:B------:R-:W-:-:S04]  /*1670*/  IMAD.HI.U32 R13, R14, R11, RZ ;  /* 0x0000000b0e0d7227 */ /* 0x000fc800078e00ff */
[----:B------:R-:W-:-:S04]  /*1680*/  IMAD.MOV R10, RZ, RZ, -R13 ;  /* 0x000000ffff0a7224 */ /* 0x000fc800078e0a0d */
[----:B------:R-:W-:-:S05]  /*1690*/  IMAD R11, R22, R10, R11 ;  /* 0x0000000a160b7224 */ /* 0x000fca00078e020b */
[----:B------:R-:W-:-:S13]  /*16a0*/  ISETP.GE.U32.AND P0, PT, R11, R22, PT ;  /* 0x000000160b00720c */ /* 0x000fda0003f06070 */
[----:B------:R-:W-:Y:S02]  /*16b0*/  @P0 IMAD.IADD R11, R11, 0x1, -R22 ;  /* 0x000000010b0b0824 */ /* 0x000fe400078e0a16 */
[----:B------:R-:W-:-:S03]  /*16c0*/  @P0 VIADD R13, R13, 0x1 ;  /* 0x000000010d0d0836 */ /* 0x000fc60000000000 */
[----:B------:R-:W-:-:S13]  /*16d0*/  ISETP.GE.U32.AND P1, PT, R11, R22, PT ;  /* 0x000000160b00720c */ /* 0x000fda0003f26070 */
[----:B------:R-:W-:Y:S01]  /*16e0*/  @P1 VIADD R13, R13, 0x1 ;  /* 0x000000010d0d1836 */ /* 0x000fe20000000000 */
[----:B------:R-:W-:-:S04]  /*16f0*/  @!P2 LOP3.LUT R13, RZ, R22, RZ, 0x33, !PT ;  /* 0x00000016ff0da212 */ /* 0x000fc800078e33ff */
[----:B------:R-:W-:-:S04]  /*1700*/  IADD3 R16, PT, PT, R12, R13, RZ ;  /* 0x0000000d0c107210 */ /* 0x000fc80007ffe0ff */
[C---:B------:R-:W-:Y:S02]  /*1710*/  LOP3.LUT R10, R16.reuse, 0x3, RZ, 0xc0, !PT ;  /* 0x00000003100a7812 */ /* 0x040fe400078ec0ff */
[----:B------:R-:W-:Y:S02]  /*1720*/  ISETP.GE.U32.AND P1, PT, R16, 0x3, PT ;  /* 0x000000031000780c */ /* 0x000fe40003f26070 */
[----:B------:R-:W-:Y:S02]  /*1730*/  ISETP.NE.AND P0, PT, R10, 0x3, PT ;  /* 0x000000030a00780c */ /* 0x000fe40003f05270 */
[----:B0-----:R0:W1:Y:S11]  /*1740*/  DMUL R8, R8, R4 ;  /* 0x0000000408087228 */ /* 0x0010760000000000 */
[----:B01----:R-:W-:Y:S05]  /*1750*/  @!P0 BRA `(.L_x_122) ;  /* 0x0000000000848947 */ /* 0x003fea0003800000 */
[----:B------:R-:W0:Y:S01]  /*1760*/  LDC.64 R10, c[0x0][0x390] ;  /* 0x0000e400ff0a7b82 */ /* 0x000e220000000a00 */
[----:B------:R-:W-:Y:S02]  /*1770*/  VIADD R16, R16, 0x1 ;  /* 0x0000000110107836 */ /* 0x000fe40000000000 */
[----:B------:R-:W-:-:S03]  /*1780*/  IMAD R21, R0, UR4, R25 ;  /* 0x0000000400157c24 */ /* 0x000fc6000f8e0219 */
[----:B------:R-:W-:Y:S02]  /*1790*/  LOP3.LUT R16, R16, 0x3, RZ, 0xc0, !PT ;  /* 0x0000000310107812 */ /* 0x000fe400078ec0ff */
[----:B------:R-:W1:Y:S03]  /*17a0*/  LDC.64 R12, c[0x0][0x398] ;  /* 0x0000e600ff0c7b82 */ /* 0x000e660000000a00 */
[----:B------:R-:W-:Y:S02]  /*17b0*/  IMAD R25, R16, R22, R25 ;  /* 0x0000001610197224 */ /* 0x000fe400078e0219 */
[----:B------:R-:W-:-:S03]  /*17c0*/  IMAD.MOV R20, RZ, RZ, -R16 ;  /* 0x000000ffff147224 */ /* 0x000fc600078e0a10 */
[----:B------:R-:W2:Y:S04]  /*17d0*/  LDC.64 R14, c[0x0][0x380] ;  /* 0x0000e000ff0e7b82 */ /* 0x000ea80000000a00 */
.L_x_123:
[----:B-1----:R-:W-:-:S04]  /*17e0*/  IMAD.WIDE R26, R21, 0x8, R12 ;  /* 0x00000008151a7825 */ /* 0x002fc800078e020c */
[----:B0-----:R-:W-:Y:S01]  /*17f0*/  IMAD.WIDE R18, R21, 0x8, R10 ;  /* 0x0000000815127825 */ /* 0x001fe200078e020a */
[----:B---3--:R-:W3:Y:S05]  /*1800*/  LDG.E.64.CONSTANT R16, desc[UR6][R26.64] ;  /* 0x000000061a107981 */ /* 0x008eea000c1e9b00 */
[----:B------:R-:W4:Y:S01]  /*1810*/  LDG.E.64.CONSTANT R18, desc[UR6][R18.64] ;  /* 0x0000000612127981 */ /* 0x000f22000c1e9b00 */
[----:B------:R-:W-:-:S05]  /*1820*/  VIADD R20, R20, 0x1 ;  /* 0x0000000114147836 */ /* 0x000fca0000000000 */
[----:B------:R-:W-:Y:S01]  /*1830*/  ISETP.NE.AND P0, PT, R20, RZ, PT ;  /* 0x000000ff1400720c */ /* 0x000fe20003f05270 */
[----:B---3--:R-:W0:-:S15]  /*1840*/  DMUL R16, R8, R16 ;  /* 0x0000001008107228 */ /* 0x008e1e0000000000 */
[----:B------:R-:W-:-:S15]  /*1850*/  NOP ;  /* 0x0000000000007918 */ /* 0x000fde0000000000 */
[----:B------:R-:W-:-:S15]  /*1860*/  NOP ;  /* 0x0000000000007918 */ /* 0x000fde0000000000 */
[----:B------:R-:W-:-:S15]  /*1870*/  NOP ;  /* 0x0000000000007918 */ /* 0x000fde0000000000 */
[----:B------:R-:W-:-:S04]  /*1880*/  NOP ;  /* 0x0000000000007918 */ /* 0x000fc80000000000 */
[----:B0-----:R-:W4:-:S15]  /*1890*/  DMUL R16, R2, R16 ;  /* 0x0000001002107228 */ /* 0x001f1e0000000000 */
[----:B------:R-:W-:-:S15]  /*18a0*/  NOP ;  /* 0x0000000000007918 */ /* 0x000fde0000000000 */
[----:B------:R-:W-:-:S15]  /*18b0*/  NOP ;  /* 0x0000000000007918 */ /* 0x000fde0000000000 */
[----:B------:R-:W-:-:S15]  /*18c0*/  NOP ;  /* 0x0000000000007918 */ /* 0x000fde0000000000 */
[----:B------:R-:W-:-:S04]  /*18d0*/  NOP ;  /* 0x0000000000007918 */ /* 0x000fc80000000000 */
[----:B----4-:R2:W0:Y:S02]  /*18e0*/  DFMA R28, R18, R4, -R16 ;  /* 0x00000004121c722b */ /* 0x0104240000000810 */
[----:B--2---:R-:W-:-:S04]  /*18f0*/  IMAD.WIDE R16, R21, 0x8, R14 ;  /* 0x0000000815107825 */ /* 0x004fc800078e020e */
[----:B------:R-:W-:-:S15]  /*1900*/  IMAD.IADD R21, R22, 0x1, R21 ;  /* 0x0000000116157824 */ /* 0x000fde00078e0215 */
[----:B------:R-:W-:-:S15]  /*1910*/  NOP ;  /* 0x0000000000007918 */ /* 0x000fde0000000000 */
[----:B------:R-:W-:-:S15]  /*1920*/  NOP ;  /* 0x0000000000007918 */ /* 0x000fde0000000000 */
[----:B------:R-:W-:-:S13]  /*1930*/  NOP ;  /* 0x0000000000007918 */ /* 0x000fda0000000000 */
[----:B0----5:R-:W0:Y:S02]  /*1940*/  DMUL R28, R6, R28 ;  /* 0x0000001c061c7228 */ /* 0x021e240000000000 */
[----:B0-----:R3:W-:Y:S01]  /*1950*/  STG.E.64 desc[UR6][R16.64], R28 ;  /* 0x0000001c10007986 */ /* 0x0017e2000c101b06 */
[----:B------:R-:W-:Y:S05]  /*1960*/  @P0 BRA `(.L_x_123) ;  /* 0xfffffffc009c0947 */ /* 0x000fea000383ffff */
.L_x_122:
[----:B------:R-:W-:Y:S05]  /*1970*/  BSYNC.RECONVERGENT B0 ;  /* 0x0000000000007941 */ /* 0x000fea0003800200 */
.L_x_121:
[----:B------:R-:W-:Y:S05]  /*1980*/  @!P1 EXIT ;  /* 0x000000000000994d */ /* 0x000fea0003800000 */
[----:B------:R-:W0:Y:S01]  /*1990*/  LDC.64 R10, c[0x0][0x380] ;  /* 0x0000e000ff0a7b82 */ /* 0x000e220000000a00 */
[----:B------:R-:W-:-:S07]  /*19a0*/  IMAD.SHL.U32 R23, R22, 0x8, RZ ;  /* 0x0000000816177824 */ /* 0x000fce00078e00ff */
.L_x_124:
[----:B-1----:R-:W1:Y:S01]  /*19b0*/  LDC.64 R20, c[0x0][0x398] ;  /* 0x0000e600ff147b82 */ /* 0x002e620000000a00 */
[----:B------:R-:W-:-:S07]  /*19c0*/  IMAD R27, R0, UR4, R25 ;  /* 0x00000004001b7c24 */ /* 0x000fce000f8e0219 */
[----:B---3--:R-:W2:Y:S01]  /*19d0*/  LDC.64 R28, c[0x0][0x390] ;  /* 0x0000e400ff1c7b82 */ /* 0x008ea20000000a00 */
[----:B-1----:R-:W-:-:S05]  /*19e0*/  IMAD.WIDE R20, R27, 0x8, R20 ;  /* 0x000000081b147825 */ /* 0x002fca00078e0214 */
[----:B------:R-:W3:Y:S01]  /*19f0*/  LDG.E.64.CONSTANT R12, desc[UR6][R20.64] ;  /* 0x00000006140c7981 */ /* 0x000ee2000c1e9b00 */
[----:B--2---:R-:W-:-:S05]  /*1a00*/  IMAD.WIDE R28, R27, 0x8, R28 ;  /* 0x000000081b1c7825 */ /* 0x004fca00078e021c */
[----:B------:R-:W2:Y:S01]  /*1a10*/  LDG.E.64.CONSTANT R16, desc[UR6][R28.64] ;  /* 0x000000061c107981 */ /* 0x000ea2000c1e9b00 */
[----:B------:R-:W-:-:S05]  /*1a20*/  IADD3 R14, P0, PT, R23, R28, RZ ;  /* 0x0000001c170e7210 */ /* 0x000fca0007f1e0ff */
[----:B------:R-:W-:Y:S01]  /*1a30*/  IMAD.X R15, RZ, RZ, R29, P0 ;  /* 0x000000ffff0f7224 */ /* 0x000fe200000e061d */
[----:B---3--:R-:W1:-:S15]  /*1a40*/  DMUL R12, R8, R12 ;  /* 0x0000000c080c7228 */ /* 0x008e5e0000000000 */
[----:B------:R-:W-:-:S15]  /*1a50*/  NOP ;  /* 0x0000000000007918 */ /* 0x000fde0000000000 */
[----:B------:R-:W-:-:S15]  /*1a60*/  NOP ;  /* 0x0000000000007918 */ /* 0x000fde0000000000 */
[----:B------:R-:W-:-:S15]  /*1a70*/  NOP ;  /* 0x0000000000007918 */ /* 0x000fde0000000000 */
[----:B------:R-:W-:-:S04]  /*1a80*/  NOP ;  /* 0x0000000000007918 */ /* 0x000fc80000000000 */
[----:B-1----:R1:W2:Y:S02]  /*1a90*/  DMUL R18, R2, R12 ;  /* 0x0000000c02127228 */ /* 0x0022a40000000000 */
[----:B-1----:R-:W-:-:S04]  /*1aa0*/  IADD3 R12, P1, PT, R23, R20, RZ ;  /* 0x00000014170c7210 */ /* 0x002fc80007f3e0ff */
[----:B------:R-:W-:-:S05]  /*1ab0*/  IADD3.X R13, PT, PT, RZ, R21, RZ, P1, !PT ;  /* 0x00000015ff0d7210 */ /* 0x000fca0000ffe4ff */
[----:B------:R-:W3:-:S15]  /*1ac0*/  LDG.E.64.CONSTANT R20, desc[UR6][R12.64] ;  /* 0x000000060c147981 */ /* 0x000ede000c1e9b00 */
[----:B------:R-:W-:-:S15]  /*1ad0*/  NOP ;  /* 0x0000000000007918 */ /* 0x000fde0000000000 */
[----:B------:R-:W-:-:S15]  /*1ae0*/  NOP ;  /* 0x0000000000007918 */ /* 0x000fde0000000000 */
[----:B------:R-:W-:-:S08]  /*1af0*/  NOP ;  /* 0x0000000000007918 */ /* 0x000fd00000000000 */
[----:B--2---:R1:W2:Y:S02]  /*1b00*/  DFMA R16, R16, R4, -R18 ;  /* 0x000000041010722b */ /* 0x0042a40000000812 */
[----:B-1----:R-:W4:Y:S01]  /*1b10*/  LDG.E.64.CONSTANT R18, desc[UR6][R14.64] ;  /* 0x000000060e127981 */ /* 0x002f22000c1e9b00 */
[----:B0-----:R-:W-:Y:S01]  /*1b20*/  IMAD.WIDE R26, R27, 0x8, R10 ;  /* 0x000000081b1a7825 */ /* 0x001fe200078e020a */
[----:B------:R-:W-:-:S05]  /*1b30*/  IADD3 R28, P1, PT, R23, R12, RZ ;  /* 0x0000000c171c7210 */ /* 0x000fca0007f3e0ff */
[----:B------:R-:W-:-:S15]  /*1b40*/  IMAD.X R29, RZ, RZ, R13, P1 ;  /* 0x000000ffff1d7224 */ /* 0x000fde00008e060d */
[----:B------:R-:W-:-:S15]  /*1b50*/  NOP ;  /* 0x0000000000007918 */ /* 0x000fde0000000000 */
[----:B------:R-:W-:-:S15]  /*1b60*/  NOP ;  /* 0x0000000000007918 */ /* 0x000fde0000000000 */
[----:B------:R-:W-:-:S10]  /*1b70*/  NOP ;  /* 0x0000000000007918 */ /* 0x000fd40000000000 */
[----:B--2--5:R-:W0:Y:S02]  /*1b80*/  DMUL R16, R6, R16 ;  /* 0x0000001006107228 */ /* 0x024e240000000000 */
[----:B0-----:R0:W-:Y:S02]  /*1b90*/  STG.E.64 desc[UR6][R26.64], R16 ;  /* 0x000000101a007986 */ /* 0x0011e4000c101b06 */
[----:B0-----:R-:W-:-:S05]  /*1ba0*/  IADD3 R16, P1, PT, R23, R28, RZ ;  /* 0x0000001c17107210 */ /* 0x001fca0007f3e0ff */
[----:B------:R-:W-:Y:S02]  /*1bb0*/  IMAD.X R17, RZ, RZ, R29, P1 ;  /* 0x000000ffff117224 */ /* 0x000fe400008e061d */
[----:B------:R-:W2:Y:S04]  /*1bc0*/  LDG.E.64.CONSTANT R28, desc[UR6][R28.64] ;  /* 0x000000061c1c7981 */ /* 0x000ea8000c1e9b00 */
[----:B------:R-:W2:-:S15]  /*1bd0*/  LDG.E.64.CONSTANT R16, desc[UR6][R16.64] ;  /* 0x0000000610107981 */ /* 0x000e9e000c1e9b00 */
[----:B------:R-:W-:-:S15]  /*1be0*/  NOP ;  /* 0x0000000000007918 */ /* 0x000fde0000000000 */
[----:B------:R-:W-:-:S15]  /*1bf0*/  NOP ;  /* 0x0000000000007918 */ /* 0x000fde0000000000 */
[----:B------:R-:W-:-:S04]  /*1c00*/  NOP ;  /* 0x0000000000007918 */ /* 0x000fc80000000000 */
        /* <DEDUP_REMOVED lines=10> */
[----:B----4-:R0:W1:Y:S02]  /*1cb0*/  DFMA R18, R18, R4, -R20 ;  /* 0x000000041212722b */ /* 0x0100640000000814 */
[----:B0-----:R-:W-:-:S05]  /*1cc0*/  IADD3 R20, P0, PT, R23, R26, RZ ;  /* 0x0000001a17147210 */ /* 0x001fca0007f1e0ff */
[----:B------:R-:W-:Y:S01]  /*1cd0*/  IMAD.X R21, RZ, RZ, R27, P0 ;  /* 0x000000ffff157224 */ /* 0x000fe200000e061b */
[----:B------:R-:W-:-:S05]  /*1ce0*/  IADD3 R12, P0, PT, R23, R14, RZ ;  /* 0x0000000e170c7210 */ /* 0x000fca0007f1e0ff */
[----:B------:R-:W-:Y:S01]  /*1cf0*/  IMAD.X R13, RZ, RZ, R15, P0 ;  /* 0x000000ffff0d7224 */ /* 0x000fe200000e060f */
[----:B------:R-:W-:-:S04]  /*1d00*/  IADD3 R14, P0, PT, R23, R12, RZ ;  /* 0x0000000c170e7210 */ /* 0x000fc80007f1e0ff */
[----:B------:R-:W-:Y:S02]  /*1d10*/  IADD3.X R15, PT, PT, RZ, R13, RZ, P0, !PT ;  /* 0x0000000dff0f7210 */ /* 0x000fe400007fe4ff */
[----:B------:R-:W3:Y:S04]  /*1d20*/  LDG.E.64.CONSTANT R12, desc[UR6][R12.64] ;  /* 0x000000060c0c7981 */ /* 0x000ee8000c1e9b00 */
[----:B------:R-:W4:Y:S01]  /*1d30*/  LDG.E.64.CONSTANT R14, desc[UR6][R14.64] ;  /* 0x000000060e0e7981 */ /* 0x000f22000c1e9b00 */
[----:B------:R-:W-:-:S15]  /*1d40*/  IMAD R25, R22, 0x4, R25 ;  /* 0x0000000416197824 */ /* 0x000fde00078e0219 */
[----:B------:R-:W-:-:S15]  /*1d50*/  NOP ;  /* 0x0000000000007918 */ /* 0x000fde0000000000 */
[----:B------:R-:W-:-:S09]  /*1d60*/  NOP ;  /* 0x0000000000007918 */ /* 0x000fd20000000000 */
[----:B-1----:R-:W0:Y:S02]  /*1d70*/  DMUL R18, R6, R18 ;  /* 0x0000001206127228 */ /* 0x002e240000000000 */
[----:B0-----:R0:W-:Y:S02]  /*1d80*/  STG.E.64 desc[UR6][R20.64], R18 ;  /* 0x0000001214007986 */ /* 0x0011e4000c101b06 */
[----:B0-----:R-:W-:-:S05]  /*1d90*/  IADD3 R20, P0, PT, R23, R20, RZ ;  /* 0x0000001417147210 */ /* 0x001fca0007f1e0ff */
[----:B------:R-:W-:-:S15]  /*1da0*/  IMAD.X R21, RZ, RZ, R21, P0 ;  /* 0x000000ffff157224 */ /* 0x000fde00000e0615 */
[----:B------:R-:W-:-:S15]  /*1db0*/  NOP ;  /* 0x0000000000007918 */ /* 0x000fde0000000000 */
[----:B------:R-:W-:-:S15]  /*1dc0*/  NOP ;  /* 0x0000000000007918 */ /* 0x000fde0000000000 */
[----:B------:R-:W-:-:S10]  /*1dd0*/  NOP ;  /* 0x0000000000007918 */ /* 0x000fd40000000000 */
        /* <DEDUP_REMOVED lines=10> */
[----:B------:R-:W0:-:S15]  /*1e80*/  DMUL R26, R8, R16 ;  /* 0x00000010081a7228 */ /* 0x000e1e0000000000 */
[----:B------:R-:W-:-:S15]  /*1e90*/  NOP ;  /* 0x0000000000007918 */ /* 0x000fde0000000000 */
[----:B------:R-:W-:-:S15]  /*1ea0*/  NOP ;  /* 0x0000000000007918 */ /* 0x000fde0000000000 */
[----:B------:R-:W-:-:S15]  /*1eb0*/  NOP ;  /* 0x0000000000007918 */ /* 0x000fde0000000000 */
[----:B------:R-:W-:-:S04]  /*1ec0*/  NOP ;  /* 0x0000000000007918 */ /* 0x000fc80000000000 */
[----:B---3--:R1:W-:Y:S02]  /*1ed0*/  DFMA R18, R12, R4, -R18 ;  /* 0x000000040c12722b */ /* 0x0083e40000000812 */
[----:B-1----:R-:W-:-:S05]  /*1ee0*/  IADD3 R12, P0, PT, R23, R20, RZ ;  /* 0x00000014170c7210 */ /* 0x002fca0007f1e0ff */
[----:B------:R-:W-:Y:S01]  /*1ef0*/  IMAD.X R13, RZ, RZ, R21, P0 ;  /* 0x000000ffff0d7224 */ /* 0x000fe200000e0615 */
[----:B------:R-:W-:-:S15]  /*1f00*/  ISETP.GE.AND P0, PT, R25, UR4, PT ;  /* 0x0000000419007c0c */ /* 0x000fde000bf06270 */
[----:B------:R-:W-:-:S15]  /*1f10*/  NOP ;  /* 0x0000000000007918 */ /* 0x000fde0000000000 */
[----:B------:R-:W-:-:S15]  /*1f20*/  NOP ;  /* 0x0000000000007918 */ /* 0x000fde0000000000 */
[----:B------:R-:W-:-:S11]  /*1f30*/  NOP ;  /* 0x0000000000007918 */ /* 0x000fd60000000000 */
[----:B0-----:R-:W4:-:S15]  /*1f40*/  DMUL R26, R2, R26 ;  /* 0x0000001a021a7228 */ /* 0x001f1e0000000000 */
[----:B------:R-:W-:-:S15]  /*1f50*/  NOP ;  /* 0x0000000000007918 */ /* 0x000fde0000000000 */
[----:B------:R-:W-:-:S15]  /*1f60*/  NOP ;  /* 0x0000000000007918 */ /* 0x000fde0000000000 */
[----:B------:R-:W-:-:S15]  /*1f70*/  NOP ;  /* 0x0000000000007918 */ /* 0x000fde0000000000 */
[----:B------:R-:W-:-:S04]  /*1f80*/  NOP ;  /* 0x0000000000007918 */ /* 0x000fc80000000000 */
[----:B----4-:R-:W-:-:S15]  /*1f90*/  DFMA R26, R14, R4, -R26 ;  /* 0x000000040e1a722b */ /* 0x010fde000000081a */
[----:B------:R-:W-:-:S15]  /*1fa0*/  NOP ;  /* 0x0000000000007918 */ /* 0x000fde0000000000 */
[----:B------:R-:W-:-:S15]  /*1fb0*/  NOP ;  /* 0x0000000000007918 */ /* 0x000fde0000000000 */
[----:B------:R-:W-:-:S15]  /*1fc0*/  NOP ;  /* 0x0000000000007918 */ /* 0x000fde0000000000 */
[----:B------:R-:W-:-:S04]  /*1fd0*/  NOP ;  /* 0x0000000000007918 */ /* 0x000fc80000000000 */
[----:B------:R-:W0:Y:S02]  /*1fe0*/  DMUL R18, R6, R18 ;  /* 0x0000001206127228 */ /* 0x000e240000000000 */
[----:B0-----:R1:W-:-:S15]  /*1ff0*/  STG.E.64 desc[UR6][R20.64], R18 ;  /* 0x0000001214007986 */ /* 0x0013de000c101b06 */
[----:B------:R-:W-:-:S15]  /*2000*/  NOP ;  /* 0x0000000000007918 */ /* 0x000fde0000000000 */
[----:B------:R-:W-:-:S15]  /*2010*/  NOP ;  /* 0x0000000000007918 */ /* 0x000fde0000000000 */
[----:B------:R-:W-:-:S15]  /*2020*/  NOP ;  /* 0x0000000000007918 */ /* 0x000fde0000000000 */
[----:B------:R-:W-:-:S02]  /*2030*/  NOP ;  /* 0x0000000000007918 */ /* 0x000fc40000000000 */
[----:B------:R-:W0:Y:S02]  /*2040*/  DMUL R26, R6, R26 ;  /* 0x0000001a061a7228 */ /* 0x000e240000000000 */
[----:B0-----:R1:W-:Y:S01]  /*2050*/  STG.E.64 desc[UR6][R12.64], R26 ;  /* 0x0000001a0c007986 */ /* 0x0013e2000c101b06 */
[----:B------:R-:W-:Y:S05]  /*2060*/  @!P0 BRA `(.L_x_124) ;  /* 0xfffffff800508947 */ /* 0x000fea000383ffff */
[----:B------:R-:W-:Y:S05]  /*2070*/  EXIT ;  /* 0x000000000000794d */ /* 0x000fea0003800000 */
.L_x_119:
[----:B------:R-:W-:Y:S01]  /*2080*/  IMAD.MOV.U32 R13, RZ, RZ, R3 ;  /* 0x000000ffff0d7224 */ /* 0x000fe200078e0003 */
[----:B------:R-:W-:Y:S01]  /*2090*/  MOV R15, 0x1f ;  /* 0x0000001f000f7802 */ /* 0x000fe20000000f00 */
[----:B------:R-:W-:Y:S02]  /*20a0*/  IMAD.MOV.U32 R14, RZ, RZ, 0x10 ;  /* 0x00000010ff0e7424 */ /* 0x000fe400078e00ff */
[----:B------:R-:W-:-:S07]  /*20b0*/  IMAD.MOV.U32 R12, RZ, RZ, -0x1 ;  /* 0xffffffffff0c7424 */ /* 0x000fce00078e00ff */
[----:B------:R-:W-:Y:S05]  /*20c0*/  WARPSYNC.COLLECTIVE R12, `(.L_x_125) ;  /* 0x000000000c087348 */ /* 0x000fea0003c00000 */
[----:B------:R0:W1:Y:S02]  /*20d0*/  SHFL.DOWN P0, R4, R13, R14, R15 ;  /* 0x0800000e0d047389 */ /* 0x000064000000000f */
[----:B01----:R-:W-:Y:S05]  /*20e0*/  ENDCOLLECTIVE ;  /* 0x000000000000791b */ /* 0x003fea0003800000 */
.L_x_125:
[----:B------:R-:W-:Y:S02]  /*20f0*/  IMAD.MOV.U32 R13, RZ, RZ, R2 ;  /* 0x000000ffff0d7224 */ /* 0x000fe400078e0002 */
[----:B------:R-:W-:-:S07]  /*2100*/  IMAD.MOV.U32 R7, RZ, RZ, R4 ;  /* 0x000000ffff077224 */ /* 0x000fce00078e0004 */
[----:B------:R-:W-:Y:S05]  /*2110*/  WARPSYNC.COLLECTIVE R12, `(.L_x_126) ;  /* 0x000000000c087348 */ /* 0x000fea0003c00000 */
[----:B------:R0:W1:Y:S02]  /*2120*/  SHFL.DOWN P0, R4, R13, R14, R15 ;  /* 0x0800000e0d047389 */ /* 0x000064000000000f */
[----:B01----:R-:W-:Y:S05]  /*2130*/  ENDCOLLECTIVE ;  /* 0x000000000000791b */ /* 0x003fea0003800000 */
.L_x_126:
[----:B------:R-:W-:Y:S01]  /*2140*/  MOV R14, 0x8 ;  /* 0x00000008000e7802 */ /* 0x000fe20000000f00 */
[----:B------:R-:W-:-:S06]  /*2150*/  IMAD.MOV.U32 R6, RZ, RZ, R4 ;  /* 0x000000ffff067224 */ /* 0x000fcc00078e0004 */
[----:B------:R-:W0:Y:S02]  /*2160*/  DADD R6, R6, R2 ;  /* 0x0000000006067229 */ /* 0x000e240000000002 */
[----:B0-----:R-:W-:-:S07]  /*2170*/  IMAD.MOV.U32 R13, RZ, RZ, R7 ;  /* 0x000000ffff0d7224 */ /* 0x001fce00078e0007 */
[----:B------:R-:W-:Y:S05]  /*2180*/  WARPSYNC.COLLECTIVE R12, `(.L_x_127) ;  /* 0x000000000c087348 */ /* 0x000fea0003c00000 */
[----:B------:R0:W1:Y:S02]  /*2190*/  SHFL.DOWN P0, R4, R13, R14, R15 ;  /* 0x0800000e0d047389 */ /* 0x000064000000000f */
[----:B01----:R-:W-:Y:S05]  /*21a0*/  ENDCOLLECTIVE ;  /* 0x000000000000791b */ /* 0x003fea0003800000 */
.L_x_127:
[----:B------:R-:W-:Y:S02]  /*21b0*/  IMAD.MOV.U32 R13, RZ, RZ, R6 ;  /* 0x000000ffff0d7224 */ /* 0x000fe400078e0006 */
[----:B------:R-:W-:-:S07]  /*21c0*/  IMAD.MOV.U32 R9, RZ, RZ, R4 ;  /* 0x000000ffff097224 */ /* 0x000fce00078e0004 */
[----:B------:R-:W-:Y:S05]  /*21d0*/  WARPSYNC.COLLECTIVE R12, `(.L_x_128) ;  /* 0x000000000c087348 */ /* 0x000fea0003c00000 */
[----:B------:R0:W1:Y:S02]  /*21e0*/  SHFL.DOWN P0, R4, R13, R14, R15 ;  /* 0x0800000e0d047389 */ /* 0x000064000000000f */
[----:B01----:R-:W-:Y:S05]  /*21f0*/  ENDCOLLECTIVE ;  /* 0x000000000000791b */ /* 0x003fea0003800000 */
.L_x_128:
[----:B------:R-:W-:Y:S02]  /*2200*/  IMAD.MOV.U32 R14, RZ, RZ, 0x4 ;  /* 0x00000004ff0e7424 */ /* 0x000fe400078e00ff */
[----:B------:R-:W-:-:S06]  /*2210*/  IMAD.MOV.U32 R8, RZ, RZ, R4 ;  /* 0x000000ffff087224 */ /* 0x000fcc00078e0004 */
[----:B------:R-:W0:Y:S02]  /*2220*/  DADD R8, R6, R8 ;  /* 0x0000000006087229 */ /* 0x000e240000000008 */
[----:B0-----:R-:W-:-:S07]  /*2230*/  IMAD.MOV.U32 R13, RZ, RZ, R9 ;  /* 0x000000ffff0d7224 */ /* 0x001fce00078e0009 */
[----:B------:R-:W-:Y:S05]  /*2240*/  WARPSYNC.COLLECTIVE R12, `(.L_x_129) ;  /* 0x000000000c087348 */ /* 0x000fea0003c00000 */
[----:B------:R0:W1:Y:S02]  /*2250*/  SHFL.DOWN P0, R4, R13, R14, R15 ;  /* 0x0800000e0d047389 */ /* 0x000064000000000f */
[----:B01----:R-:W-:Y:S05]  /*2260*/  ENDCOLLECTIVE ;  /* 0x000000000000791b */ /* 0x003fea0003800000 */
.L_x_129:
[----:B------:R-:W-:Y:S01]  /*2270*/  IMAD.MOV.U32 R13, RZ, RZ, R8 ;  /* 0x000000ffff0d7224 */ /* 0x000fe200078e0008 */
[----:B------:R-:W-:-:S07]  /*2280*/  MOV R11, R4 ;  /* 0x00000004000b7202 */ /* 0x000fce0000000f00 */
[----:B------:R-:W-:Y:S05]  /*2290*/  WARPSYNC.COLLECTIVE R12, `(.L_x_130) ;  /* 0x000000000c087348 */ /* 0x000fea0003c00000 */
[----:B------:R0:W1:Y:S02]  /*22a0*/  SHFL.DOWN P0, R4, R13, R14, R15 ;  /* 0x0800000e0d047389 */ /* 0x000064000000000f */
[----:B01----:R-:W-:Y:S05]  /*22b0*/  ENDCOLLECTIVE ;  /* 0x000000000000791b */ /* 0x003fea0003800000 */
.L_x_130:
[----:B------:R-:W-:Y:S02]  /*22c0*/  IMAD.MOV.U32 R14, RZ, RZ, 0x2 ;  /* 0x00000002ff0e7424 */ /* 0x000fe400078e00ff */
[----:B------:R-:W-:-:S06]  /*22d0*/  IMAD.MOV.U32 R10, RZ, RZ, R4 ;  /* 0x000000ffff0a7224 */ /* 0x000fcc00078e0004 */
[----:B------:R-:W0:Y:S02]  /*22e0*/  DADD R10, R8, R10 ;  /* 0x00000000080a7229 */ /* 0x000e24000000000a */
[----:B0-----:R-:W-:-:S07]  /*22f0*/  IMAD.MOV.U32 R13, RZ, RZ, R11 ;  /* 0x000000ffff0d7224 */ /* 0x001fce00078e000b */
[----:B------:R-:W-:Y:S05]  /*2300*/  WARPSYNC.COLLECTIVE R12, `(.L_x_131) ;  /* 0x000000000c087348 */ /* 0x000fea0003c00000 */
[----:B------:R0:W1:Y:S02]  /*2310*/  SHFL.DOWN P0, R4, R13, R14, R15 ;  /* 0x0800000e0d047389 */ /* 0x000064000000000f */
[----:B01----:R-:W-:Y:S05]  /*2320*/  ENDCOLLECTIVE ;  /* 0x000000000000791b */ /* 0x003fea0003800000 */
.L_x_131:
[----:B------:R-:W-:Y:S01]  /*2330*/  MOV R13, R10 ;  /* 0x0000000a000d7202 */ /* 0x000fe20000000f00 */
[----:B------:R-:W-:-:S07]  /*2340*/  IMAD.MOV.U32 R3, RZ, RZ, R4 ;  /* 0x000000ffff037224 */ /* 0x000fce00078e0004 */
[----:B------:R-:W-:Y:S05]  /*2350*/  WARPSYNC.COLLECTIVE R12, `(.L_x_132) ;  /* 0x000000000c087348 */ /* 0x000fea0003c00000 */
[----:B------:R0:W1:Y:S02]  /*2360*/  SHFL.DOWN P0, R4, R13, R14, R15 ;  /* 0x0800000e0d047389 */ /* 0x000064000000000f */
[----:B01----:R-:W-:Y:S05]  /*2370*/  ENDCOLLECTIVE ;  /* 0x000000000000791b */ /* 0x003fea0003800000 */
.L_x_132:
[----:B------:R-:W-:Y:S02]  /*2380*/  IMAD.MOV.U32 R14, RZ, RZ, 0x1 ;  /* 0x00000001ff0e7424 */ /* 0x000fe400078e00ff */
[----:B------:R-:W-:-:S06]  /*2390*/  IMAD.MOV.U32 R2, RZ, RZ, R4 ;  /* 0x000000ffff027224 */ /* 0x000fcc00078e0004 */
[----:B------:R-:W0:Y:S02]  /*23a0*/  DADD R2, R10, R2 ;  /* 0x000000000a027229 */ /* 0x000e240000000002 */
[----:B0-----:R-:W-:-:S07]  /*23b0*/  IMAD.MOV.U32 R13, RZ, RZ, R3 ;  /* 0x000000ffff0d7224 */ /* 0x001fce00078e0003 */
[----:B------:R-:W-:Y:S05]  /*23c0*/  WARPSYNC.COLLECTIVE R12, `(.L_x_133) ;  /* 0x000000000c087348 */ /* 0x000fea0003c00000 */
[----:B------:R0:W1:Y:S02]  /*23d0*/  SHFL.DOWN P0, R4, R13, R14, R15 ;  /* 0x0800000e0d047389 */ /* 0x000064000000000f */
[----:B01----:R-:W-:Y:S05]  /*23e0*/  ENDCOLLECTIVE ;  /* 0x000000000000791b */ /* 0x003fea0003800000 */
.L_x_133:
[----:B------:R-:W-:Y:S02]  /*23f0*/  IMAD.MOV.U32 R13, RZ, RZ, R2 ;  /* 0x000000ffff0d7224 */ /* 0x000fe400078e0002 */
[----:B------:R-:W-:-:S07]  /*2400*/  IMAD.MOV.U32 R6, RZ, RZ, R4 ;  /* 0x000000ffff067224 */ /* 0x000fce00078e0004 */
[----:B------:R-:W-:Y:S05]  /*2410*/  WARPSYNC.COLLECTIVE R12, `(.L_x_134) ;  /* 0x000000000c087348 */ /* 0x000fea0003c00000 */
[----:B------:R0:W1:Y:S02]  /*2420*/  SHFL.DOWN P0, R4, R13, R14, R15 ;  /* 0x0800000e0d047389 */ /* 0x000064000000000f */
[----:B01----:R-:W-:Y:S05]  /*2430*/  ENDCOLLECTIVE ;  /* 0x000000000000791b */ /* 0x003fea0003800000 */
.L_x_134:
[----:B------:R-:W-:Y:S05]  /*2440*/  BRA `(.L_x_135) ;  /* 0xffffffec00807947 */ /* 0x000fea000383ffff */
        .weak           $__internal_1_$__cuda_sm20_dblrcp_rn_slowpath_v3
        .type           $__internal_1_$__cuda_sm20_dblrcp_rn_slowpath_v3,@function
        .size           $__internal_1_$__cuda_sm20_dblrcp_rn_slowpath_v3,(.L_x_286 - $__internal_1_$__cuda_sm20_dblrcp_rn_slowpath_v3)
$__internal_1_$__cuda_sm20_dblrcp_rn_slowpath_v3:
[----:B------:R-:W-:Y:S01]  /*2450*/  MOV R4, R8 ;  /* 0x0000000800047202 */ /* 0x000fe20000000f00 */
        /* <DEDUP_REMOVED lines=56> */
.L_x_138:
[----:B------:R-:W0:Y:S01]  /*27e0*/  DMUL R4, R4, 8.11296384146066816958e+31 ;  /* 0x4690000004047828 */ /* 0x000e220000000000 */
[----:B------:R-:W-:Y:S01]  /*27f0*/  MOV R8, R10 ;  /* 0x0000000a00087202 */ /* 0x000fe20000000f00 */
        /* <DEDUP_REMOVED lines=32> */
.L_x_136:
[----:B------:R-:W-:Y:S01]  /*2a00*/  LOP3.LUT R9, R5, 0x80000, RZ, 0xfc, !PT ;  /* 0x0008000005097812 */ /* 0x000fe200078efcff */
[----:B------:R-:W-:-:S07]  /*2a10*/  IMAD.MOV.U32 R8, RZ, RZ, R4 ;  /* 0x000000ffff087224 */ /* 0x000fce00078e0004 */
.L_x_137:
[----:B------:R-:W-:Y:S02]  /*2a20*/  IMAD.MOV.U32 R7, RZ, RZ, 0x0 ;  /* 0x00000000ff077424 */ /* 0x000fe400078e00ff */
[----:B------:R-:W-:Y:S02]  /*2a30*/  IMAD.MOV.U32 R4, RZ, RZ, R8 ;  /* 0x000000ffff047224 */ /* 0x000fe400078e0008 */
[----:B------:R-:W-:Y:S01]  /*2a40*/  IMAD.MOV.U32 R5, RZ, RZ, R9 ;  /* 0x000000ffff057224 */ /* 0x000fe200078e0009 */
[----:B------:R-:W-:Y:S06]  /*2a50*/  RET.REL.NODEC R6 `(_ZN2at6native46_GLOBAL__N__fbf0e309_13_WeightNorm_cu_b3893b6b32weight_norm_bwd_first_dim_kernelIddEEvPT_S4_PKS3_S6_S6_PKT0_i) ;  /* 0xffffffd406687950 */ /* 0x000fec0003c3ffff */
.L_x_139:
        /* <DEDUP_REMOVED lines=10> */
.L_x_286:


//--------------------- .text._ZN2at6native46_GLOBAL__N__fbf0e309_13_WeightNorm_cu_b3893b6b31weight_norm_fwd_last_dim_kernelIN3c104HalfEfEEvPT_PT0_PKS5_SA_ii --------------------------
	.section	.text._ZN2at6native46_GLOBAL__N__fbf0e309_13_WeightNorm_cu_b3893b6b31weight_norm_fwd_last_dim_kernelIN3c104HalfEfEEvPT_PT0_PKS5_SA_ii,"ax",@progbits
	.align	128
.text._ZN2at6native46_GLOBAL__N__fbf0e309_13_WeightNorm_cu_b3893b6b31weight_norm_fwd_last_dim_kernelIN3c104HalfEfEEvPT_PT0_PKS5_SA_ii:
        .type           _ZN2at6native46_GLOBAL__N__fbf0e309_13_WeightNorm_cu_b3893b6b31weight_norm_fwd_last_dim_kernelIN3c104HalfEfEEvPT_PT0_PKS5_SA_ii,@function
        .size           _ZN2at6native46_GLOBAL__N__fbf0e309_13_WeightNorm_cu_b3893b6b31weight_norm_fwd_last_dim_kernelIN3c104HalfEfEEvPT_PT0_PKS5_SA_ii,(.L_x_288 - _ZN2at6native46_GLOBAL__N__fbf0e309_13_WeightNorm_cu_b3893b6b31weight_norm_fwd_last_dim_kernelIN3c104HalfEfEEvPT_PT0_PKS5_SA_ii)
        .other          _ZN2at6native46_GLOBAL__N__fbf0e309_13_WeightNorm_cu_b3893b6b31weight_norm_fwd_last_dim_kernelIN3c104HalfEfEEvPT_PT0_PKS5_SA_ii,@"STO_CUDA_ENTRY STV_DEFAULT"
_ZN2at6native46_GLOBAL__N__fbf0e309_13_WeightNorm_cu_b3893b6b31weight_norm_fwd_last_dim_kernelIN3c104HalfEfEEvPT_PT0_PKS5_SA_ii:
[----:B------:R-:W-:Y:S01]  /*0000*/  LDC R1, c[0x0][0x37c] ;  /* 0x0000df00ff017b82 */ /* 0x000fe20000000800 */
[----:B------:R-:W0:Y:S07]  /*0010*/  S2R R9, SR_TID.X ;  /* 0x0000000000097919 */ /* 0x000e2e0000002100 */
[----:B------:R-:W0:Y:S01]  /*0020*/  S2UR UR4, SR_CTAID.X ;  /* 0x00000000000479c3 */ /* 0x000e220000002500 */
[----:B------:R-:W1:Y:S01]  /*0030*/  LDCU.64 UR6, c[0x0][0x358] ;  /* 0x00006b00ff0677ac */ /* 0x000e620008000a00 */
[----:B------:R-:W-:Y:S01]  /*0040*/  BSSY.RECONVERGENT B0, `(.L_x_140) ;  /* 0x0000017000007945 */ /* 0x000fe20003800200 */
[----:B------:R-:W2:Y:S01]  /*0050*/  S2R R0, SR_TID.Y ;  /* 0x0000000000007919 */ /* 0x000ea20000002200 */
[----:B------:R-:W-:-:S04]  /*0060*/  IMAD.MOV.U32 R6, RZ, RZ, RZ ;  /* 0x000000ffff067224 */ /* 0x000fc800078e00ff */
[----:B------:R-:W0:Y:S01]  /*0070*/  LDC R4, c[0x0][0x360] ;  /* 0x0000d800ff047b82 */ /* 0x000e220000000800 */
[----:B------:R-:W3:Y:S07]  /*0080*/  LDCU UR8, c[0x0][0x364] ;  /* 0x00006c80ff0877ac */ /* 0x000eee0008000800 */
[----:B------:R-:W2:Y:S01]  /*0090*/  LDC.64 R2, c[0x0][0x3a0] ;  /* 0x0000e800ff027b82 */ /* 0x000ea20000000a00 */
[----:B0-----:R-:W-:Y:S01]  /*00a0*/  IMAD R7, R4, UR4, R9 ;  /* 0x0000000404077c24 */ /* 0x001fe2000f8e0209 */
[----:B--2---:R-:W-:-:S03]  /*00b0*/  ISETP.GE.AND P0, PT, R0, R3, PT ;  /* 0x000000030000720c */ /* 0x004fc60003f06270 */
[-C--:B------:R-:W-:Y:S01]  /*00c0*/  IMAD R5, R0, R2.reuse, R7 ;  /* 0x0000000200057224 */ /* 0x080fe200078e0207 */
[----:B------:R-:W-:-:S13]  /*00d0*/  ISETP.LT.AND P0, PT, R7, R2, !P0 ;  /* 0x000000020700720c */ /* 0x000fda0004701270 */
[----:B-1-3--:R-:W-:Y:S05]  /*00e0*/  @!P0 BRA `(.L_x_141) ;  /* 0x0000000000308947 */ /* 0x00afea0003800000 */
[----:B------:R-:W0:Y:S01]  /*00f0*/  LDC.64 R12, c[0x0][0x390] ;  /* 0x0000e400ff0c7b82 */ /* 0x000e220000000a00 */
[----:B------:R-:W-:Y:S02]  /*0100*/  IMAD.MOV.U32 R6, RZ, RZ, RZ ;  /* 0x000000ffff067224 */ /* 0x000fe400078e00ff */
[----:B------:R-:W-:Y:S02]  /*0110*/  IMAD.MOV.U32 R15, RZ, RZ, R5 ;  /* 0x000000ffff0f7224 */ /* 0x000fe400078e0005 */
[----:B------:R-:W-:-:S07]  /*0120*/  IMAD.MOV.U32 R8, RZ, RZ, R0 ;  /* 0x000000ffff087224 */ /* 0x000fce00078e0000 */
.L_x_142:
[----:B0-----:R-:W-:-:S06]  /*0130*/  IMAD.WIDE R10, R15, 0x2, R12 ;  /* 0x000000020f0a7825 */ /* 0x001fcc00078e020c */
[----:B------:R-:W2:Y:S01]  /*0140*/  LDG.E.U16.CONSTANT R10, desc[UR6][R10.64] ;  /* 0x000000060a0a7981 */ /* 0x000ea2000c1e9500 */
[----:B------:R-:W-:Y:S02]  /*0150*/  VIADD R8, R8, UR8 ;  /* 0x0000000808087c36 */ /* 0x000fe40008000000 */
[----:B------:R-:W-:-:S03]  /*0160*/  IMAD R15, R2, UR8, R15 ;  /* 0x00000008020f7c24 */ /* 0x000fc6000f8e020f */
[----:B------:R-:W-:Y:S01]  /*0170*/  ISETP.GE.AND P1, PT, R8, R3, PT ;  /* 0x000000030800720c */ /* 0x000fe20003f26270 */
[----:B--2---:R-:W-:-:S05]  /*0180*/  HADD2.F32 R17, -RZ, R10.H0_H0 ;  /* 0x2000000aff117230 */ /* 0x004fca0000004100 */
[----:B------:R-:W-:-:S07]  /*0190*/  FFMA.FTZ R6, R17, R17, R6 ;  /* 0x0000001111067223 */ /* 0x000fce0000010006 */
[----:B------:R-:W-:Y:S05]  /*01a0*/  @!P1 BRA `(.L_x_142) ;  /* 0xfffffffc00e09947 */ /* 0x000fea000383ffff */
.L_x_141:
[----:B------:R-:W-:Y:S05]  /*01b0*/  BSYNC.RECONVERGENT B0 ;  /* 0x0000000000007941 */ /* 0x000fea0003800200 */
.L_x_140:
[----:B------:R-:W0:Y:S01]  /*01c0*/  S2UR UR5, SR_CgaCtaId ;  /* 0x00000000000579c3 */ /* 0x000e220000008800 */
[----:B------:R-:W-:Y:S01]  /*01d0*/  IMAD R8, R4, UR8, RZ ;  /* 0x0000000804087c24 */ /* 0x000fe2000f8e02ff */
[----:B------:R-:W-:Y:S01]  /*01e0*/  UMOV UR4, 0x400 ;  /* 0x0000040000047882 */ /* 0x000fe20000000000 */
[----:B------:R-:W-:-:S03]  /*01f0*/  IMAD R11, R0, R4, R9 ;  /* 0x00000004000b7224 */ /* 0x000fc600078e0209 */
[C---:B------:R-:W-:Y:S02]  /*0200*/  ISETP.GE.U32.AND P1, PT, R8.reuse, 0x40, PT ;  /* 0x000000400800780c */ /* 0x040fe40003f26070 */
[----:B------:R-:W-:Y:S01]  /*0210*/  ISETP.GE.U32.AND P2, PT, R8, 0x80, PT ;  /* 0x000000800800780c */ /* 0x000fe20003f46070 */
[----:B0-----:R-:W-:-:S06]  /*0220*/  ULEA UR4, UR5, UR4, 0x18 ;  /* 0x0000000405047291 */ /* 0x001fcc000f8ec0ff */
        /* <DEDUP_REMOVED lines=143> */
.L_x_143:
[----:B------:R-:W-:-:S13]  /*0b20*/  ISETP.GT.U32.AND P2, PT, R11, 0x1f, PT ;  /* 0x0000001f0b00780c */ /* 0x000fda0003f44070 */
        /* <DEDUP_REMOVED lines=8> */
.L_x_146:
[----:B------:R-:W-:Y:S05]  /*0bb0*/  WARPSYNC.ALL ;  /* 0x0000000000007948 */ /* 0x000fea0003800000 */
[----:B------:R0:W1:Y:S02]  /*0bc0*/  SHFL.DOWN PT, R15, R6, R11, 0x1f ;  /* 0x08001f0b060f7589 */ /* 0x00006400000e0000 */
[----:B0-----:R-:W-:-:S04]  /*0bd0*/  SHF.R.U32.HI R11, RZ, 0x1, R11 ;  /* 0x00000001ff0b7819 */ /* 0x001fc8000001160b */
[----:B------:R-:W-:Y:S01]  /*0be0*/  ISETP.GE.U32.AND P1, PT, R11, R4, PT ;  /* 0x000000040b00720c */ /* 0x000fe20003f26070 */
[----:B-1----:R-:W-:-:S12]  /*0bf0*/  FADD.FTZ R6, R15, R6 ;  /* 0x000000060f067221 */ /* 0x002fd80000010000 */
[----:B------:R-:W-:Y:S05]  /*0c00*/  @P1 BRA `(.L_x_146) ;  /* 0xfffffffc00e81947 */ /* 0x000fea000383ffff */
.L_x_145:
[----:B------:R2:W-:Y:S02]  /*0c10*/  @!P2 STS [R13], R6 ;  /* 0x000000060d00a388 */ /* 0x0005e40000000800 */
.L_x_144:
[----:B------:R-:W-:Y:S05]  /*0c20*/  WARPSYNC.ALL ;  /* 0x0000000000007948 */ /* 0x000fea0003800000 */
[----:B------:R-:W-:Y:S01]  /*0c30*/  BAR.SYNC.DEFER_BLOCKING 0x0 ;  /* 0x0000000000007b1d */ /* 0x000fe20000010000 */
[----:B------:R-:W-:Y:S01]  /*0c40*/  ISETP.NE.AND P1, PT, R0, RZ, PT ;  /* 0x000000ff0000720c */ /* 0x000fe20003f25270 */
[----:B------:R-:W-:-:S06]  /*0c50*/  IMAD.IADD R8, R8, 0x1, R9 ;  /* 0x0000000108087824 */ /* 0x000fcc00078e0209 */
[----:B012---:R-:W0:Y:S01]  /*0c60*/  LDC.64 R12, c[0x0][0x398] ;  /* 0x0000e600ff0c7b82 */ /* 0x007e220000000a00 */
[----:B------:R-:W-:-:S05]  /*0c70*/  LEA R4, R8, UR4, 0x2 ;  /* 0x0000000408047c11 */ /* 0x000fca000f8e10ff */
[----:B------:R-:W-:Y:S02]  /*0c80*/  @!P1 LEA R6, R9, UR4, 0x2 ;  /* 0x0000000409069c11 */ /* 0x000fe4000f8e10ff */
[----:B------:R-:W1:Y:S04]  /*0c90*/  @!P1 LDC.64 R10, c[0x0][0x388] ;  /* 0x0000e200ff0a9b82 */ /* 0x000e680000000a00 */
[----:B------:R-:W2:Y:S01]  /*0ca0*/  @!P1 LDS R6, [R6] ;  /* 0x0000000006069984 */ /* 0x000ea20000000800 */
[----:B-1----:R-:W-:-:S04]  /*0cb0*/  @!P1 IMAD.WIDE R8, R7, 0x4, R10 ;  /* 0x0000000407089825 */ /* 0x002fc800078e020a */
[----:B0-----:R-:W-:Y:S01]  /*0cc0*/  IMAD.WIDE R10, R7, 0x2, R12 ;  /* 0x00000002070a7825 */ /* 0x001fe200078e020c */
[----:B--2---:R-:W0:Y:S08]  /*0cd0*/  @!P1 MUFU.RSQ R17, R6 ;  /* 0x0000000600119308 */ /* 0x004e300000001400 */
[----:B------:R-:W1:Y:S01]  /*0ce0*/  @!P1 MUFU.SQRT R15, R6 ;  /* 0x00000006000f9308 */ /* 0x000e620000002000 */
[----:B0-----:R0:W-:Y:S04]  /*0cf0*/  @!P1 STS [R4], R17 ;  /* 0x0000001104009388 */ /* 0x0011e80000000800 */
[----:B-1----:R0:W-:Y:S01]  /*0d00*/  @!P1 STG.E desc[UR6][R8.64], R15 ;  /* 0x0000000f08009986 */ /* 0x0021e2000c101906 */
[----:B------:R-:W-:Y:S06]  /*0d10*/  BAR.SYNC.DEFER_BLOCKING 0x0 ;  /* 0x0000000000007b1d */ /* 0x000fec0000010000 */
[----:B------:R-:W-:Y:S05]  /*0d20*/  @!P0 EXIT ;  /* 0x000000000000894d */ /* 0x000fea0003800000 */
[----:B------:R-:W2:Y:S01]  /*0d30*/  LDG.E.U16.CONSTANT R10, desc[UR6][R10.64] ;  /* 0x000000060a0a7981 */ /* 0x000ea2000c1e9500 */
[----:B------:R-:W1:Y:S03]  /*0d40*/  LDC.64 R6, c[0x0][0x390] ;  /* 0x0000e400ff067b82 */ /* 0x000e660000000a00 */
[----:B0-----:R-:W0:Y:S05]  /*0d50*/  LDS R4, [R4] ;  /* 0x0000000004047984 */ /* 0x001e2a0000000800 */
[----:B------:R-:W3:Y:S02]  /*0d60*/  LDC.64 R8, c[0x0][0x380] ;  /* 0x0000e000ff087b82 */ /* 0x000ee40000000a00 */
[----:B0123--:R-:W-:-:S07]  /*0d70*/  HADD2.F32 R14, -RZ, R10.H0_H0 ;  /* 0x2000000aff0e7230 */ /* 0x00ffce0000004100 */
.L_x_147:
[----:B0-----:R-:W-:-:S06]  /*0d80*/  IMAD.WIDE R10, R5, 0x2, R6 ;  /* 0x00000002050a7825 */ /* 0x001fcc00078e0206 */
[----:B------:R-:W2:Y:S01]  /*0d90*/  LDG.E.U16.CONSTANT R10, desc[UR6][R10.64] ;  /* 0x000000060a0a7981 */ /* 0x000ea2000c1e9500 */
[----:B------:R-:W-:-:S05]  /*0da0*/  VIADD R0, R0, UR8 ;  /* 0x0000000800007c36 */ /* 0x000fca0008000000 */
[----:B------:R-:W-:Y:S01]  /*0db0*/  ISETP.GE.AND P0, PT, R0, R3, PT ;  /* 0x000000030000720c */ /* 0x000fe20003f06270 */
[----:B--2---:R-:W-:-:S05]  /*0dc0*/  HADD2.F32 R13, -RZ, R10.H0_H0 ;  /* 0x2000000aff0d7230 */ /* 0x004fca0000004100 */
[----:B------:R-:W-:-:S04]  /*0dd0*/  FMUL.FTZ R13, R14, R13 ;  /* 0x0000000d0e0d7220 */ /* 0x000fc80000410000 */
[----:B------:R-:W-:-:S05]  /*0de0*/  FMUL.FTZ R13, R4, R13 ;  /* 0x0000000d040d7220 */ /* 0x000fca0000410000 */
[----:B------:R-:W-:Y:S01]  /*0df0*/  F2FP.F16.F32.PACK_AB R11, RZ, R13 ;  /* 0x0000000dff0b723e */ /* 0x000fe200000000ff */
[----:B------:R-:W-:-:S04]  /*0e00*/  IMAD.WIDE R12, R5, 0x2, R8 ;  /* 0x00000002050c7825 */ /* 0x000fc800078e0208 */
[----:B------:R-:W-:Y:S01]  /*0e10*/  IMAD R5, R2, UR8, R5 ;  /* 0x0000000802057c24 */ /* 0x000fe2000f8e0205 */
[----:B------:R0:W-:Y:S01]  /*0e20*/  STG.E.U16 desc[UR6][R12.64], R11 ;  /* 0x0000000b0c007986 */ /* 0x0001e2000c101506 */
[----:B------:R-:W-:Y:S05]  /*0e30*/  @!P0 BRA `(.L_x_147) ;  /* 0xfffffffc00d08947 */ /* 0x000fea000383ffff */
[----:B------:R-:W-:Y:S05]  /*0e40*/  EXIT ;  /* 0x000000000000794d */ /* 0x000fea0003800000 */
.L_x_148:
        /* <DEDUP_REMOVED lines=11> */
.L_x_288:


//--------------------- .text._ZN2at6native46_GLOBAL__N__fbf0e309_13_WeightNorm_cu_b3893b6b31weight_norm_fwd_last_dim_kernelIN3c108BFloat16EfEEvPT_PT0_PKS5_SA_ii --------------------------
	.section	.text._ZN2at6native46_GLOBAL__N__fbf0e309_13_WeightNorm_cu_b3893b6b31weight_norm_fwd_last_dim_kernelIN3c108BFloat16EfEEvPT_PT0_PKS5_SA_ii,"ax",@progbits
	.align	128
.text._ZN2at6native46_GLOBAL__N__fbf0e309_13_WeightNorm_cu_b3893b6b31weight_norm_fwd_last_dim_kernelIN3c108BFloat16EfEEvPT_PT0_PKS5_SA_ii:
        .type           _ZN2at6native46_GLOBAL__N__fbf0e309_13_WeightNorm_cu_b3893b6b31weight_norm_fwd_last_dim_kernelIN3c108BFloat16EfEEvPT_PT0_PKS5_SA_ii,@function
        .size           _ZN2at6native46_GLOBAL__N__fbf0e309_13_WeightNorm_cu_b3893b6b31weight_norm_fwd_last_dim_kernelIN3c108BFloat16EfEEvPT_PT0_PKS5_SA_ii,(.L_x_289 - _ZN2at6native46_GLOBAL__N__fbf0e309_13_WeightNorm_cu_b3893b6b31weight_norm_fwd_last_dim_kernelIN3c108BFloat16EfEEvPT_PT0_PKS5_SA_ii)
        .other          _ZN2at6native46_GLOBAL__N__fbf0e309_13_WeightNorm_cu_b3893b6b31weight_norm_fwd_last_dim_kernelIN3c108BFloat16EfEEvPT_PT0_PKS5_SA_ii,@"STO_CUDA_ENTRY STV_DEFAULT"
_ZN2at6native46_GLOBAL__N__fbf0e309_13_WeightNorm_cu_b3893b6b31weight_norm_fwd_last_dim_kernelIN3c108BFloat16EfEEvPT_PT0_PKS5_SA_ii:
        /* <DEDUP_REMOVED lines=19> */
.L_x_151:
[----:B0-----:R-:W-:-:S06]  /*0130*/  IMAD.WIDE R10, R15, 0x2, R12 ;  /* 0x000000020f0a7825 */ /* 0x001fcc00078e020c */
[----:B------:R-:W2:Y:S01]  /*0140*/  LDG.E.U16.CONSTANT R10, desc[UR6][R10.64] ;  /* 0x000000060a0a7981 */ /* 0x000ea2000c1e9500 */
[----:B------:R-:W-:Y:S02]  /*0150*/  VIADD R8, R8, UR8 ;  /* 0x0000000808087c36 */ /* 0x000fe40008000000 */
[----:B------:R-:W-:-:S03]  /*0160*/  IMAD R15, R2, UR8, R15 ;  /* 0x00000008020f7c24 */ /* 0x000fc6000f8e020f */
[----:B------:R-:W-:Y:S01]  /*0170*/  ISETP.GE.AND P1, PT, R8, R3, PT ;  /* 0x000000030800720c */ /* 0x000fe20003f26270 */
[----:B--2---:R-:W-:-:S04]  /*0180*/  IMAD.U32 R17, R10, 0x10000, RZ ;  /* 0x000100000a117824 */ /* 0x004fc800078e00ff */
[----:B------:R-:W-:-:S08]  /*0190*/  FFMA.FTZ R6, R17, R17, R6 ;  /* 0x0000001111067223 */ /* 0x000fd00000010006 */
[----:B------:R-:W-:Y:S05]  /*01a0*/  @!P1 BRA `(.L_x_151) ;  /* 0xfffffffc00e09947 */ /* 0x000fea000383ffff */
.L_x_150:
[----:B------:R-:W-:Y:S05]  /*01b0*/  BSYNC.RECONVERGENT B0 ;  /* 0x0000000000007941 */ /* 0x000fea0003800200 */
.L_x_149:
        /* <DEDUP_REMOVED lines=150> */
.L_x_152:
        /* <DEDUP_REMOVED lines=9> */
.L_x_155:
[----:B------:R-:W-:Y:S05]  /*0bb0*/  WARPSYNC.ALL ;  /* 0x0000000000007948 */ /* 0x000fea0003800000 */
[----:B------:R0:W1:Y:S02]  /*0bc0*/  SHFL.DOWN PT, R15, R6, R11, 0x1f ;  /* 0x08001f0b060f7589 */ /* 0x00006400000e0000 */
[----:B0-----:R-:W-:-:S04]  /*0bd0*/  SHF.R.U32.HI R11, RZ, 0x1, R11 ;  /* 0x00000001ff0b7819 */ /* 0x001fc8000001160b */
[----:B------:R-:W-:Y:S01]  /*0be0*/  ISETP.GE.U32.AND P1, PT, R11, R4, PT ;  /* 0x000000040b00720c */ /* 0x000fe20003f26070 */
[----:B-1----:R-:W-:-:S12]  /*0bf0*/  FADD.FTZ R6, R15, R6 ;  /* 0x000000060f067221 */ /* 0x002fd80000010000 */
[----:B------:R-:W-:Y:S05]  /*0c00*/  @P1 BRA `(.L_x_155) ;  /* 0xfffffffc00e81947 */ /* 0x000fea000383ffff */
.L_x_154:
[----:B------:R2:W-:Y:S02]  /*0c10*/  @!P2 STS [R13], R6 ;  /* 0x000000060d00a388 */ /* 0x0005e40000000800 */
.L_x_153:
        /* <DEDUP_REMOVED lines=21> */
[----:B0123--:R-:W-:-:S07]  /*0d70*/  IMAD.U32 R14, R10, 0x10000, RZ ;  /* 0x000100000a0e7824 */ /* 0x00ffce00078e00ff */
.L_x_156:
[----:B0-----:R-:W-:-:S06]  /*0d80*/  IMAD.WIDE R10, R5, 0x2, R6 ;  /* 0x00000002050a7825 */ /* 0x001fcc00078e0206 */
[----:B------:R-:W2:Y:S01]  /*0d90*/  LDG.E.U16.CONSTANT R10, desc[UR6][R10.64] ;  /* 0x000000060a0a7981 */ /* 0x000ea2000c1e9500 */
[----:B------:R-:W-:-:S05]  /*0da0*/  VIADD R0, R0, UR8 ;  /* 0x0000000800007c36 */ /* 0x000fca0008000000 */
[----:B------:R-:W-:Y:S01]  /*0db0*/  ISETP.GE.AND P0, PT, R0, R3, PT ;  /* 0x000000030000720c */ /* 0x000fe20003f06270 */
[----:B--2---:R-:W-:-:S04]  /*0dc0*/  IMAD.U32 R13, R10, 0x10000, RZ ;  /* 0x000100000a0d7824 */ /* 0x004fc800078e00ff */
[----:B------:R-:W-:-:S04]  /*0dd0*/  FMUL.FTZ R13, R14, R13 ;  /* 0x0000000d0e0d7220 */ /* 0x000fc80000410000 */
[----:B------:R-:W-:-:S05]  /*0de0*/  FMUL.FTZ R13, R4, R13 ;  /* 0x0000000d040d7220 */ /* 0x000fca0000410000 */
[----:B------:R-:W-:Y:S01]  /*0df0*/  F2FP.BF16.F32.PACK_AB R11, RZ, R13 ;  /* 0x0000000dff0b723e */ /* 0x000fe200000010ff */
[----:B------:R-:W-:-:S04]  /*0e00*/  IMAD.WIDE R12, R5, 0x2, R8 ;  /* 0x00000002050c7825 */ /* 0x000fc800078e0208 */
[----:B------:R-:W-:Y:S01]  /*0e10*/  IMAD R5, R2, UR8, R5 ;  /* 0x0000000802057c24 */ /* 0x000fe2000f8e0205 */
[----:B------:R0:W-:Y:S01]  /*0e20*/  STG.E.U16 desc[UR6][R12.64], R11 ;  /* 0x0000000b0c007986 */ /* 0x0001e2000c101506 */
[----:B------:R-:W-:Y:S05]  /*0e30*/  @!P0 BRA `(.L_x_156) ;  /* 0xfffffffc00d08947 */ /* 0x000fea000383ffff */
[----:B------:R-:W-:Y:S05]  /*0e40*/  EXIT ;  /* 0x000000000000794d */ /* 0x000fea0003800000 */
.L_x_157:
        /* <DEDUP_REMOVED lines=11> */
.L_x_289:


//--------------------- .text._ZN2at6native46_GLOBAL__N__fbf0e309_13_WeightNorm_cu_b3893b6b31weight_norm_fwd_last_dim_kernelIffEEvPT_PT0_PKS3_S8_ii --------------------------
	.section	.text._ZN2at6native46_GLOBAL__N__fbf0e309_13_WeightNorm_cu_b3893b6b31weight_norm_fwd_last_dim_kernelIffEEvPT_PT0_PKS3_S8_ii,"ax",@progbits
	.align	128
.text._ZN2at6native46_GLOBAL__N__fbf0e309_13_WeightNorm_cu_b3893b6b31weight_norm_fwd_last_dim_kernelIffEEvPT_PT0_PKS3_S8_ii:
        .type           _ZN2at6native46_GLOBAL__N__fbf0e309_13_WeightNorm_cu_b3893b6b31weight_norm_fwd_last_dim_kernelIffEEvPT_PT0_PKS3_S8_ii,@function
        .size           _ZN2at6native46_GLOBAL__N__fbf0e309_13_WeightNorm_cu_b3893b6b31weight_norm_fwd_last_dim_kernelIffEEvPT_PT0_PKS3_S8_ii,(.L_x_290 - _ZN2at6native46_GLOBAL__N__fbf0e309_13_WeightNorm_cu_b3893b6b31weight_norm_fwd_last_dim_kernelIffEEvPT_PT0_PKS3_S8_ii)
        .other          _ZN2at6native46_GLOBAL__N__fbf0e309_13_WeightNorm_cu_b3893b6b31weight_norm_fwd_last_dim_kernelIffEEvPT_PT0_PKS3_S8_ii,@"STO_CUDA_ENTRY STV_DEFAULT"
_ZN2at6native46_GLOBAL__N__fbf0e309_13_WeightNorm_cu_b3893b6b31weight_norm_fwd_last_dim_kernelIffEEvPT_PT0_PKS3_S8_ii:
        /* <DEDUP_REMOVED lines=19> */
.L_x_160:
[----:B0-----:R-:W-:-:S06]  /*0130*/  IMAD.WIDE R10, R15, 0x4, R12 ;  /* 0x000000040f0a7825 */ /* 0x001fcc00078e020c */
[----:B------:R-:W2:Y:S01]  /*0140*/  LDG.E.CONSTANT R11, desc[UR6][R10.64] ;  /* 0x000000060a0b7981 */ /* 0x000ea2000c1e9900 */
[----:B------:R-:W-:Y:S02]  /*0150*/  VIADD R8, R8, UR8 ;  /* 0x0000000808087c36 */ /* 0x000fe40008000000 */
[----:B------:R-:W-:-:S03]  /*0160*/  IMAD R15, R2, UR8, R15 ;  /* 0x00000008020f7c24 */ /* 0x000fc6000f8e020f */
[----:B------:R-:W-:Y:S01]  /*0170*/  ISETP.GE.AND P1, PT, R8, R3, PT ;  /* 0x000000030800720c */ /* 0x000fe20003f26270 */
[----:B--2---:R-:W-:-:S12]  /*0180*/  FFMA.FTZ R6, R11, R11, R6 ;  /* 0x0000000b0b067223 */ /* 0x004fd80000010006 */
[----:B------:R-:W-:Y:S05]  /*0190*/  @!P1 BRA `(.L_x_160) ;  /* 0xfffffffc00e49947 */ /* 0x000fea000383ffff */
.L_x_159:
[----:B------:R-:W-:Y:S05]  /*01a0*/  BSYNC.RECONVERGENT B0 ;  /* 0x0000000000007941 */ /* 0x000fea0003800200 */
.L_x_158:
        /* <DEDUP_REMOVED lines=150> */
.L_x_161:
        /* <DEDUP_REMOVED lines=9> */
.L_x_164:
[----:B------:R-:W-:Y:S05]  /*0ba0*/  WARPSYNC.ALL ;  /* 0x0000000000007948 */ /* 0x000fea0003800000 */
[----:B------:R0:W1:Y:S02]  /*0bb0*/  SHFL.DOWN PT, R15, R6, R11, 0x1f ;  /* 0x08001f0b060f7589 */ /* 0x00006400000e0000 */
[----:B0-----:R-:W-:-:S04]  /*0bc0*/  SHF.R.U32.HI R11, RZ, 0x1, R11 ;  /* 0x00000001ff0b7819 */ /* 0x001fc8000001160b */
[----:B------:R-:W-:Y:S01]  /*0bd0*/  ISETP.GE.U32.AND P1, PT, R11, R4, PT ;  /* 0x000000040b00720c */ /* 0x000fe20003f26070 */
[----:B-1----:R-:W-:-:S12]  /*0be0*/  FADD.FTZ R6, R15, R6 ;  /* 0x000000060f067221 */ /* 0x002fd80000010000 */
[----:B------:R-:W-:Y:S05]  /*0bf0*/  @P1 BRA `(.L_x_164) ;  /* 0xfffffffc00e81947 */ /* 0x000fea000383ffff */
.L_x_163:
[----:B------:R2:W-:Y:S02]  /*0c00*/  @!P2 STS [R13], R6 ;  /* 0x000000060d00a388 */ /* 0x0005e40000000800 */
.L_x_162:
        /* <DEDUP_REMOVED lines=17> */
[----:B------:R1:W5:Y:S01]  /*0d20*/  LDG.E.CONSTANT R14, desc[UR6][R6.64] ;  /* 0x00000006060e7981 */ /* 0x000362000c1e9900 */
[----:B------:R-:W2:Y:S03]  /*0d30*/  LDC.64 R12, c[0x0][0x390] ;  /* 0x0000e400ff0c7b82 */ /* 0x000ea60000000a00 */
[----:B0-----:R-:W0:Y:S05]  /*0d40*/  LDS R4, [R4] ;  /* 0x0000000004047984 */ /* 0x001e2a0000000800 */
[----:B------:R-:W3:Y:S02]  /*0d50*/  LDC.64 R10, c[0x0][0x380] ;  /* 0x0000e000ff0a7b82 */ /* 0x000ee40000000a00 */
.L_x_165:
[----:B-12---:R-:W-:-:S06]  /*0d60*/  IMAD.WIDE R6, R5, 0x4, R12 ;  /* 0x0000000405067825 */ /* 0x006fcc00078e020c */
[----:B------:R-:W2:Y:S01]  /*0d70*/  LDG.E.CONSTANT R7, desc[UR6][R6.64] ;  /* 0x0000000606077981 */ /* 0x000ea2000c1e9900 */
[----:B---34-:R-:W-:-:S04]  /*0d80*/  IMAD.WIDE R8, R5, 0x4, R10 ;  /* 0x0000000405087825 */ /* 0x018fc800078e020a */
[----:B------:R-:W-:Y:S02]  /*0d90*/  VIADD R0, R0, UR8 ;  /* 0x0000000800007c36 */ /* 0x000fe40008000000 */
[----:B------:R-:W-:-:S03]  /*0da0*/  IMAD R5, R2, UR8, R5 ;  /* 0x0000000802057c24 */ /* 0x000fc6000f8e0205 */
[----:B------:R-:W-:Y:S01]  /*0db0*/  ISETP.GE.AND P0, PT, R0, R3, PT ;  /* 0x000000030000720c */ /* 0x000fe20003f06270 */
[----:B--2--5:R-:W-:-:S04]  /*0dc0*/  FMUL.FTZ R15, R14, R7 ;  /* 0x000000070e0f7220 */ /* 0x024fc80000410000 */
[----:B0-----:R-:W-:-:S05]  /*0dd0*/  FMUL.FTZ R15, R4, R15 ;  /* 0x0000000f040f7220 */ /* 0x001fca0000410000 */
[----:B------:R4:W-:Y:S03]  /*0de0*/  STG.E desc[UR6][R8.64], R15 ;  /* 0x0000000f08007986 */ /* 0x0009e6000c101906 */
[----:B------:R-:W-:Y:S05]  /*0df0*/  @!P0 BRA `(.L_x_165) ;  /* 0xfffffffc00d88947 */ /* 0x000fea000383ffff */
[----:B------:R-:W-:Y:S05]  /*0e00*/  EXIT ;  /* 0x000000000000794d */ /* 0x000fea0003800000 */
.L_x_166:
        /* <DEDUP_REMOVED lines=15> */
.L_x_290:


//--------------------- .text._ZN2at6native46_GLOBAL__N__fbf0e309_13_WeightNorm_cu_b3893b6b31weight_norm_fwd_last_dim_kernelIddEEvPT_PT0_PKS3_S8_ii --------------------------
	.section	.text._ZN2at6native46_GLOBAL__N__fbf0e309_13_WeightNorm_cu_b3893b6b31weight_norm_fwd_last_dim_kernelIddEEvPT_PT0_PKS3_S8_ii,"ax",@progbits
	.align	128
.text._ZN2at6native46_GLOBAL__N__fbf0e309_13_WeightNorm_cu_b3893b6b31weight_norm_fwd_last_dim_kernelIddEEvPT_PT0_PKS3_S8_ii:
        .type           _ZN2at6native46_GLOBAL__N__fbf0e309_13_WeightNorm_cu_b3893b6b31weight_norm_fwd_last_dim_kernelIddEEvPT_PT0_PKS3_S8_ii,@function
        .size           _ZN2at6native46_GLOBAL__N__fbf0e309_13_WeightNorm_cu_b3893b6b31weight_norm_fwd_last_dim_kernelIddEEvPT_PT0_PKS3_S8_ii,(.L_x_291 - _ZN2at6native46_GLOBAL__N__fbf0e309_13_WeightNorm_cu_b3893b6b31weight_norm_fwd_last_dim_kernelIddEEvPT_PT0_PKS3_S8_ii)
        .other          _ZN2at6native46_GLOBAL__N__fbf0e309_13_WeightNorm_cu_b3893b6b31weight_norm_fwd_last_dim_kernelIddEEvPT_PT0_PKS3_S8_ii,@"STO_CUDA_ENTRY STV_DEFAULT"
_ZN2at6native46_GLOBAL__N__fbf0e309_13_WeightNorm_cu_b3893b6b31weight_norm_fwd_last_dim_kernelIddEEvPT_PT0_PKS3_S8_ii:
[----:B------:R-:W-:Y:S01]  /*0000*/  LDC R1, c[0x0][0x37c] ;  /* 0x0000df00ff017b82 */ /* 0x000fe20000000800 */
[----:B------:R-:W0:Y:S07]  /*0010*/  S2R R9, SR_TID.X ;  /* 0x0000000000097919 */ /* 0x000e2e0000002100 */
[----:B------:R-:W0:Y:S01]  /*0020*/  S2UR UR4, SR_CTAID.X ;  /* 0x00000000000479c3 */ /* 0x000e220000002500 */
[----:B------:R-:W1:Y:S01]  /*0030*/  LDCU.64 UR6, c[0x0][0x358] ;  /* 0x00006b00ff0677ac */ /* 0x000e620008000a00 */
[----:B------:R-:W-:Y:S01]  /*0040*/  BSSY.RECONVERGENT B0, `(.L_x_167) ;  /* 0x0000016000007945 */ /* 0x000fe20003800200 */
[----:B------:R-:W2:Y:S01]  /*0050*/  S2R R0, SR_TID.Y ;  /* 0x0000000000007919 */ /* 0x000ea20000002200 */
[----:B------:R-:W-:-:S04]  /*0060*/  CS2R R2, SRZ ;  /* 0x0000000000027805 */ /* 0x000fc8000001ff00 */
        /* <DEDUP_REMOVED lines=9> */
[----:B------:R-:W-:Y:S01]  /*0100*/  IMAD.MOV.U32 R15, RZ, RZ, R7 ;  /* 0x000000ffff0f7224 */ /* 0x000fe200078e0007 */
[----:B------:R-:W-:Y:S01]  /*0110*/  CS2R R2, SRZ ;  /* 0x0000000000027805 */ /* 0x000fe2000001ff00 */
[----:B------:R-:W-:-:S07]  /*0120*/  IMAD.MOV.U32 R6, RZ, RZ, R0 ;  /* 0x000000ffff067224 */ /* 0x000fce00078e0000 */
.L_x_169:
[----:B0-----:R-:W-:-:S06]  /*0130*/  IMAD.WIDE R10, R15, 0x8, R12 ;  /* 0x000000080f0a7825 */ /* 0x001fcc00078e020c */
[----:B------:R-:W2:Y:S01]  /*0140*/  LDG.E.64.CONSTANT R10, desc[UR6][R10.64] ;  /* 0x000000060a0a7981 */ /* 0x000ea2000c1e9b00 */
[----:B------:R-:W-:Y:S02]  /*0150*/  VIADD R6, R6, UR8 ;  /* 0x0000000806067c36 */ /* 0x000fe40008000000 */
[----:B------:R-:W-:-:S03]  /*0160*/  IMAD R15, R16, UR8, R15 ;  /* 0x00000008100f7c24 */ /* 0x000fc6000f8e020f */
[----:B------:R-:W-:Y:S01]  /*0170*/  ISETP.GE.AND P1, PT, R6, R17, PT ;  /* 0x000000110600720c */ /* 0x000fe20003f26270 */
[----:B--2---:R1:W2:-:S12]  /*0180*/  DFMA R2, R10, R10, R2 ;  /* 0x0000000a0a02722b */ /* 0x0042980000000002 */
[----:B-12---:R-:W-:Y:S05]  /*0190*/  @!P1 BRA `(.L_x_169) ;  /* 0xfffffffc00e49947 */ /* 0x006fea000383ffff */
.L_x_168:
[----:B------:R-:W-:Y:S05]  /*01a0*/  BSYNC.RECONVERGENT B0 ;  /* 0x0000000000007941 */ /* 0x000fea0003800200 */
.L_x_167:
        /* <DEDUP_REMOVED lines=150> */
.L_x_170:
[----:B------:R-:W-:-:S13]  /*0b10*/  ISETP.GT.U32.AND P2, PT, R11, 0x1f, PT ;  /* 0x0000001f0b00780c */ /* 0x000fda0003f44070 */
[----:B------:R-:W-:Y:S05]  /*0b20*/  @P2 BRA `(.L_x_171) ;  /* 0x0000000000402947 */ /* 0x000fea0003800000 */
[----:B-1----:R-:W-:Y:S01]  /*0b30*/  @P1 LDS.64 R14, [R13] ;  /* 0x000000000d0e1984 */ /* 0x002fe20000000a00 */
[----:B------:R-:W-:-:S03]  /*0b40*/  ISETP.GT.U32.AND P2, PT, R4, 0x10, PT ;  /* 0x000000100400780c */ /* 0x000fc60003f44070 */
[----:B------:R-:W0:Y:S02]  /*0b50*/  @P1 LDS.64 R16, [R13+0x100] ;  /* 0x000100000d101984 */ /* 0x000e240000000a00 */
[----:B0-----:R0:W1:Y:S08]  /*0b60*/  @P1 DADD R2, R14, R16 ;  /* 0x000000000e021229 */ /* 0x0010700000000010 */
[----:B01----:R-:W-:Y:S05]  /*0b70*/  @P2 BRA `(.L_x_172) ;  /* 0x0000000000242947 */ /* 0x003fea0003800000 */
[----:B------:R-:W-:-:S07]  /*0b80*/  IMAD.MOV.U32 R17, RZ, RZ, 0x10 ;  /* 0x00000010ff117424 */ /* 0x000fce00078e00ff */
.L_x_174:
[----:B------:R-:W-:-:S03]  /*0b90*/  UMOV UR5, 0xffffffff ;  /* 0xffffffff00057882 */ /* 0x000fc60000000000 */
[----:B-1----:R-:W-:Y:S05]  /*0ba0*/  BRA.DIV UR5, `(.L_x_173) ;  /* 0x00000006057c7947 */ /* 0x002fea000b800000 */
[----:B------:R0:W1:Y:S04]  /*0bb0*/  SHFL.DOWN PT, R15, R3, R17, 0x1f ;  /* 0x08001f11030f7589 */ /* 0x00006800000e0000 */
[----:B------:R0:W2:Y:S02]  /*0bc0*/  SHFL.DOWN PT, R14, R2, R17, 0x1f ;  /* 0x08001f11020e7589 */ /* 0x0000a400000e0000 */
.L_x_183:
[----:B0-----:R-:W-:Y:S01]  /*0bd0*/  SHF.R.U32.HI R17, RZ, 0x1, R17 ;  /* 0x00000001ff117819 */ /* 0x001fe20000011611 */
[----:B-12---:R0:W1:Y:S03]  /*0be0*/  DADD R2, R14, R2 ;  /* 0x000000000e027229 */ /* 0x0060660000000002 */
[----:B------:R-:W-:-:S13]  /*0bf0*/  ISETP.GE.U32.AND P1, PT, R17, R4, PT ;  /* 0x000000041100720c */ /* 0x000fda0003f26070 */
[----:B0-----:R-:W-:Y:S05]  /*0c00*/  @P1 BRA `(.L_x_174) ;  /* 0xfffffffc00e01947 */ /* 0x001fea000383ffff */
.L_x_172:
[----:B------:R-:W-:-:S13]  /*0c10*/  ISETP.GE.U32.AND P1, PT, R11, R4, PT ;  /* 0x000000040b00720c */ /* 0x000fda0003f26070 */
[----:B-1----:R2:W-:Y:S02]  /*0c20*/  @!P1 STS.64 [R13], R2 ;  /* 0x000000020d009388 */ /* 0x0025e40000000a00 */
.L_x_171:
[----:B------:R-:W-:Y:S01]  /*0c30*/  ISETP.NE.AND P1, PT, R0, RZ, PT ;  /* 0x000000ff0000720c */ /* 0x000fe20003f25270 */
[----:B0-2---:R-:W-:Y:S01]  /*0c40*/  IMAD.IADD R2, R6, 0x1, R9 ;  /* 0x0000000106027824 */ /* 0x005fe200078e0209 */
[----:B------:R-:W-:Y:S05]  /*0c50*/  WARPSYNC.ALL ;  /* 0x0000000000007948 */ /* 0x000fea0003800000 */
[----:B------:R-:W-:Y:S01]  /*0c60*/  BAR.SYNC.DEFER_BLOCKING 0x0 ;  /* 0x0000000000007b1d */ /* 0x000fe20000010000 */
[----:B------:R-:W-:-:S05]  /*0c70*/  LEA R2, R2, UR4, 0x3 ;  /* 0x0000000402027c11 */ /* 0x000fca000f8e18ff */
[----:B------:R-:W-:Y:S04]  /*0c80*/  BSSY.RECONVERGENT B0, `(.L_x_175) ;  /* 0x0000039000007945 */ /* 0x000fe80003800200 */
[----:B------:R-:W-:Y:S05]  /*0c90*/  @P1 BRA `(.L_x_176) ;  /* 0x0000000000dc1947 */ /* 0x000fea0003800000 */
[----:B------:R-:W-:Y:S01]  /*0ca0*/  LEA R10, R9, UR4, 0x3 ;  /* 0x00000004090a7c11 */ /* 0x000fe2000f8e18ff */
[----:B------:R-:W-:Y:S01]  /*0cb0*/  UMOV UR10, 0xf0000000 ;  /* 0xf0000000000a7882 */ /* 0x000fe20000000000 */
[----:B------:R-:W-:Y:S01]  /*0cc0*/  UMOV UR11, 0x380fffff ;  /* 0x380fffff000b7882 */ /* 0x000fe20000000000 */
[----:B------:R-:W-:Y:S03]  /*0cd0*/  BSSY.RECONVERGENT B1, `(.L_x_177) ;  /* 0x0000032000017945 */ /* 0x000fe60003800200 */
[----:B------:R-:W0:Y:S02]  /*0ce0*/  LDS.64 R10, [R10] ;  /* 0x000000000a0a7984 */ /* 0x000e240000000a00 */
[----:B0-----:R-:W0:-:S15]  /*0cf0*/  DSETP.GEU.AND P1, PT, |R10|, UR10, PT ;  /* 0x0000000a0a007e2a */ /* 0x001e1e000bf2e200 */
[----:B------:R-:W-:-:S15]  /*0d00*/  NOP ;  /* 0x0000000000007918 */ /* 0x000fde0000000000 */
[----:B------:R-:W-:-:S15]  /*0d10*/  NOP ;  /* 0x0000000000007918 */ /* 0x000fde0000000000 */
[----:B------:R-:W-:-:S15]  /*0d20*/  NOP ;  /* 0x0000000000007918 */ /* 0x000fde0000000000 */
[----:B------:R-:W-:-:S04]  /*0d30*/  NOP ;  /* 0x0000000000007918 */ /* 0x000fc80000000000 */
[----:B------:R-:W0:Y:S02]  /*0d40*/  F2F.F32.F64 R3, R10 ;  /* 0x0000000a00037310 */ /* 0x000e240000301000 */
[----:B0-----:R-:W-:Y:S01]  /*0d50*/  @!P1 FMUL R3, R3, 1.175494350822287508e-38 ;  /* 0x0080000003039820 */ /* 0x001fe20000400000 */
[----:B------:R-:W0:Y:S02]  /*0d60*/  LDC.64 R10, c[0x0][0x388] ;  /* 0x0000e200ff0a7b82 */ /* 0x000e240000000a00 */
[----:B0-----:R-:W-:-:S03]  /*0d70*/  IMAD.WIDE R10, R5, 0x8, R10 ;  /* 0x00000008050a7825 */ /* 0x001fc600078e020a */
[----:B------:R-:W0:Y:S02]  /*0d80*/  MUFU.SQRT R3, R3 ;  /* 0x0000000300037308 */ /* 0x000e240000002000 */
[----:B0-----:R-:W-:-:S15]  /*0d90*/  FMUL.FTZ R8, R3, 1 ;  /* 0x3f80000003087820 */ /* 0x001fde0000410000 */
[----:B------:R-:W-:-:S15]  /*0da0*/  NOP ;  /* 0x0000000000007918 */ /* 0x000fde0000000000 */
[----:B------:R-:W-:-:S15]  /*0db0*/  NOP ;  /* 0x0000000000007918 */ /* 0x000fde0000000000 */
[----:B------:R-:W-:-:S09]  /*0dc0*/  NOP ;  /* 0x0000000000007918 */ /* 0x000fd20000000000 */
[----:B------:R-:W0:Y:S02]  /*0dd0*/  F2F.F64.F32 R8, R8 ;  /* 0x0000000800087310 */ /* 0x000e240000201800 */
[----:B0-----:R-:W-:Y:S01]  /*0de0*/  VIADD R12, R9, 0x300402 ;  /* 0x00300402090c7836 */ /* 0x001fe20000000000 */
[----:B------:R0:W-:Y:S04]  /*0df0*/  STG.E.64 desc[UR6][R10.64], R8 ;  /* 0x000000080a007986 */ /* 0x0001e8000c101b06 */
[----:B------:R-:W-:Y:S01]  /*0e00*/  FSETP.GEU.AND P1, PT, |R12|, 5.8789094863358348022e-39, PT ;  /* 0x004004020c00780b */ /* 0x000fe20003f2e200 */
[----:B-1----:R-:W1:-:S15]  /*0e10*/  MUFU.RCP64H R13, R9 ;  /* 0x00000009000d7308 */ /* 0x002e5e0000001800 */
        /* <DEDUP_REMOVED lines=8> */
[----:B-1----:R-:W1:-:S15]  /*0ea0*/  DFMA R14, R14, R14, R14 ;  /* 0x0000000e0e0e722b */ /* 0x002e5e000000000e */
        /* <DEDUP_REMOVED lines=9> */
[----:B-1----:R-:W1:-:S15]  /*0f40*/  DFMA R16, -R8, R14, 1 ;  /* 0x3ff000000810742b */ /* 0x002e5e000000010e */
[----:B------:R-:W-:-:S15]  /*0f50*/  NOP ;  /* 0x0000000000007918 */ /* 0x000fde0000000000 */
[----:B------:R-:W-:-:S15]  /*0f60*/  NOP ;  /* 0x0000000000007918 */ /* 0x000fde0000000000 */
[----:B------:R-:W-:-:S15]  /*0f70*/  NOP ;  /* 0x0000000000007918 */ /* 0x000fde0000000000 */
[----:B------:R-:W-:-:S04]  /*0f80*/  NOP ;  /* 0x0000000000007918 */ /* 0x000fc80000000000 */
[----:B-1----:R0:W1:Y:S02]  /*0f90*/  DFMA R14, R14, R16, R14 ;  /* 0x000000100e0e722b */ /* 0x002064000000000e */
[----:B01----:R-:W-:Y:S05]  /*0fa0*/  @P1 BRA `(.L_x_178) ;  /* 0x0000000000101947 */ /* 0x003fea0003800000 */
[----:B------:R-:W-:Y:S02]  /*0fb0*/  LOP3.LUT R3, R9, 0x7fffffff, RZ, 0xc0, !PT ;  /* 0x7fffffff09037812 */ /* 0x000fe400078ec0ff */
[----:B------:R-:W-:-:S03]  /*0fc0*/  MOV R4, 0xff0 ;  /* 0x00000ff000047802 */ /* 0x000fc60000000f00 */
[----:B------:R-:W-:-:S07]  /*0fd0*/  VIADD R12, R3, 0xfff00000 ;  /* 0xfff00000030c7836 */ /* 0x000fce0000000000 */
[----:B------:R-:W-:Y:S05]  /*0fe0*/  CALL.REL.NOINC `($__internal_2_$__cuda_sm20_dblrcp_rn_slowpath_v3) ;  /* 0x0000000000ac7944 */ /* 0x000fea0003c00000 */
.L_x_178:
[----:B------:R-:W-:Y:S05]  /*0ff0*/  BSYNC.RECONVERGENT B1 ;  /* 0x0000000000017941 */ /* 0x000fea0003800200 */
.L_x_177:
[----:B------:R0:W-:Y:S02]  /*1000*/  STS.64 [R2], R14 ;  /* 0x0000000e02007388 */ /* 0x0001e40000000a00 */
.L_x_176:
[----:B------:R-:W-:Y:S05]  /*1010*/  BSYNC.RECONVERGENT B0 ;  /* 0x0000000000007941 */ /* 0x000fea0003800200 */
.L_x_175:
[----:B------:R-:W-:Y:S08]  /*1020*/  BAR.SYNC.DEFER_BLOCKING 0x0 ;  /* 0x0000000000007b1d */ /* 0x000ff00000010000 */
[----:B------:R-:W2:Y:S02]  /*1030*/  LDC.64 R8, c[0x0][0x398] ;  /* 0x0000e600ff087b82 */ /* 0x000ea40000000a00 */
[----:B--2---:R-:W-:Y:S01]  /*1040*/  IMAD.WIDE R4, R5, 0x8, R8 ;  /* 0x0000000805047825 */ /* 0x004fe200078e0208 */
[----:B------:R-:W-:Y:S06]  /*1050*/  @!P0 EXIT ;  /* 0x000000000000894d */ /* 0x000fec0003800000 */
[----:B------:R-:W5:Y:S01]  /*1060*/  LDG.E.64.CONSTANT R4, desc[UR6][R4.64] ;  /* 0x0000000604047981 */ /* 0x000f62000c1e9b00 */
[----:B------:R-:W2:Y:S03]  /*1070*/  LDC.64 R16, c[0x0][0x390] ;  /* 0x0000e400ff107b82 */ /* 0x000ea60000000a00 */
[----:B0-----:R-:W0:Y:S05]  /*1080*/  LDS.64 R2, [R2] ;  /* 0x0000000002027984 */ /* 0x001e2a0000000a00 */
[----:B-1----:R-:W1:Y:S08]  /*1090*/  LDC.64 R14, c[0x0][0x380] ;  /* 0x0000e000ff0e7b82 */ /* 0x002e700000000a00 */
[----:B------:R-:W3:Y:S02]  /*10a0*/  LDC.64 R18, c[0x0][0x3a0] ;  /* 0x0000e800ff127b82 */ /* 0x000ee40000000a00 */
.L_x_179:
[----:B--2---:R-:W-:-:S06]  /*10b0*/  IMAD.WIDE R8, R7, 0x8, R16 ;  /* 0x0000000807087825 */ /* 0x004fcc00078e0210 */
[----:B------:R-:W2:Y:S01]  /*10c0*/  LDG.E.64.CONSTANT R8, desc[UR6][R8.64] ;  /* 0x0000000608087981 */ /* 0x000ea2000c1e9b00 */
[----:B-1--4-:R-:W-:-:S04]  /*10d0*/  IMAD.WIDE R12, R7, 0x8, R14 ;  /* 0x00000008070c7825 */ /* 0x012fc800078e020e */
[----:B------:R-:W-:Y:S02]  /*10e0*/  VIADD R0, R0, UR8 ;  /* 0x0000000800007c36 */ /* 0x000fe40008000000 */
[----:B---3--:R-:W-:-:S03]  /*10f0*/  IMAD R7, R18, UR8, R7 ;  /* 0x0000000812077c24 */ /* 0x008fc6000f8e0207 */
[----:B------:R-:W-:Y:S01]  /*1100*/  ISETP.GE.AND P0, PT, R0, R19, PT ;  /* 0x000000130000720c */ /* 0x000fe20003f06270 */
[----:B--2--5:R-:W0:-:S15]  /*1110*/  DMUL R10, R4, R8 ;  /* 0x00000008040a7228 */ /* 0x024e1e0000000000 */
[----:B------:R-:W-:-:S15]  /*1120*/  NOP ;  /* 0x0000000000007918 */ /* 0x000fde0000000000 */
[----:B------:R-:W-:-:S15]  /*1130*/  NOP ;  /* 0x0000000000007918 */ /* 0x000fde0000000000 */
[----:B------:R-:W-:-:S15]  /*1140*/  NOP ;  /* 0x0000000000007918 */ /* 0x000fde0000000000 */
[----:B------:R-:W-:-:S04]  /*1150*/  NOP ;  /* 0x0000000000007918 */ /* 0x000fc80000000000 */
[----:B0-----:R-:W0:Y:S02]  /*1160*/  DMUL R10, R2, R10 ;  /* 0x0000000a020a7228 */ /* 0x001e240000000000 */
[----:B0-----:R4:W-:Y:S01]  /*1170*/  STG.E.64 desc[UR6][R12.64], R10 ;  /* 0x0000000a0c007986 */ /* 0x0019e2000c101b06 */
[----:B------:R-:W-:Y:S05]  /*1180*/  @!P0 BRA `(.L_x_179) ;  /* 0xfffffffc00c88947 */ /* 0x000fea000383ffff */
[----:B------:R-:W-:Y:S05]  /*1190*/  EXIT ;  /* 0x000000000000794d */ /* 0x000fea0003800000 */
.L_x_173:
[----:B------:R-:W-:Y:S01]  /*11a0*/  BSSY B0, `(.L_x_180) ;  /* 0x0000007000007945 */ /* 0x000fe20003800000 */
[----:B------:R-:W-:Y:S02]  /*11b0*/  IMAD.MOV.U32 R19, RZ, RZ, R3 ;  /* 0x000000ffff137224 */ /* 0x000fe400078e0003 */
[----:B------:R-:W-:Y:S02]  /*11c0*/  IMAD.MOV.U32 R10, RZ, RZ, 0x1f ;  /* 0x0000001fff0a7424 */ /* 0x000fe400078e00ff */
[----:B------:R-:W-:-:S07]  /*11d0*/  IMAD.MOV.U32 R8, RZ, RZ, -0x1 ;  /* 0xffffffffff087424 */ /* 0x000fce00078e00ff */
[----:B------:R-:W-:Y:S05]  /*11e0*/  WARPSYNC.COLLECTIVE R8, `(.L_x_181) ;  /* 0x0000000008087348 */ /* 0x000fea0003c00000 */
[----:B------:R0:W1:Y:S02]  /*11f0*/  SHFL.DOWN P1, R14, R19, R17, R10 ;  /* 0x08000011130e7389 */ /* 0x000064000002000a */
[----:B01----:R-:W-:Y:S05]  /*1200*/  ENDCOLLECTIVE ;  /* 0x000000000000791b */ /* 0x003fea0003800000 */
.L_x_181:
[----:B------:R-:W-:Y:S05]  /*1210*/  BSYNC B0 ;  /* 0x0000000000007941 */ /* 0x000fea0003800000 */
.L_x_180:
[----:B------:R-:W-:Y:S02]  /*1220*/  IMAD.MOV.U32 R19, RZ, RZ, R2 ;  /* 0x000000ffff137224 */ /* 0x000fe400078e0002 */
[----:B------:R-:W-:Y:S02]  /*1230*/  IMAD.MOV.U32 R10, RZ, RZ, 0x1f ;  /* 0x0000001fff0a7424 */ /* 0x000fe400078e00ff */
[----:B------:R-:W-:Y:S02]  /*1240*/  IMAD.MOV.U32 R8, RZ, RZ, -0x1 ;  /* 0xffffffffff087424 */ /* 0x000fe400078e00ff */
[----:B------:R-:W-:-:S07]  /*1250*/  IMAD.MOV.U32 R15, RZ, RZ, R14 ;  /* 0x000000ffff0f7224 */ /* 0x000fce00078e000e */
[----:B------:R-:W-:Y:S05]  /*1260*/  WARPSYNC.COLLECTIVE R8, `(.L_x_182) ;  /* 0x0000000008087348 */ /* 0x000fea0003c00000 */
[----:B------:R0:W1:Y:S02]  /*1270*/  SHFL.DOWN P1, R14, R19, R17, R10 ;  /* 0x08000011130e7389 */ /* 0x000064000002000a */
[----:B01----:R-:W-:Y:S05]  /*1280*/  ENDCOLLECTIVE ;  /* 0x000000000000791b */ /* 0x003fea0003800000 */
.L_x_182:
[----:B------:R-:W-:Y:S05]  /*1290*/  BRA `(.L_x_183) ;  /* 0xfffffff8004c7947 */ /* 0x000fea000383ffff */
        .weak           $__internal_2_$__cuda_sm20_dblrcp_rn_slowpath_v3
        .type           $__internal_2_$__cuda_sm20_dblrcp_rn_slowpath_v3,@function
        .size           $__internal_2_$__cuda_sm20_dblrcp_rn_slowpath_v3,(.L_x_291 - $__internal_2_$__cuda_sm20_dblrcp_rn_slowpath_v3)
$__internal_2_$__cuda_sm20_dblrcp_rn_slowpath_v3:
[----:B------:R-:W0:Y:S01]  /*12a0*/  DSETP.GTU.AND P1, PT, |R8|, +INF , PT ;  /* 0x7ff000000800742a */ /* 0x000e220003f2c200 */
[----:B------:R-:W-:Y:S04]  /*12b0*/  BSSY.RECONVERGENT B2, `(.L_x_184) ;  /* 0x000005b000027945 */ /* 0x000fe80003800200 */
        /* <DEDUP_REMOVED lines=54> */
.L_x_187:
        /* <DEDUP_REMOVED lines=34> */
.L_x_185:
[----:B------:R-:W-:Y:S01]  /*1840*/  LOP3.LUT R11, R9, 0x80000, RZ, 0xfc, !PT ;  /* 0x00080000090b7812 */ /* 0x000fe200078efcff */
[----:B------:R-:W-:-:S07]  /*1850*/  IMAD.MOV.U32 R10, RZ, RZ, R8 ;  /* 0x000000ffff0a7224 */ /* 0x000fce00078e0008 */
.L_x_186:
[----:B------:R-:W-:Y:S05]  /*1860*/  BSYNC.RECONVERGENT B2 ;  /* 0x0000000000027941 */ /* 0x000fea0003800200 */
.L_x_184:
[----:B------:R-:W-:Y:S02]  /*1870*/  IMAD.MOV.U32 R8, RZ, RZ, R4 ;  /* 0x000000ffff087224 */ /* 0x000fe400078e0004 */
[----:B------:R-:W-:Y:S02]  /*1880*/  IMAD.MOV.U32 R9, RZ, RZ, 0x0 ;  /* 0x00000000ff097424 */ /* 0x000fe400078e00ff */
[----:B------:R-:W-:Y:S02]  /*1890*/  IMAD.MOV.U32 R14, RZ, RZ, R10 ;  /* 0x000000ffff0e7224 */ /* 0x000fe400078e000a */
[----:B------:R-:W-:Y:S01]  /*18a0*/  IMAD.MOV.U32 R15, RZ, RZ, R11 ;  /* 0x000000ffff0f7224 */ /* 0x000fe200078e000b */
[----:B------:R-:W-:Y:S06]  /*18b0*/  RET.REL.NODEC R8 `(_ZN2at6native46_GLOBAL__N__fbf0e309_13_WeightNorm_cu_b3893b6b31weight_norm_fwd_last_dim_kernelIddEEvPT_PT0_PKS3_S8_ii) ;  /* 0xffffffe408d07950 */ /* 0x000fec0003c3ffff */
.L_x_188:
        /* <DEDUP_REMOVED lines=12> */
.L_x_291:


//--------------------- .text._ZN2at6native46_GLOBAL__N__fbf0e309_13_WeightNorm_cu_b3893b6b32weight_norm_fwd_first_dim_kernelIN3c104HalfEfEEvPT_PT0_PKS5_SA_i --------------------------
	.section	.text._ZN2at6native46_GLOBAL__N__fbf0e309_13_WeightNorm_cu_b3893b6b32weight_norm_fwd_first_dim_kernelIN3c104HalfEfEEvPT_PT0_PKS5_SA_i,"ax",@progbits
	.align	128
.text._ZN2at6native46_GLOBAL__N__fbf0e309_13_WeightNorm_cu_b3893b6b32weight_norm_fwd_first_dim_kernelIN3c104HalfEfEEvPT_PT0_PKS5_SA_i:
        .type           _ZN2at6native46_GLOBAL__N__fbf0e309_13_WeightNorm_cu_b3893b6b32weight_norm_fwd_first_dim_kernelIN3c104HalfEfEEvPT_PT0_PKS5_SA_i,@function
        .size           _ZN2at6native46_GLOBAL__N__fbf0e309_13_WeightNorm_cu_b3893b6b32weight_norm_fwd_first_dim_kernelIN3c104HalfEfEEvPT_PT0_PKS5_SA_i,(.L_x_293 - _ZN2at6native46_GLOBAL__N__fbf0e309_13_WeightNorm_cu_b3893b6b32weight_norm_fwd_first_dim_kernelIN3c104HalfEfEEvPT_PT0_PKS5_SA_i)
        .other          _ZN2at6native46_GLOBAL__N__fbf0e309_13_WeightNorm_cu_b3893b6b32weight_norm_fwd_first_dim_kernelIN3c104HalfEfEEvPT_PT0_PKS5_SA_i,@"STO_CUDA_ENTRY STV_DEFAULT"
_ZN2at6native46_GLOBAL__N__fbf0e309_13_WeightNorm_cu_b3893b6b32weight_norm_fwd_first_dim_kernelIN3c104HalfEfEEvPT_PT0_PKS5_SA_i:
        /* <DEDUP_REMOVED lines=46> */
[----:B------:R-:W-:-:S04]  /*02e0*/  IMAD.MOV.U32 R4, RZ, RZ, RZ ;  /* 0x000000ffff047224 */ /* 0x000fc800078e00ff */
[----:B------:R-:W-:-:S07]  /*02f0*/  IMAD.MOV R10, RZ, RZ, -R6 ;  /* 0x000000ffff0a7224 */ /* 0x000fce00078e0a06 */
.L_x_193:
[----:B0-----:R-:W-:-:S06]  /*0300*/  IMAD.WIDE R6, R11, 0x2, R8 ;  /* 0x000000020b067825 */ /* 0x001fcc00078e0208 */
[----:B------:R-:W2:Y:S01]  /*0310*/  LDG.E.U16.CONSTANT R6, desc[UR6][R6.64] ;  /* 0x0000000606067981 */ /* 0x000ea2000c1e9500 */
[----:B------:R-:W-:Y:S01]  /*0320*/  VIADD R10, R10, 0x1 ;  /* 0x000000010a0a7836 */ /* 0x000fe20000000000 */
[C---:B------:R-:W-:Y:S01]  /*0330*/  IADD3 R5, PT, PT, R2.reuse, R5, RZ ;  /* 0x0000000502057210 */ /* 0x040fe20007ffe0ff */
[----:B------:R-:W-:-:S03]  /*0340*/  IMAD.IADD R11, R2, 0x1, R11 ;  /* 0x00000001020b7824 */ /* 0x000fc600078e020b */
[----:B------:R-:W-:Y:S01]  /*0350*/  ISETP.NE.AND P0, PT, R10, RZ, PT ;  /* 0x000000ff0a00720c */ /* 0x000fe20003f05270 */
[----:B--2---:R-:W-:-:S05]  /*0360*/  HADD2.F32 R13, -RZ, R6.H0_H0 ;  /* 0x20000006ff0d7230 */ /* 0x004fca0000004100 */
[----:B------:R-:W-:-:S07]  /*0370*/  FFMA.FTZ R4, R13, R13, R4 ;  /* 0x0000000d0d047223 */ /* 0x000fce0000010004 */
[----:B------:R-:W-:Y:S05]  /*0380*/  @P0 BRA `(.L_x_193) ;  /* 0xfffffffc00dc0947 */ /* 0x000fea000383ffff */
.L_x_192:
[----:B------:R-:W-:Y:S05]  /*0390*/  BSYNC.RECONVERGENT B1 ;  /* 0x0000000000017941 */ /* 0x000fea0003800200 */
.L_x_191:
[----:B------:R-:W-:Y:S05]  /*03a0*/  @!P1 BRA `(.L_x_190) ;  /* 0x0000000000649947 */ /* 0x000fea0003800000 */
[----:B------:R-:W0:Y:S01]  /*03b0*/  LDC.64 R6, c[0x0][0x390] ;  /* 0x0000e400ff067b82 */ /* 0x000e220000000a00 */
[----:B------:R-:W-:-:S07]  /*03c0*/  IMAD.SHL.U32 R17, R2, 0x2, RZ ;  /* 0x0000000202117824 */ /* 0x000fce00078e00ff */
.L_x_194:
[----:B------:R-:W-:-:S04]  /*03d0*/  IMAD R9, R0, UR8, R5 ;  /* 0x0000000800097c24 */ /* 0x000fc8000f8e0205 */
[----:B0-----:R-:W-:-:S03]  /*03e0*/  IMAD.WIDE R8, R9, 0x2, R6 ;  /* 0x0000000209087825 */ /* 0x001fc600078e0206 */
[----:B------:R-:W-:-:S03]  /*03f0*/  IADD3 R10, P0, PT, R17, R8, RZ ;  /* 0x00000008110a7210 */ /* 0x000fc60007f1e0ff */
[----:B------:R-:W2:Y:S01]  /*0400*/  LDG.E.U16.CONSTANT R8, desc[UR6][R8.64] ;  /* 0x0000000608087981 */ /* 0x000ea2000c1e9500 */
[----:B------:R-:W-:Y:S02]  /*0410*/  IADD3.X R11, PT, PT, RZ, R9, RZ, P0, !PT ;  /* 0x00000009ff0b7210 */ /* 0x000fe400007fe4ff */
[----:B------:R-:W-:-:S03]  /*0420*/  IADD3 R12, P0, PT, R17, R10, RZ ;  /* 0x0000000a110c7210 */ /* 0x000fc60007f1e0ff */
[----:B------:R-:W3:Y:S02]  /*0430*/  LDG.E.U16.CONSTANT R10, desc[UR6][R10.64] ;  /* 0x000000060a0a7981 */ /* 0x000ee4000c1e9500 */
[----:B------:R-:W-:Y:S01]  /*0440*/  IMAD.X R13, RZ, RZ, R11, P0 ;  /* 0x000000ffff0d7224 */ /* 0x000fe200000e060b */
[----:B------:R-:W-:-:S04]  /*0450*/  IADD3 R14, P0, PT, R17, R12, RZ ;  /* 0x0000000c110e7210 */ /* 0x000fc80007f1e0ff */
[----:B------:R-:W4:Y:S01]  /*0460*/  LDG.E.U16.CONSTANT R12, desc[UR6][R12.64] ;  /* 0x000000060c0c7981 */ /* 0x000f22000c1e9500 */
[----:B------:R-:W-:-:S05]  /*0470*/  IMAD.X R15, RZ, RZ, R13, P0 ;  /* 0x000000ffff0f7224 */ /* 0x000fca00000e060d */
[----:B------:R-:W5:Y:S01]  /*0480*/  LDG.E.U16.CONSTANT R14, desc[UR6][R14.64] ;  /* 0x000000060e0e7981 */ /* 0x000f62000c1e9500 */
[----:B------:R-:W-:-:S04]  /*0490*/  LEA R5, R2, R5, 0x2 ;  /* 0x0000000502057211 */ /* 0x000fc800078e10ff */
[----:B------:R-:W-:Y:S01]  /*04a0*/  ISETP.GE.AND P0, PT, R5, UR8, PT ;  /* 0x0000000805007c0c */ /* 0x000fe2000bf06270 */
[----:B--2---:R-:W-:-:S05]  /*04b0*/  HADD2.F32 R19, -RZ, R8.H0_H0 ;  /* 0x20000008ff137230 */ /* 0x004fca0000004100 */
[----:B------:R-:W-:Y:S01]  /*04c0*/  FFMA.FTZ R4, R19, R19, R4 ;  /* 0x0000001313047223 */ /* 0x000fe20000010004 */
[----:B---3--:R-:W-:-:S05]  /*04d0*/  HADD2.F32 R21, -RZ, R10.H0_H0 ;  /* 0x2000000aff157230 */ /* 0x008fca0000004100 */
[----:B------:R-:W-:Y:S01]  /*04e0*/  FFMA.FTZ R4, R21, R21, R4 ;  /* 0x0000001515047223 */ /* 0x000fe20000010004 */
[----:B----4-:R-:W-:-:S05]  /*04f0*/  HADD2.F32 R9, -RZ, R12.H0_H0 ;  /* 0x2000000cff097230 */ /* 0x010fca0000004100 */
[----:B------:R-:W-:Y:S01]  /*0500*/  FFMA.FTZ R4, R9, R9, R4 ;  /* 0x0000000909047223 */ /* 0x000fe20000010004 */
[----:B-----5:R-:W-:-:S05]  /*0510*/  HADD2.F32 R11, -RZ, R14.H0_H0 ;  /* 0x2000000eff0b7230 */ /* 0x020fca0000004100 */
[----:B------:R-:W-:Y:S01]  /*0520*/  FFMA.FTZ R4, R11, R11, R4 ;  /* 0x0000000b0b047223 */ /* 0x000fe20000010004 */
[----:B------:R-:W-:Y:S06]  /*0530*/  @!P0 BRA `(.L_x_194) ;  /* 0xfffffffc00a48947 */ /* 0x000fec000383ffff */
.L_x_190:
[----:B------:R-:W-:Y:S05]  /*0540*/  BSYNC.RECONVERGENT B0 ;  /* 0x0000000000007941 */ /* 0x000fea0003800200 */
.L_x_189:
        /* <DEDUP_REMOVED lines=152> */
.L_x_195:
        /* <DEDUP_REMOVED lines=16> */
.L_x_207:
[----:B------:R-:W-:Y:S01]  /*0fd0*/  ISETP.NE.AND P0, PT, R6, RZ, PT ;  /* 0x000000ff0600720c */ /* 0x000fe20003f05270 */
[----:B-1----:R-:W-:-:S12]  /*0fe0*/  FADD.FTZ R9, R10, R9 ;  /* 0x000000090a097221 */ /* 0x002fd80000010000 */
[----:B------:R2:W-:Y:S02]  /*0ff0*/  @!P0 STS [UR4], R9 ;  /* 0x00000009ff008988 */ /* 0x0005e40008000804 */
.L_x_196:
[----:B------:R-:W-:Y:S05]  /*1000*/  WARPSYNC.ALL ;  /* 0x0000000000007948 */ /* 0x000fea0003800000 */
[----:B------:R-:W-:Y:S01]  /*1010*/  BAR.SYNC.DEFER_BLOCKING 0x0 ;  /* 0x0000000000007b1d */ /* 0x000fe20000010000 */
[C---:B------:R-:W-:Y:S02]  /*1020*/  ISETP.NE.AND P0, PT, R3.reuse, RZ, PT ;  /* 0x000000ff0300720c */ /* 0x040fe40003f05270 */
[----:B------:R-:W-:-:S11]  /*1030*/  ISETP.GE.AND P1, PT, R3, UR8, PT ;  /* 0x0000000803007c0c */ /* 0x000fd6000bf26270 */
[----:B01----:R-:W0:Y:S01]  /*1040*/  @!P0 LDC.64 R6, c[0x0][0x388] ;  /* 0x0000e200ff068b82 */ /* 0x003e220000000a00 */
[----:B------:R-:W1:Y:S01]  /*1050*/  LDS R4, [UR4] ;  /* 0x00000004ff047984 */ /* 0x000e620008000800 */
[----:B0-----:R-:W-:Y:S01]  /*1060*/  @!P0 IMAD.WIDE.U32 R6, R0, 0x4, R6 ;  /* 0x0000000400068825 */ /* 0x001fe200078e0006 */
[----:B-1----:R-:W0:Y:S04]  /*1070*/  MUFU.SQRT R4, R4 ;  /* 0x0000000400047308 */ /* 0x002e280000002000 */
[----:B0-----:R0:W-:Y:S01]  /*1080*/  @!P0 STG.E desc[UR6][R6.64], R4 ;  /* 0x0000000406008986 */ /* 0x0011e2000c101906 */
[----:B------:R-:W-:Y:S05]  /*1090*/  @P1 EXIT ;  /* 0x000000000000194d */ /* 0x000fea0003800000 */
[----:B0-----:R-:W0:Y:S02]  /*10a0*/  LDC.64 R6, c[0x0][0x398] ;  /* 0x0000e600ff067b82 */ /* 0x001e240000000a00 */
[----:B0-----:R-:W-:-:S05]  /*10b0*/  IMAD.WIDE.U32 R6, R0, 0x2, R6 ;  /* 0x0000000200067825 */ /* 0x001fca00078e0006 */
[----:B------:R0:W3:Y:S01]  /*10c0*/  LDG.E.U16.CONSTANT R5, desc[UR6][R6.64] ;  /* 0x0000000606057981 */ /* 0x0000e2000c1e9500 */
[----:B------:R-:W1:Y:S01]  /*10d0*/  I2F.U32.RP R12, R2 ;  /* 0x00000002000c7306 */ /* 0x000e620000209000 */
[----:B------:R-:W-:Y:S01]  /*10e0*/  IMAD.IADD R10, R3, 0x1, R2 ;  /* 0x00000001030a7824 */ /* 0x000fe200078e0202 */
[----:B------:R-:W-:Y:S01]  /*10f0*/  ISETP.NE.U32.AND P2, PT, R2, RZ, PT ;  /* 0x000000ff0200720c */ /* 0x000fe20003f45070 */
[----:B------:R-:W-:Y:S03]  /*1100*/  BSSY.RECONVERGENT B0, `(.L_x_198) ;  /* 0x000002f000007945 */ /* 0x000fe60003800200 */
[C---:B------:R-:W-:Y:S02]  /*1110*/  ISETP.GE.U32.AND P0, PT, R10.reuse, UR8, PT ;  /* 0x000000080a007c0c */ /* 0x040fe4000bf06070 */
[----:B------:R-:W-:Y:S01]  /*1120*/  VIMNMX.U32 R11, PT, PT, R10, UR8, !PT ;  /* 0x000000080a0b7c48 */ /* 0x000fe2000ffe0000 */
[----:B------:R-:W-:Y:S01]  /*1130*/  MUFU.RCP R4, R4 ;  /* 0x0000000400047308 */ /* 0x000fe20000001000 */
[----:B0-----:R-:W-:-:S04]  /*1140*/  SEL R6, RZ, 0x1, P0 ;  /* 0x00000001ff067807 */ /* 0x001fc80000000000 */
[----:B------:R-:W-:-:S03]  /*1150*/  IADD3 R11, PT, PT, R11, -R10, -R6 ;  /* 0x8000000a0b0b7210 */ /* 0x000fc60007ffe806 */
[----:B-1----:R-:W0:Y:S02]  /*1160*/  MUFU.RCP R12, R12 ;  /* 0x0000000c000c7308 */ /* 0x002e240000001000 */
[----:B0-----:R-:W-:-:S06]  /*1170*/  IADD3 R8, PT, PT, R12, 0xffffffe, RZ ;  /* 0x0ffffffe0c087810 */ /* 0x001fcc0007ffe0ff */
[----:B--2---:R0:W1:Y:S02]  /*1180*/  F2I.FTZ.U32.TRUNC.NTZ R9, R8 ;  /* 0x0000000800097305 */ /* 0x004064000021f000 */
[----:B0-----:R-:W-:Y:S02]  /*1190*/  HFMA2 R8, -RZ, RZ, 0, 0 ;  /* 0x00000000ff087431 */ /* 0x001fe400000001ff */
        /* <DEDUP_REMOVED lines=15> */
[----:B------:R-:W-:Y:S01]  /*1290*/  ISETP.NE.AND P0, PT, R6, 0x3, PT ;  /* 0x000000030600780c */ /* 0x000fe20003f05270 */
[----:B---3--:R-:W-:-:S12]  /*12a0*/  HADD2.F32 R5, -RZ, R5.H0_H0 ;  /* 0x20000005ff057230 */ /* 0x008fd80000004100 */
[----:B------:R-:W-:Y:S05]  /*12b0*/  @!P0 BRA `(.L_x_199) ;  /* 0x00000000004c8947 */ /* 0x000fea0003800000 */
[----:B------:R-:W0:Y:S01]  /*12c0*/  LDC.64 R6, c[0x0][0x390] ;  /* 0x0000e400ff067b82 */ /* 0x000e220000000a00 */
[----:B------:R-:W-:Y:S01]  /*12d0*/  IADD3 R10, PT, PT, R10, 0x1, RZ ;  /* 0x000000010a0a7810 */ /* 0x000fe20007ffe0ff */
[----:B------:R-:W-:-:S03]  /*12e0*/  IMAD R15, R0, UR8, R3 ;  /* 0x00000008000f7c24 */ /* 0x000fc6000f8e0203 */
[----:B------:R-:W-:-:S03]  /*12f0*/  LOP3.LUT R10, R10, 0x3, RZ, 0xc0, !PT ;  /* 0x000000030a0a7812 */ /* 0x000fc600078ec0ff */
[----:B------:R-:W1:Y:S02]  /*1300*/  LDC.64 R8, c[0x0][0x380] ;  /* 0x0000e000ff087b82 */ /* 0x000e640000000a00 */
[----:B------:R-:W-:Y:S02]  /*1310*/  IMAD R3, R10, R2, R3 ;  /* 0x000000020a037224 */ /* 0x000fe400078e0203 */
[----:B------:R-:W-:-:S07]  /*1320*/  IMAD.MOV R14, RZ, RZ, -R10 ;  /* 0x000000ffff0e7224 */ /* 0x000fce00078e0a0a */
.L_x_200:
[----:B0-2---:R-:W-:-:S06]  /*1330*/  IMAD.WIDE R12, R15, 0x2, R6 ;  /* 0x000000020f0c7825 */ /* 0x005fcc00078e0206 */
[----:B------:R-:W2:Y:S01]  /*1340*/  LDG.E.U16.CONSTANT R12, desc[UR6][R12.64] ;  /* 0x000000060c0c7981 */ /* 0x000ea2000c1e9500 */
[----:B------:R-:W-:-:S05]  /*1350*/  VIADD R14, R14, 0x1 ;  /* 0x000000010e0e7836 */ /* 0x000fca0000000000 */
[----:B------:R-:W-:Y:S01]  /*1360*/  ISETP.NE.AND P0, PT, R14, RZ, PT ;  /* 0x000000ff0e00720c */ /* 0x000fe20003f05270 */
[----:B--2---:R-:W-:-:S05]  /*1370*/  HADD2.F32 R10, -RZ, R12.H0_H0 ;  /* 0x2000000cff0a7230 */ /* 0x004fca0000004100 */
[----:B------:R-:W-:-:S04]  /*1380*/  FMUL.FTZ R11, R5, R10 ;  /* 0x0000000a050b7220 */ /* 0x000fc80000410000 */
[----:B------:R-:W-:-:S05]  /*1390*/  FMUL.FTZ R11, R4, R11 ;  /* 0x0000000b040b7220 */ /* 0x000fca0000410000 */
[----:B------:R-:W-:Y:S01]  /*13a0*/  F2FP.F16.F32.PACK_AB R13, RZ, R11 ;  /* 0x0000000bff0d723e */ /* 0x000fe200000000ff */
[----:B-1----:R-:W-:Y:S01]  /*13b0*/  IMAD.WIDE R10, R15, 0x2, R8 ;  /* 0x000000020f0a7825 */ /* 0x002fe200078e0208 */
[----:B------:R-:W-:-:S04]  /*13c0*/  IADD3 R15, PT, PT, R2, R15, RZ ;  /* 0x0000000f020f7210 */ /* 0x000fc80007ffe0ff */
[----:B------:R2:W-:Y:S01]  /*13d0*/  STG.E.U16 desc[UR6][R10.64], R13 ;  /* 0x0000000d0a007986 */ /* 0x0005e2000c101506 */
[----:B------:R-:W-:Y:S05]  /*13e0*/  @P0 BRA `(.L_x_200) ;  /* 0xfffffffc00d00947 */ /* 0x000fea000383ffff */
.L_x_199:
[----:B------:R-:W-:Y:S05]  /*13f0*/  BSYNC.RECONVERGENT B0 ;  /* 0x0000000000007941 */ /* 0x000fea0003800200 */
.L_x_198:
[----:B------:R-:W-:Y:S05]  /*1400*/  @!P1 EXIT ;  /* 0x000000000000994d */ /* 0x000fea0003800000 */
[----:B------:R-:W0:Y:S01]  /*1410*/  LDC.64 R6, c[0x0][0x390] ;  /* 0x0000e400ff067b82 */ /* 0x000e220000000a00 */
[----:B--2---:R-:W-:-:S07]  /*1420*/  IMAD.SHL.U32 R10, R2, 0x2, RZ ;  /* 0x00000002020a7824 */ /* 0x004fce00078e00ff */
[----:B------:R-:W1:Y:S02]  /*1430*/  LDC.64 R8, c[0x0][0x380] ;  /* 0x0000e000ff087b82 */ /* 0x000e640000000a00 */
.L_x_201:
[----:B------:R-:W-:-:S04]  /*1440*/  IMAD R15, R0, UR8, R3 ;  /* 0x00000008000f7c24 */ /* 0x000fc8000f8e0203 */
[----:B0-----:R-:W-:-:S03]  /*1450*/  IMAD.WIDE R12, R15, 0x2, R6 ;  /* 0x000000020f0c7825 */ /* 0x001fc600078e0206 */
[C---:B------:R-:W-:Y:S02]  /*1460*/  IADD3 R18, P0, PT, R10.reuse, R12, RZ ;  /* 0x0000000c0a127210 */ /* 0x040fe40007f1e0ff */
[----:B------:R-:W2:Y:S03]  /*1470*/  LDG.E.U16.CONSTANT R11, desc[UR6][R12.64] ;  /* 0x000000060c0b7981 */ /* 0x000ea6000c1e9500 */
[----:B------:R-:W-:Y:S01]  /*1480*/  IMAD.X R19, RZ, RZ, R13, P0 ;  /* 0x000000ffff137224 */ /* 0x000fe200000e060d */
[----:B------:R-:W-:-:S04]  /*1490*/  IADD3 R20, P0, PT, R10, R18, RZ ;  /* 0x000000120a147210 */ /* 0x000fc80007f1e0ff */
[----:B------:R-:W-:Y:S01]  /*14a0*/  IADD3.X R21, PT, PT, RZ, R19, RZ, P0, !PT ;  /* 0x00000013ff157210 */ /* 0x000fe200007fe4ff */
[----:B------:R-:W3:Y:S01]  /*14b0*/  LDG.E.U16.CONSTANT R18, desc[UR6][R18.64] ;  /* 0x0000000612127981 */ /* 0x000ee2000c1e9500 */
[----:B------:R-:W-:-:S03]  /*14c0*/  IADD3 R16, P0, PT, R10, R20, RZ ;  /* 0x000000140a107210 */ /* 0x000fc60007f1e0ff */
[----:B------:R-:W4:Y:S02]  /*14d0*/  LDG.E.U16.CONSTANT R20, desc[UR6][R20.64] ;  /* 0x0000000614147981 */ /* 0x000f24000c1e9500 */
[----:B------:R-:W-:-:S05]  /*14e0*/  IMAD.X R17, RZ, RZ, R21, P0 ;  /* 0x000000ffff117224 */ /* 0x000fca00000e0615 */
[----:B------:R-:W5:Y:S01]  /*14f0*/  LDG.E.U16.CONSTANT R16, desc[UR6][R16.64] ;  /* 0x0000000610107981 */ /* 0x000f62000c1e9500 */
[----:B------:R-:W-:Y:S02]  /*1500*/  IMAD R3, R2, 0x4, R3 ;  /* 0x0000000402037824 */ /* 0x000fe400078e0203 */
[----:B--2---:R-:W-:-:S05]  /*1510*/  HADD2.F32 R14, -RZ, R11.H0_H0 ;  /* 0x2000000bff0e7230 */ /* 0x004fca0000004100 */
[----:B------:R-:W-:Y:S01]  /*1520*/  FMUL.FTZ R11, R5, R14 ;  /* 0x0000000e050b7220 */ /* 0x000fe20000410000 */
[----:B-1----:R-:W-:-:S04]  /*1530*/  IMAD.WIDE R14, R15, 0x2, R8 ;  /* 0x000000020f0e7825 */ /* 0x002fc800078e0208 */
[----:B------:R-:W-:Y:S01]  /*1540*/  FMUL.FTZ R11, R4, R11 ;  /* 0x0000000b040b7220 */ /* 0x000fe20000410000 */
[----:B---3--:R-:W-:Y:S01]  /*1550*/  HADD2.F32 R22, -RZ, R18.H0_H0 ;  /* 0x20000012ff167230 */ /* 0x008fe20000004100 */
[----:B------:R-:W-:-:S03]  /*1560*/  IADD3 R12, P0, PT, R10, R14, RZ ;  /* 0x0000000e0a0c7210 */ /* 0x000fc60007f1e0ff */
[----:B------:R-:W-:Y:S01]  /*1570*/  F2FP.F16.F32.PACK_AB R11, RZ, R11 ;  /* 0x0000000bff0b723e */ /* 0x000fe200000000ff */
[----:B----4-:R-:W-:Y:S02]  /*1580*/  HADD2.F32 R24, -RZ, R20.H0_H0 ;  /* 0x20000014ff187230 */ /* 0x010fe40000004100 */
[----:B------:R-:W-:Y:S01]  /*1590*/  FMUL.FTZ R19, R5, R22 ;  /* 0x0000001605137220 */ /* 0x000fe20000410000 */
[----:B------:R-:W-:Y:S01]  /*15a0*/  IADD3.X R13, PT, PT, RZ, R15, RZ, P0, !PT ;  /* 0x0000000fff0d7210 */ /* 0x000fe200007fe4ff */
[----:B-----5:R-:W-:Y:S01]  /*15b0*/  HADD2.F32 R18, -RZ, R16.H0_H0 ;  /* 0x20000010ff127230 */ /* 0x020fe20000004100 */
[----:B------:R-:W-:Y:S01]  /*15c0*/  PRMT R21, R11, 0x7610, R21 ;  /* 0x000076100b157816 */ /* 0x000fe20000000015 */
[----:B------:R-:W-:Y:S01]  /*15d0*/  FMUL.FTZ R19, R4, R19 ;  /* 0x0000001304137220 */ /* 0x000fe20000410000 */
[C---:B------:R-:W-:Y:S01]  /*15e0*/  FMUL.FTZ R11, R5.reuse, R24 ;  /* 0x00000018050b7220 */ /* 0x040fe20000410000 */
[----:B------:R-:W-:Y:S01]  /*15f0*/  IADD3 R16, P0, PT, R10, R12, RZ ;  /* 0x0000000c0a107210 */ /* 0x000fe20007f1e0ff */
[----:B------:R-:W-:-:S02]  /*1600*/  FMUL.FTZ R17, R5, R18 ;  /* 0x0000001205117220 */ /* 0x000fc40000410000 */
[C---:B------:R-:W-:Y:S01]  /*1610*/  FMUL.FTZ R11, R4.reuse, R11 ;  /* 0x0000000b040b7220 */ /* 0x040fe20000410000 */
[----:B------:R-:W-:Y:S01]  /*1620*/  F2FP.F16.F32.PACK_AB R19, RZ, R19 ;  /* 0x00000013ff13723e */ /* 0x000fe200000000ff */
[----:B------:R-:W-:Y:S01]  /*1630*/  FMUL.FTZ R20, R4, R17 ;  /* 0x0000001104147220 */ /* 0x000fe20000410000 */
[----:B------:R-:W-:Y:S01]  /*1640*/  IMAD.X R17, RZ, RZ, R13, P0 ;  /* 0x000000ffff117224 */ /* 0x000fe200000e060d */
[----:B------:R-:W-:Y:S01]  /*1650*/  IADD3 R18, P0, PT, R10, R16, RZ ;  /* 0x000000100a127210 */ /* 0x000fe20007f1e0ff */
[----:B------:R0:W-:Y:S01]  /*1660*/  STG.E.U16 desc[UR6][R14.64], R21 ;  /* 0x000000150e007986 */ /* 0x0001e2000c101506 */
[----:B------:R-:W-:Y:S02]  /*1670*/  F2FP.F16.F32.PACK_AB R11, RZ, R11 ;  /* 0x0000000bff0b723e */ /* 0x000fe400000000ff */
[----:B------:R-:W-:Y:S02]  /*1680*/  F2FP.F16.F32.PACK_AB R20, RZ, R20 ;  /* 0x00000014ff14723e */ /* 0x000fe400000000ff */
[----:B0-----:R-:W-:-:S02]  /*1690*/  PRMT R15, R19, 0x7610, R15 ;  /* 0x00007610130f7816 */ /* 0x001fc4000000000f */
[----:B------:R-:W-:-:S03]  /*16a0*/  IADD3.X R19, PT, PT, RZ, R17, RZ, P0, !PT ;  /* 0x00000011ff137210 */ /* 0x000fc600007fe4ff */
[----:B------:R2:W-:Y:S04]  /*16b0*/  STG.E.U16 desc[UR6][R12.64], R15 ;  /* 0x0000000f0c007986 */ /* 0x0005e8000c101506 */
[----:B------:R2:W-:Y:S04]  /*16c0*/  STG.E.U16 desc[UR6][R16.64], R11 ;  /* 0x0000000b10007986 */ /* 0x0005e8000c101506 */
[----:B------:R2:W-:Y:S01]  /*16d0*/  STG.E.U16 desc[UR6][R18.64], R20 ;  /* 0x0000001412007986 */ /* 0x0005e2000c101506 */
[----:B------:R-:W-:-:S13]  /*16e0*/  ISETP.GE.AND P0, PT, R3, UR8, PT ;  /* 0x0000000803007c0c */ /* 0x000fda000bf06270 */
[----:B--2---:R-:W-:Y:S05]  /*16f0*/  @!P0 BRA `(.L_x_201) ;  /* 0xfffffffc00508947 */ /* 0x004fea000383ffff */
[----:B------:R-:W-:Y:S05]  /*1700*/  EXIT ;  /* 0x000000000000794d */ /* 0x000fea0003800000 */
.L_x_197:
[----:B------:R-:W-:Y:S01]  /*1710*/  MOV R12, 0x10 ;  /* 0x00000010000c7802 */ /* 0x000fe20000000f00 */
[----:B------:R-:W-:Y:S01]  /*1720*/  IMAD.MOV.U32 R13, RZ, RZ, 0x1f ;  /* 0x0000001fff0d7424 */ /* 0x000fe200078e00ff */
[----:B------:R-:W-:-:S07]  /*1730*/  MOV R11, 0xffffffff ;  /* 0xffffffff000b7802 */ /* 0x000fce0000000f00 */
[----:B-1----:R-:W-:Y:S05]  /*1740*/  WARPSYNC.COLLECTIVE R11, `(.L_x_202) ;  /* 0x000000000b087348 */ /* 0x002fea0003c00000 */
[----:B------:R0:W2:Y:S02]  /*1750*/  SHFL.DOWN P0, R9, R4, R12, R13 ;  /* 0x0800000c04097389 */ /* 0x0000a4000000000d */
[----:B012---:R-:W-:Y:S05]  /*1760*/  ENDCOLLECTIVE ;  /* 0x000000000000791b */ /* 0x007fea0003800000 */
.L_x_202:
[----:B------:R-:W-:Y:S02]  /*1770*/  IMAD.MOV.U32 R12, RZ, RZ, 0x8 ;  /* 0x00000008ff0c7424 */ /* 0x000fe400078e00ff */
[----:B------:R-:W-:-:S04]  /*1780*/  IMAD.MOV.U32 R5, RZ, RZ, R9 ;  /* 0x000000ffff057224 */ /* 0x000fc800078e0009 */
[----:B------:R-:W-:-:S05]  /*1790*/  FADD.FTZ R5, R5, R4 ;  /* 0x0000000405057221 */ /* 0x000fca0000010000 */
[----:B------:R-:W-:-:S07]  /*17a0*/  MOV R4, R5 ;  /* 0x0000000500047202 */ /* 0x000fce0000000f00 */
[----:B------:R-:W-:Y:S05]  /*17b0*/  WARPSYNC.COLLECTIVE R11, `(.L_x_203) ;  /* 0x000000000b087348 */ /* 0x000fea0003c00000 */
[----:B------:R0:W1:Y:S02]  /*17c0*/  SHFL.DOWN P0, R9, R4, R12, R13 ;  /* 0x0800000c04097389 */ /* 0x000064000000000d */
[----:B01----:R-:W-:Y:S05]  /*17d0*/  ENDCOLLECTIVE ;  /* 0x000000000000791b */ /* 0x003fea0003800000 */
.L_x_203:
[----:B------:R-:W-:Y:S01]  /*17e0*/  HFMA2 R12, -RZ, RZ, 0, 2.384185791015625e-07 ;  /* 0x00000004ff0c7431 */ /* 0x000fe200000001ff */
[----:B------:R-:W-:-:S05]  /*17f0*/  MOV R8, R9 ;  /* 0x0000000900087202 */ /* 0x000fca0000000f00 */
[----:B------:R-:W-:-:S04]  /*1800*/  FADD.FTZ R8, R5, R8 ;  /* 0x0000000805087221 */ /* 0x000fc80000010000 */
[----:B------:R-:W-:-:S07]  /*1810*/  IMAD.MOV.U32 R4, RZ, RZ, R8 ;  /* 0x000000ffff047224 */ /* 0x000fce00078e0008 */
[----:B------:R-:W-:Y:S05]  /*1820*/  WARPSYNC.COLLECTIVE R11, `(.L_x_204) ;  /* 0x000000000b087348 */ /* 0x000fea0003c00000 */
[----:B------:R0:W1:Y:S02]  /*1830*/  SHFL.DOWN P0, R9, R4, R12, R13 ;  /* 0x0800000c04097389 */ /* 0x000064000000000d */
[----:B01----:R-:W-:Y:S05]  /*1840*/  ENDCOLLECTIVE ;  /* 0x000000000000791b */ /* 0x003fea0003800000 */
.L_x_204:
[----:B------:R-:W-:Y:S02]  /*1850*/  IMAD.MOV.U32 R12, RZ, RZ, 0x2 ;  /* 0x00000002ff0c7424 */ /* 0x000fe400078e00ff */
[----:B------:R-:W-:-:S04]  /*1860*/  IMAD.MOV.U32 R7, RZ, RZ, R9 ;  /* 0x000000ffff077224 */ /* 0x000fc800078e0009 */
[----:B------:R-:W-:-:S05]  /*1870*/  FADD.FTZ R7, R8, R7 ;  /* 0x0000000708077221 */ /* 0x000fca0000010000 */
[----:B------:R-:W-:-:S07]  /*1880*/  MOV R4, R7 ;  /* 0x0000000700047202 */ /* 0x000fce0000000f00 */
[----:B------:R-:W-:Y:S05]  /*1890*/  WARPSYNC.COLLECTIVE R11, `(.L_x_205) ;  /* 0x000000000b087348 */ /* 0x000fea0003c00000 */
[----:B------:R0:W1:Y:S02]  /*18a0*/  SHFL.DOWN P0, R9, R4, R12, R13 ;  /* 0x0800000c04097389 */ /* 0x000064000000000d */
[----:B01----:R-:W-:Y:S05]  /*18b0*/  ENDCOLLECTIVE ;  /* 0x000000000000791b */ /* 0x003fea0003800000 */
.L_x_205:
[----:B------:R-:W-:Y:S01]  /*18c0*/  HFMA2 R12, -RZ, RZ, 0, 5.9604644775390625e-08 ;  /* 0x00000001ff0c7431 */ /* 0x000fe200000001ff */
[----:B------:R-:W-:-:S05]  /*18d0*/  MOV R10, R9 ;  /* 0x00000009000a7202 */ /* 0x000fca0000000f00 */
[----:B------:R-:W-:-:S04]  /*18e0*/  FADD.FTZ R10, R7, R10 ;  /* 0x0000000a070a7221 */ /* 0x000fc80000010000 */
[----:B------:R-:W-:-:S07]  /*18f0*/  IMAD.MOV.U32 R4, RZ, RZ, R10 ;  /* 0x000000ffff047224 */ /* 0x000fce00078e000a */
[----:B------:R-:W-:Y:S05]  /*1900*/  WARPSYNC.COLLECTIVE R11, `(.L_x_206) ;  /* 0x000000000b087348 */ /* 0x000fea0003c00000 */
[----:B------:R0:W1:Y:S02]  /*1910*/  SHFL.DOWN P0, R9, R4, R12, R13 ;  /* 0x0800000c04097389 */ /* 0x000064000000000d */
[----:B01----:R-:W-:Y:S05]  /*1920*/  ENDCOLLECTIVE ;  /* 0x000000000000791b */ /* 0x003fea0003800000 */
.L_x_206:
[----:B------:R-:W-:Y:S05]  /*1930*/  BRA `(.L_x_207) ;  /* 0xfffffff400a47947 */ /* 0x000fea000383ffff */
.L_x_208:
        /* <DEDUP_REMOVED lines=12> */
.L_x_293:


//--------------------- .text._ZN2at6native46_GLOBAL__N__fbf0e309_13_WeightNorm_cu_b3893b6b32weight_norm_fwd_first_dim_kernelIN3c108BFloat16EfEEvPT_PT0_PKS5_SA_i --------------------------
	.section	.text._ZN2at6native46_GLOBAL__N__fbf0e309_13_WeightNorm_cu_b3893b6b32weight_norm_fwd_first_dim_kernelIN3c108BFloat16EfEEvPT_PT0_PKS5_SA_i,"ax",@progbits
	.align	128
.text._ZN2at6native46_GLOBAL__N__fbf0e309_13_WeightNorm_cu_b3893b6b32weight_norm_fwd_first_dim_kernelIN3c108BFloat16EfEEvPT_PT0_PKS5_SA_i:
        .type           _ZN2at6native46_GLOBAL__N__fbf0e309_13_WeightNorm_cu_b3893b6b32weight_norm_fwd_first_dim_kernelIN3c108BFloat16EfEEvPT_PT0_PKS5_SA_i,@function
        .size           _ZN2at6native46_GLOBAL__N__fbf0e309_13_WeightNorm_cu_b3893b6b32weight_norm_fwd_first_dim_kernelIN3c108BFloat16EfEEvPT_PT0_PKS5_SA_i,(.L_x_294 - _ZN2at6native46_GLOBAL__N__fbf0e309_13_WeightNorm_cu_b3893b6b32weight_norm_fwd_first_dim_kernelIN3c108BFloat16EfEEvPT_PT0_PKS5_SA_i)
        .other          _ZN2at6native46_GLOBAL__N__fbf0e309_13_WeightNorm_cu_b3893b6b32weight_norm_fwd_first_dim_kernelIN3c108BFloat16EfEEvPT_PT0_PKS5_SA_i,@"STO_CUDA_ENTRY STV_DEFAULT"
_ZN2at6native46_GLOBAL__N__fbf0e309_13_WeightNorm_cu_b3893b6b32weight_norm_fwd_first_dim_kernelIN3c108BFloat16EfEEvPT_PT0_PKS5_SA_i:
        /* <DEDUP_REMOVED lines=32> */
[----:B------:R-:W-:Y:S01]  /*0200*/  @P1 VIADD R5, R5, 0x1 ;  /* 0x0000000105051836 */ /* 0x000fe20000000000 */
[----:B------:R-:W-:-:S04]  /*0210*/  @!P2 LOP3.LUT R5, RZ, R2, RZ, 0x33, !PT ;  /* 0x00000002ff05a212 */ /* 0x000fc800078e33ff */
[----:B------:R-:W-:Y:S01]  /*0220*/  IADD3 R6, PT, PT, R8, R5, RZ ;  /* 0x0000000508067210 */ /* 0x000fe20007ffe0ff */
[----:B------:R-:W-:-:S03]  /*0230*/  IMAD.MOV.U32 R5, RZ, RZ, R3 ;  /* 0x000000ffff057224 */ /* 0x000fc600078e0003 */
[C---:B------:R-:W-:Y:S02]  /*0240*/  LOP3.LUT R4, R6.reuse, 0x3, RZ, 0xc0, !PT ;  /* 0x0000000306047812 */ /* 0x040fe400078ec0ff */
[----:B------:R-:W-:Y:S02]  /*0250*/  ISETP.GE.U32.AND P1, PT, R6, 0x3, PT ;  /* 0x000000030600780c */ /* 0x000fe40003f26070 */
[----:B------:R-:W-:Y:S01]  /*0260*/  ISETP.NE.AND P0, PT, R4, 0x3, PT ;  /* 0x000000030400780c */ /* 0x000fe20003f05270 */
[----:B------:R-:W-:-:S12]  /*0270*/  IMAD.MOV.U32 R4, RZ, RZ, RZ ;  /* 0x000000ffff047224 */ /* 0x000fd800078e00ff */
[----:B------:R-:W-:Y:S05]  /*0280*/  @!P0 BRA `(.L_x_212) ;  /* 0x0000000000408947 */ /* 0x000fea0003800000 */
[----:B------:R-:W0:Y:S01]  /*0290*/  LDC.64 R8, c[0x0][0x390] ;  /* 0x0000e400ff087b82 */ /* 0x000e220000000a00 */
[----:B------:R-:W-:Y:S01]  /*02a0*/  IADD3 R4, PT, PT, R6, 0x1, RZ ;  /* 0x0000000106047810 */ /* 0x000fe20007ffe0ff */
[--C-:B------:R-:W-:Y:S02]  /*02b0*/  IMAD R11, R0, UR8, R3.reuse ;  /* 0x00000008000b7c24 */ /* 0x100fe4000f8e0203 */
[----:B------:R-:W-:Y:S01]  /*02c0*/  IMAD.MOV.U32 R5, RZ, RZ, R3 ;  /* 0x000000ffff057224 */ /* 0x000fe200078e0003 */
[----:B------:R-:W-:Y:S01]  /*02d0*/  LOP3.LUT R6, R4, 0x3, RZ, 0xc0, !PT ;  /* 0x0000000304067812 */ /* 0x000fe200078ec0ff */
[----:B------:R-:W-:-:S03]  /*02e0*/  IMAD.MOV.U32 R4, RZ, RZ, RZ ;  /* 0x000000ffff047224 */ /* 0x000fc600078e00ff */
[----:B------:R-:W-:-:S07]  /*02f0*/  IADD3 R10, PT, PT, -R6, RZ, RZ ;  /* 0x000000ff060a7210 */ /* 0x000fce0007ffe1ff */
.L_x_213:
[----:B0-----:R-:W-:-:S06]  /*0300*/  IMAD.WIDE R6, R11, 0x2, R8 ;  /* 0x000000020b067825 */ /* 0x001fcc00078e0208 */
[----:B------:R-:W2:Y:S01]  /*0310*/  LDG.E.U16.CONSTANT R6, desc[UR6][R6.64] ;  /* 0x0000000606067981 */ /* 0x000ea2000c1e9500 */
[----:B------:R-:W-:Y:S01]  /*0320*/  VIADD R10, R10, 0x1 ;  /* 0x000000010a0a7836 */ /* 0x000fe20000000000 */
[C---:B------:R-:W-:Y:S01]  /*0330*/  IADD3 R5, PT, PT, R2.reuse, R5, RZ ;  /* 0x0000000502057210 */ /* 0x040fe20007ffe0ff */
[----:B------:R-:W-:-:S03]  /*0340*/  IMAD.IADD R11, R2, 0x1, R11 ;  /* 0x00000001020b7824 */ /* 0x000fc600078e020b */
[----:B------:R-:W-:Y:S01]  /*0350*/  ISETP.NE.AND P0, PT, R10, RZ, PT ;  /* 0x000000ff0a00720c */ /* 0x000fe20003f05270 */
[----:B--2---:R-:W-:-:S04]  /*0360*/  IMAD.U32 R13, R6, 0x10000, RZ ;  /* 0x00010000060d7824 */ /* 0x004fc800078e00ff */
[----:B------:R-:W-:-:S08]  /*0370*/  FFMA.FTZ R4, R13, R13, R4 ;  /* 0x0000000d0d047223 */ /* 0x000fd00000010004 */
[----:B------:R-:W-:Y:S05]  /*0380*/  @P0 BRA `(.L_x_213) ;  /* 0xfffffffc00dc0947 */ /* 0x000fea000383ffff */
.L_x_212:
[----:B------:R-:W-:Y:S05]  /*0390*/  BSYNC.RECONVERGENT B1 ;  /* 0x0000000000017941 */ /* 0x000fea0003800200 */
.L_x_211:
[----:B------:R-:W-:Y:S05]  /*03a0*/  @!P1 BRA `(.L_x_210) ;  /* 0x0000000000649947 */ /* 0x000fea0003800000 */
[----:B------:R-:W0:Y:S01]  /*03b0*/  LDC.64 R6, c[0x0][0x390] ;  /* 0x0000e400ff067b82 */ /* 0x000e220000000a00 */
[----:B------:R-:W-:-:S07]  /*03c0*/  IMAD.SHL.U32 R17, R2, 0x2, RZ ;  /* 0x0000000202117824 */ /* 0x000fce00078e00ff */
.L_x_214:
        /* <DEDUP_REMOVED lines=12> */
[----:B------:R-:W-:-:S05]  /*0490*/  IMAD R5, R2, 0x4, R5 ;  /* 0x0000000402057824 */ /* 0x000fca00078e0205 */
[----:B------:R-:W-:Y:S02]  /*04a0*/  ISETP.GE.AND P0, PT, R5, UR8, PT ;  /* 0x0000000805007c0c */ /* 0x000fe4000bf06270 */
[----:B--2---:R-:W-:-:S05]  /*04b0*/  SHF.L.U32 R19, R8, 0x10, RZ ;  /* 0x0000001008137819 */ /* 0x004fca00000006ff */
[----:B------:R-:W-:Y:S01]  /*04c0*/  FFMA.FTZ R4, R19, R19, R4 ;  /* 0x0000001313047223 */ /* 0x000fe20000010004 */
[----:B---3--:R-:W-:-:S04]  /*04d0*/  IMAD.U32 R21, R10, 0x10000, RZ ;  /* 0x000100000a157824 */ /* 0x008fc800078e00ff */
[----:B------:R-:W-:Y:S01]  /*04e0*/  FFMA.FTZ R4, R21, R21, R4 ;  /* 0x0000001515047223 */ /* 0x000fe20000010004 */
[----:B----4-:R-:W-:-:S05]  /*04f0*/  SHF.L.U32 R9, R12, 0x10, RZ ;  /* 0x000000100c097819 */ /* 0x010fca00000006ff */
[----:B------:R-:W-:Y:S01]  /*0500*/  FFMA.FTZ R4, R9, R9, R4 ;  /* 0x0000000909047223 */ /* 0x000fe20000010004 */
[----:B-----5:R-:W-:-:S04]  /*0510*/  IMAD.U32 R11, R14, 0x10000, RZ ;  /* 0x000100000e0b7824 */ /* 0x020fc800078e00ff */
[----:B------:R-:W-:Y:S01]  /*0520*/  FFMA.FTZ R4, R11, R11, R4 ;  /* 0x0000000b0b047223 */ /* 0x000fe20000010004 */
[----:B------:R-:W-:Y:S06]  /*0530*/  @!P0 BRA `(.L_x_214) ;  /* 0xfffffffc00a48947 */ /* 0x000fec000383ffff */
.L_x_210:
[----:B------:R-:W-:Y:S05]  /*0540*/  BSYNC.RECONVERGENT B0 ;  /* 0x0000000000007941 */ /* 0x000fea0003800200 */
.L_x_209:
        /* <DEDUP_REMOVED lines=152> */
.L_x_215:
        /* <DEDUP_REMOVED lines=16> */
.L_x_227:
[----:B------:R-:W-:Y:S01]  /*0fd0*/  ISETP.NE.AND P0, PT, R6, RZ, PT ;  /* 0x000000ff0600720c */ /* 0x000fe20003f05270 */
[----:B-1----:R-:W-:-:S12]  /*0fe0*/  FADD.FTZ R9, R10, R9 ;  /* 0x000000090a097221 */ /* 0x002fd80000010000 */
[----:B------:R2:W-:Y:S02]  /*0ff0*/  @!P0 STS [UR4], R9 ;  /* 0x00000009ff008988 */ /* 0x0005e40008000804 */
.L_x_216:
        /* <DEDUP_REMOVED lines=14> */
[----:B------:R-:W-:Y:S01]  /*10e0*/  IADD3 R10, PT, PT, R3, R2, RZ ;  /* 0x00000002030a7210 */ /* 0x000fe20007ffe0ff */
[----:B------:R-:W-:Y:S01]  /*10f0*/  BSSY.RECONVERGENT B0, `(.L_x_218) ;  /* 0x0000030000007945 */ /* 0x000fe20003800200 */
[----:B------:R-:W-:Y:S02]  /*1100*/  ISETP.NE.U32.AND P2, PT, R2, RZ, PT ;  /* 0x000000ff0200720c */ /* 0x000fe40003f45070 */
[C---:B------:R-:W-:Y:S02]  /*1110*/  ISETP.GE.U32.AND P0, PT, R10.reuse, UR8, PT ;  /* 0x000000080a007c0c */ /* 0x040fe4000bf06070 */
[----:B------:R-:W-:Y:S01]  /*1120*/  VIMNMX.U32 R11, PT, PT, R10, UR8, !PT ;  /* 0x000000080a0b7c48 */ /* 0x000fe2000ffe0000 */
[----:B------:R-:W-:Y:S01]  /*1130*/  MUFU.RCP R4, R4 ;  /* 0x0000000400047308 */ /* 0x000fe20000001000 */
[----:B0-----:R-:W-:-:S04]  /*1140*/  SEL R6, RZ, 0x1, P0 ;  /* 0x00000001ff067807 */ /* 0x001fc80000000000 */
[----:B------:R-:W-:-:S03]  /*1150*/  IADD3 R11, PT, PT, R11, -R10, -R6 ;  /* 0x8000000a0b0b7210 */ /* 0x000fc60007ffe806 */
[----:B-1----:R-:W0:Y:S02]  /*1160*/  MUFU.RCP R12, R12 ;  /* 0x0000000c000c7308 */ /* 0x002e240000001000 */
[----:B0-----:R-:W-:-:S06]  /*1170*/  VIADD R8, R12, 0xffffffe ;  /* 0x0ffffffe0c087836 */ /* 0x001fcc0000000000 */
[----:B--2---:R0:W1:Y:S02]  /*1180*/  F2I.FTZ.U32.TRUNC.NTZ R9, R8 ;  /* 0x0000000800097305 */ /* 0x004064000021f000 */
        /* <DEDUP_REMOVED lines=13> */
[----:B------:R-:W-:-:S04]  /*1260*/  IADD3 R10, PT, PT, R6, R7, RZ ;  /* 0x00000007060a7210 */ /* 0x000fc80007ffe0ff */
[C---:B------:R-:W-:Y:S02]  /*1270*/  LOP3.LUT R6, R10.reuse, 0x3, RZ, 0xc0, !PT ;  /* 0x000000030a067812 */ /* 0x040fe400078ec0ff */
[----:B------:R-:W-:Y:S02]  /*1280*/  ISETP.GE.U32.AND P1, PT, R10, 0x3, PT ;  /* 0x000000030a00780c */ /* 0x000fe40003f26070 */
[----:B------:R-:W-:Y:S01]  /*1290*/  ISETP.NE.AND P0, PT, R6, 0x3, PT ;  /* 0x000000030600780c */ /* 0x000fe20003f05270 */
[----:B---3--:R-:W-:-:S12]  /*12a0*/  IMAD.U32 R5, R5, 0x10000, RZ ;  /* 0x0001000005057824 */ /* 0x008fd800078e00ff */
[----:B------:R-:W-:Y:S05]  /*12b0*/  @!P0 BRA `(.L_x_219) ;  /* 0x00000000004c8947 */ /* 0x000fea0003800000 */
[----:B------:R-:W0:Y:S01]  /*12c0*/  LDC.64 R6, c[0x0][0x390] ;  /* 0x0000e400ff067b82 */ /* 0x000e220000000a00 */
[----:B------:R-:W-:Y:S02]  /*12d0*/  VIADD R10, R10, 0x1 ;  /* 0x000000010a0a7836 */ /* 0x000fe40000000000 */
[----:B------:R-:W-:-:S03]  /*12e0*/  IMAD R15, R0, UR8, R3 ;  /* 0x00000008000f7c24 */ /* 0x000fc6000f8e0203 */
[----:B------:R-:W-:Y:S02]  /*12f0*/  LOP3.LUT R10, R10, 0x3, RZ, 0xc0, !PT ;  /* 0x000000030a0a7812 */ /* 0x000fe400078ec0ff */
[----:B------:R-:W1:Y:S02]  /*1300*/  LDC.64 R8, c[0x0][0x380] ;  /* 0x0000e000ff087b82 */ /* 0x000e640000000a00 */
[C---:B------:R-:W-:Y:S01]  /*1310*/  IADD3 R14, PT, PT, -R10.reuse, RZ, RZ ;  /* 0x000000ff0a0e7210 */ /* 0x040fe20007ffe1ff */
[----:B------:R-:W-:-:S07]  /*1320*/  IMAD R3, R10, R2, R3 ;  /* 0x000000020a037224 */ /* 0x000fce00078e0203 */
.L_x_220:
[----:B0-2---:R-:W-:-:S06]  /*1330*/  IMAD.WIDE R12, R15, 0x2, R6 ;  /* 0x000000020f0c7825 */ /* 0x005fcc00078e0206 */
[----:B------:R-:W2:Y:S01]  /*1340*/  LDG.E.U16.CONSTANT R12, desc[UR6][R12.64] ;  /* 0x000000060c0c7981 */ /* 0x000ea2000c1e9500 */
[----:B------:R-:W-:-:S05]  /*1350*/  VIADD R14, R14, 0x1 ;  /* 0x000000010e0e7836 */ /* 0x000fca0000000000 */
[----:B------:R-:W-:Y:S01]  /*1360*/  ISETP.NE.AND P0, PT, R14, RZ, PT ;  /* 0x000000ff0e00720c */ /* 0x000fe20003f05270 */
[----:B--2---:R-:W-:-:S04]  /*1370*/  IMAD.U32 R10, R12, 0x10000, RZ ;  /* 0x000100000c0a7824 */ /* 0x004fc800078e00ff */
[----:B------:R-:W-:-:S04]  /*1380*/  FMUL.FTZ R11, R5, R10 ;  /* 0x0000000a050b7220 */ /* 0x000fc80000410000 */
[----:B------:R-:W-:-:S05]  /*1390*/  FMUL.FTZ R11, R4, R11 ;  /* 0x0000000b040b7220 */ /* 0x000fca0000410000 */
[----:B------:R-:W-:Y:S01]  /*13a0*/  F2FP.BF16.F32.PACK_AB R13, RZ, R11 ;  /* 0x0000000bff0d723e */ /* 0x000fe200000010ff */
[----:B-1----:R-:W-:Y:S01]  /*13b0*/  IMAD.WIDE R10, R15, 0x2, R8 ;  /* 0x000000020f0a7825 */ /* 0x002fe200078e0208 */
[----:B------:R-:W-:-:S04]  /*13c0*/  IADD3 R15, PT, PT, R2, R15, RZ ;  /* 0x0000000f020f7210 */ /* 0x000fc80007ffe0ff */
[----:B------:R2:W-:Y:S01]  /*13d0*/  STG.E.U16 desc[UR6][R10.64], R13 ;  /* 0x0000000d0a007986 */ /* 0x0005e2000c101506 */
[----:B------:R-:W-:Y:S05]  /*13e0*/  @P0 BRA `(.L_x_220) ;  /* 0xfffffffc00d00947 */ /* 0x000fea000383ffff */
.L_x_219:
[----:B------:R-:W-:Y:S05]  /*13f0*/  BSYNC.RECONVERGENT B0 ;  /* 0x0000000000007941 */ /* 0x000fea0003800200 */
.L_x_218:
[----:B------:R-:W-:Y:S05]  /*1400*/  @!P1 EXIT ;  /* 0x000000000000994d */ /* 0x000fea0003800000 */
[----:B------:R-:W0:Y:S01]  /*1410*/  LDC.64 R6, c[0x0][0x390] ;  /* 0x0000e400ff067b82 */ /* 0x000e220000000a00 */
[----:B--2---:R-:W-:-:S07]  /*1420*/  IMAD.SHL.U32 R10, R2, 0x2, RZ ;  /* 0x00000002020a7824 */ /* 0x004fce00078e00ff */
[----:B------:R-:W1:Y:S02]  /*1430*/  LDC.64 R8, c[0x0][0x380] ;  /* 0x0000e000ff087b82 */ /* 0x000e640000000a00 */
.L_x_221:
        /* <DEDUP_REMOVED lines=12> */
[----:B------:R-:W-:Y:S01]  /*1500*/  LEA R3, R2, R3, 0x2 ;  /* 0x0000000302037211 */ /* 0x000fe200078e10ff */
[----:B--2---:R-:W-:-:S04]  /*1510*/  IMAD.U32 R14, R11, 0x10000, RZ ;  /* 0x000100000b0e7824 */ /* 0x004fc800078e00ff */
[----:B------:R-:W-:Y:S01]  /*1520*/  FMUL.FTZ R11, R5, R14 ;  /* 0x0000000e050b7220 */ /* 0x000fe20000410000 */
[----:B-1----:R-:W-:-:S04]  /*1530*/  IMAD.WIDE R14, R15, 0x2, R8 ;  /* 0x000000020f0e7825 */ /* 0x002fc800078e0208 */
[----:B------:R-:W-:Y:S01]  /*1540*/  FMUL.FTZ R11, R4, R11 ;  /* 0x0000000b040b7220 */ /* 0x000fe20000410000 */
[----:B---3--:R-:W-:Y:S02]  /*1550*/  SHF.L.U32 R22, R18, 0x10, RZ ;  /* 0x0000001012167819 */ /* 0x008fe400000006ff */
[----:B------:R-:W-:Y:S02]  /*1560*/  IADD3 R12, P0, PT, R10, R14, RZ ;  /* 0x0000000e0a0c7210 */ /* 0x000fe40007f1e0ff */
[----:B------:R-:W-:Y:S01]  /*1570*/  F2FP.BF16.F32.PACK_AB R11, RZ, R11 ;  /* 0x0000000bff0b723e */ /* 0x000fe200000010ff */
[----:B------:R-:W-:Y:S01]  /*1580*/  FMUL.FTZ R19, R5, R22 ;  /* 0x0000001605137220 */ /* 0x000fe20000410000 */
[----:B----4-:R-:W-:Y:S01]  /*1590*/  IMAD.U32 R24, R20, 0x10000, RZ ;  /* 0x0001000014187824 */ /* 0x010fe200078e00ff */
[----:B------:R-:W-:Y:S01]  /*15a0*/  IADD3.X R13, PT, PT, RZ, R15, RZ, P0, !PT ;  /* 0x0000000fff0d7210 */ /* 0x000fe200007fe4ff */
[----:B-----5:R-:W-:Y:S01]  /*15b0*/  IMAD.U32 R18, R16, 0x10000, RZ ;  /* 0x0001000010127824 */ /* 0x020fe200078e00ff */
[----:B------:R-:W-:Y:S01]  /*15c0*/  PRMT R21, R11, 0x7610, R21 ;  /* 0x000076100b157816 */ /* 0x000fe20000000015 */
[----:B------:R-:W-:Y:S01]  /*15d0*/  FMUL.FTZ R19, R4, R19 ;  /* 0x0000001304137220 */ /* 0x000fe20000410000 */
[----:B------:R-:W-:Y:S01]  /*15e0*/  IADD3 R16, P0, PT, R10, R12, RZ ;  /* 0x0000000c0a107210 */ /* 0x000fe20007f1e0ff */
[C---:B------:R-:W-:Y:S01]  /*15f0*/  FMUL.FTZ R17, R5.reuse, R18 ;  /* 0x0000001205117220 */ /* 0x040fe20000410000 */
[----:B------:R-:W-:-:S02]  /*1600*/  FMUL.FTZ R11, R5, R24 ;  /* 0x00000018050b7220 */ /* 0x000fc40000410000 */
[----:B------:R-:W-:Y:S01]  /*1610*/  F2FP.BF16.F32.PACK_AB R19, RZ, R19 ;  /* 0x00000013ff13723e */ /* 0x000fe200000010ff */
[C---:B------:R-:W-:Y:S01]  /*1620*/  FMUL.FTZ R20, R4.reuse, R17 ;  /* 0x0000001104147220 */ /* 0x040fe20000410000 */
[----:B------:R-:W-:Y:S01]  /*1630*/  FMUL.FTZ R11, R4, R11 ;  /* 0x0000000b040b7220 */ /* 0x000fe20000410000 */
[----:B------:R-:W-:Y:S01]  /*1640*/  IMAD.X R17, RZ, RZ, R13, P0 ;  /* 0x000000ffff117224 */ /* 0x000fe200000e060d */
[----:B------:R-:W-:Y:S01]  /*1650*/  IADD3 R18, P0, PT, R10, R16, RZ ;  /* 0x000000100a127210 */ /* 0x000fe20007f1e0ff */
[----:B------:R0:W-:Y:S01]  /*1660*/  STG.E.U16 desc[UR6][R14.64], R21 ;  /* 0x000000150e007986 */ /* 0x0001e2000c101506 */
[----:B------:R-:W-:Y:S02]  /*1670*/  F2FP.BF16.F32.PACK_AB R20, RZ, R20 ;  /* 0x00000014ff14723e */ /* 0x000fe400000010ff */
[----:B------:R-:W-:Y:S02]  /*1680*/  F2FP.BF16.F32.PACK_AB R11, RZ, R11 ;  /* 0x0000000bff0b723e */ /* 0x000fe400000010ff */
[----:B0-----:R-:W-:Y:S01]  /*1690*/  PRMT R15, R19, 0x7610, R15 ;  /* 0x00007610130f7816 */ /* 0x001fe2000000000f */
[----:B------:R-:W-:-:S04]  /*16a0*/  IMAD.X R19, RZ, RZ, R17, P0 ;  /* 0x000000ffff137224 */ /* 0x000fc800000e0611 */
[----:B------:R2:W-:Y:S04]  /*16b0*/  STG.E.U16 desc[UR6][R12.64], R15 ;  /* 0x0000000f0c007986 */ /* 0x0005e8000c101506 */
[----:B------:R2:W-:Y:S04]  /*16c0*/  STG.E.U16 desc[UR6][R16.64], R11 ;  /* 0x0000000b10007986 */ /* 0x0005e8000c101506 */
[----:B------:R2:W-:Y:S01]  /*16d0*/  STG.E.U16 desc[UR6][R18.64], R20 ;  /* 0x0000001412007986 */ /* 0x0005e2000c101506 */
[----:B------:R-:W-:-:S13]  /*16e0*/  ISETP.GE.AND P0, PT, R3, UR8, PT ;  /* 0x0000000803007c0c */ /* 0x000fda000bf06270 */
[----:B--2---:R-:W-:Y:S05]  /*16f0*/  @!P0 BRA `(.L_x_221) ;  /* 0xfffffffc00508947 */ /* 0x004fea000383ffff */
[----:B------:R-:W-:Y:S05]  /*1700*/  EXIT ;  /* 0x000000000000794d */ /* 0x000fea0003800000 */
.L_x_217:
[----:B------:R-:W-:Y:S01]  /*1710*/  IMAD.MOV.U32 R12, RZ, RZ, 0x10 ;  /* 0x00000010ff0c7424 */ /* 0x000fe200078e00ff */
[----:B------:R-:W-:Y:S01]  /*1720*/  MOV R11, 0xffffffff ;  /* 0xffffffff000b7802 */ /* 0x000fe20000000f00 */
[----:B------:R-:W-:-:S07]  /*1730*/  IMAD.MOV.U32 R13, RZ, RZ, 0x1f ;  /* 0x0000001fff0d7424 */ /* 0x000fce00078e00ff */
[----:B-1----:R-:W-:Y:S05]  /*1740*/  WARPSYNC.COLLECTIVE R11, `(.L_x_222) ;  /* 0x000000000b087348 */ /* 0x002fea0003c00000 */
[----:B------:R0:W2:Y:S02]  /*1750*/  SHFL.DOWN P0, R9, R4, R12, R13 ;  /* 0x0800000c04097389 */ /* 0x0000a4000000000d */
[----:B012---:R-:W-:Y:S05]  /*1760*/  ENDCOLLECTIVE ;  /* 0x000000000000791b */ /* 0x007fea0003800000 */
.L_x_222:
[----:B------:R-:W-:Y:S02]  /*1770*/  HFMA2 R12, -RZ, RZ, 0, 4.76837158203125e-07 ;  /* 0x00000008ff0c7431 */ /* 0x000fe400000001ff */
[----:B------:R-:W-:-:S04]  /*1780*/  IMAD.MOV.U32 R5, RZ, RZ, R9 ;  /* 0x000000ffff057224 */ /* 0x000fc800078e0009 */
[----:B------:R-:W-:-:S04]  /*1790*/  FADD.FTZ R5, R5, R4 ;  /* 0x0000000405057221 */ /* 0x000fc80000010000 */
[----:B------:R-:W-:-:S07]  /*17a0*/  IMAD.MOV.U32 R4, RZ, RZ, R5 ;  /* 0x000000ffff047224 */ /* 0x000fce00078e0005 */
[----:B------:R-:W-:Y:S05]  /*17b0*/  WARPSYNC.COLLECTIVE R11, `(.L_x_223) ;  /* 0x000000000b087348 */ /* 0x000fea0003c00000 */
[----:B------:R0:W1:Y:S02]  /*17c0*/  SHFL.DOWN P0, R9, R4, R12, R13 ;  /* 0x0800000c04097389 */ /* 0x000064000000000d */
[----:B01----:R-:W-:Y:S05]  /*17d0*/  ENDCOLLECTIVE ;  /* 0x000000000000791b */ /* 0x003fea0003800000 */
.L_x_223:
[----:B------:R-:W-:Y:S01]  /*17e0*/  MOV R12, 0x4 ;  /* 0x00000004000c7802 */ /* 0x000fe20000000f00 */
[----:B------:R-:W-:-:S04]  /*17f0*/  IMAD.MOV.U32 R8, RZ, RZ, R9 ;  /* 0x000000ffff087224 */ /* 0x000fc800078e0009 */
[----:B------:R-:W-:-:S04]  /*1800*/  FADD.FTZ R8, R5, R8 ;  /* 0x0000000805087221 */ /* 0x000fc80000010000 */
[----:B------:R-:W-:-:S07]  /*1810*/  IMAD.MOV.U32 R4, RZ, RZ, R8 ;  /* 0x000000ffff047224 */ /* 0x000fce00078e0008 */
[----:B------:R-:W-:Y:S05]  /*1820*/  WARPSYNC.COLLECTIVE R11, `(.L_x_224) ;  /* 0x000000000b087348 */ /* 0x000fea0003c00000 */
[----:B------:R0:W1:Y:S02]  /*1830*/  SHFL.DOWN P0, R9, R4, R12, R13 ;  /* 0x0800000c04097389 */ /* 0x000064000000000d */
[----:B01----:R-:W-:Y:S05]  /*1840*/  ENDCOLLECTIVE ;  /* 0x000000000000791b */ /* 0x003fea0003800000 */
.L_x_224:
[----:B------:R-:W-:Y:S02]  /*1850*/  HFMA2 R12, -RZ, RZ, 0, 1.1920928955078125e-07 ;  /* 0x00000002ff0c7431 */ /* 0x000fe400000001ff */
[----:B------:R-:W-:-:S04]  /*1860*/  IMAD.MOV.U32 R7, RZ, RZ, R9 ;  /* 0x000000ffff077224 */ /* 0x000fc800078e0009 */
[----:B------:R-:W-:-:S04]  /*1870*/  FADD.FTZ R7, R8, R7 ;  /* 0x0000000708077221 */ /* 0x000fc80000010000 */
[----:B------:R-:W-:-:S07]  /*1880*/  IMAD.MOV.U32 R4, RZ, RZ, R7 ;  /* 0x000000ffff047224 */ /* 0x000fce00078e0007 */
[----:B------:R-:W-:Y:S05]  /*1890*/  WARPSYNC.COLLECTIVE R11, `(.L_x_225) ;  /* 0x000000000b087348 */ /* 0x000fea0003c00000 */
[----:B------:R0:W1:Y:S02]  /*18a0*/  SHFL.DOWN P0, R9, R4, R12, R13 ;  /* 0x0800000c04097389 */ /* 0x000064000000000d */
[----:B01----:R-:W-:Y:S05]  /*18b0*/  ENDCOLLECTIVE ;  /* 0x000000000000791b */ /* 0x003fea0003800000 */
.L_x_225:
[----:B------:R-:W-:Y:S01]  /*18c0*/  MOV R12, 0x1 ;  /* 0x00000001000c7802 */ /* 0x000fe20000000f00 */
[----:B------:R-:W-:-:S04]  /*18d0*/  IMAD.MOV.U32 R10, RZ, RZ, R9 ;  /* 0x000000ffff0a7224 */ /* 0x000fc800078e0009 */
[----:B------:R-:W-:-:S04]  /*18e0*/  FADD.FTZ R10, R7, R10 ;  /* 0x0000000a070a7221 */ /* 0x000fc80000010000 */
[----:B------:R-:W-:-:S07]  /*18f0*/  IMAD.MOV.U32 R4, RZ, RZ, R10 ;  /* 0x000000ffff047224 */ /* 0x000fce00078e000a */
[----:B------:R-:W-:Y:S05]  /*1900*/  WARPSYNC.COLLECTIVE R11, `(.L_x_226) ;  /* 0x000000000b087348 */ /* 0x000fea0003c00000 */
[----:B------:R0:W1:Y:S02]  /*1910*/  SHFL.DOWN P0, R9, R4, R12, R13 ;  /* 0x0800000c04097389 */ /* 0x000064000000000d */
[----:B01----:R-:W-:Y:S05]  /*1920*/  ENDCOLLECTIVE ;  /* 0x000000000000791b */ /* 0x003fea0003800000 */
.L_x_226:
[----:B------:R-:W-:Y:S05]  /*1930*/  BRA `(.L_x_227) ;  /* 0xfffffff400a47947 */ /* 0x000fea000383ffff */
.L_x_228:
        /* <DEDUP_REMOVED lines=12> */
.L_x_294:


//--------------------- .text._ZN2at6native46_GLOBAL__N__fbf0e309_13_WeightNorm_cu_b3893b6b32weight_norm_fwd_first_dim_kernelIffEEvPT_PT0_PKS3_S8_i --------------------------
	.section	.text._ZN2at6native46_GLOBAL__N__fbf0e309_13_WeightNorm_cu_b3893b6b32weight_norm_fwd_first_dim_kernelIffEEvPT_PT0_PKS3_S8_i,"ax",@progbits
	.align	128
.text._ZN2at6native46_GLOBAL__N__fbf0e309_13_WeightNorm_cu_b3893b6b32weight_norm_fwd_first_dim_kernelIffEEvPT_PT0_PKS3_S8_i:
        .type           _ZN2at6native46_GLOBAL__N__fbf0e309_13_WeightNorm_cu_b3893b6b32weight_norm_fwd_first_dim_kernelIffEEvPT_PT0_PKS3_S8_i,@function
        .size           _ZN2at6native46_GLOBAL__N__fbf0e309_13_WeightNorm_cu_b3893b6b32weight_norm_fwd_first_dim_kernelIffEEvPT_PT0_PKS3_S8_i,(.L_x_295 - _ZN2at6native46_GLOBAL__N__fbf0e309_13_WeightNorm_cu_b3893b6b32weight_norm_fwd_first_dim_kernelIffEEvPT_PT0_PKS3_S8_i)
        .other          _ZN2at6native46_GLOBAL__N__fbf0e309_13_WeightNorm_cu_b3893b6b32weight_norm_fwd_first_dim_kernelIffEEvPT_PT0_PKS3_S8_i,@"STO_CUDA_ENTRY STV_DEFAULT"
_ZN2at6native46_GLOBAL__N__fbf0e309_13_WeightNorm_cu_b3893b6b32weight_norm_fwd_first_dim_kernelIffEEvPT_PT0_PKS3_S8_i:
        /* <DEDUP_REMOVED lines=18> */
[----:B0-----:R-:W0:Y:S01]  /*0120*/  MUFU.RCP R9, R9 ;  /* 0x0000000900097308 */ /* 0x001e220000001000 */
[----:B------:R-:W-:Y:S02]  /*0130*/  IMAD.MOV.U32 R6, RZ, RZ, RZ ;  /* 0x000000ffff067224 */ /* 0x000fe400078e00ff */
[----:B0-----:R-:W-:-:S05]  /*0140*/  VIADD R4, R9, 0xffffffe ;  /* 0x0ffffffe09047836 */ /* 0x001fca0000000000 */
        /* <DEDUP_REMOVED lines=11> */
[----:B------:R-:W-:Y:S02]  /*0200*/  ISETP.GE.U32.AND P1, PT, R7, R2, PT ;  /* 0x000000020700720c */ /* 0x000fe40003f26070 */
[----:B------:R-:W-:-:S11]  /*0210*/  MOV R7, R3 ;  /* 0x0000000300077202 */ /* 0x000fd60000000f00 */
[----:B------:R-:W-:Y:S02]  /*0220*/  @P1 IADD3 R5, PT, PT, R5, 0x1, RZ ;  /* 0x0000000105051810 */ /* 0x000fe40007ffe0ff */
[----:B------:R-:W-:-:S05]  /*0230*/  @!P2 LOP3.LUT R5, RZ, R2, RZ, 0x33, !PT ;  /* 0x00000002ff05a212 */ /* 0x000fca00078e33ff */
[----:B------:R-:W-:-:S05]  /*0240*/  IMAD.IADD R4, R8, 0x1, R5 ;  /* 0x0000000108047824 */ /* 0x000fca00078e0205 */
[C---:B------:R-:W-:Y:S02]  /*0250*/  LOP3.LUT R5, R4.reuse, 0x3, RZ, 0xc0, !PT ;  /* 0x0000000304057812 */ /* 0x040fe400078ec0ff */
[----:B------:R-:W-:Y:S02]  /*0260*/  ISETP.GE.U32.AND P1, PT, R4, 0x3, PT ;  /* 0x000000030400780c */ /* 0x000fe40003f26070 */
[----:B------:R-:W-:-:S13]  /*0270*/  ISETP.NE.AND P0, PT, R5, 0x3, PT ;  /* 0x000000030500780c */ /* 0x000fda0003f05270 */
[----:B------:R-:W-:Y:S05]  /*0280*/  @!P0 BRA `(.L_x_232) ;  /* 0x00000000003c8947 */ /* 0x000fea0003800000 */
[----:B------:R-:W0:Y:S01]  /*0290*/  LDC.64 R8, c[0x0][0x390] ;  /* 0x0000e400ff087b82 */ /* 0x000e220000000a00 */
[----:B------:R-:W-:Y:S01]  /*02a0*/  VIADD R4, R4, 0x1 ;  /* 0x0000000104047836 */ /* 0x000fe20000000000 */
[----:B------:R-:W-:Y:S01]  /*02b0*/  MOV R7, R3 ;  /* 0x0000000300077202 */ /* 0x000fe20000000f00 */
[----:B------:R-:W-:Y:S02]  /*02c0*/  IMAD R11, R0, UR8, R3 ;  /* 0x00000008000b7c24 */ /* 0x000fe4000f8e0203 */
[----:B------:R-:W-:Y:S01]  /*02d0*/  IMAD.MOV.U32 R6, RZ, RZ, RZ ;  /* 0x000000ffff067224 */ /* 0x000fe200078e00ff */
[----:B------:R-:W-:-:S05]  /*02e0*/  LOP3.LUT R4, R4, 0x3, RZ, 0xc0, !PT ;  /* 0x0000000304047812 */ /* 0x000fca00078ec0ff */
[----:B------:R-:W-:-:S07]  /*02f0*/  IMAD.MOV R10, RZ, RZ, -R4 ;  /* 0x000000ffff0a7224 */ /* 0x000fce00078e0a04 */
.L_x_233:
[----:B0-----:R-:W-:-:S06]  /*0300*/  IMAD.WIDE R4, R11, 0x4, R8 ;  /* 0x000000040b047825 */ /* 0x001fcc00078e0208 */
[----:B------:R-:W2:Y:S01]  /*0310*/  LDG.E.CONSTANT R5, desc[UR6][R4.64] ;  /* 0x0000000604057981 */ /* 0x000ea2000c1e9900 */
[----:B------:R-:W-:Y:S01]  /*0320*/  VIADD R10, R10, 0x1 ;  /* 0x000000010a0a7836 */ /* 0x000fe20000000000 */
[C---:B------:R-:W-:Y:S01]  /*0330*/  IADD3 R7, PT, PT, R2.reuse, R7, RZ ;  /* 0x0000000702077210 */ /* 0x040fe20007ffe0ff */
[----:B------:R-:W-:-:S03]  /*0340*/  IMAD.IADD R11, R2, 0x1, R11 ;  /* 0x00000001020b7824 */ /* 0x000fc600078e020b */
[----:B------:R-:W-:Y:S01]  /*0350*/  ISETP.NE.AND P0, PT, R10, RZ, PT ;  /* 0x000000ff0a00720c */ /* 0x000fe20003f05270 */
[----:B--2---:R-:W-:-:S12]  /*0360*/  FFMA.FTZ R6, R5, R5, R6 ;  /* 0x0000000505067223 */ /* 0x004fd80000010006 */
[----:B------:R-:W-:Y:S05]  /*0370*/  @P0 BRA `(.L_x_233) ;  /* 0xfffffffc00e00947 */ /* 0x000fea000383ffff */
.L_x_232:
[----:B------:R-:W-:Y:S05]  /*0380*/  BSYNC.RECONVERGENT B1 ;  /* 0x0000000000017941 */ /* 0x000fea0003800200 */
.L_x_231:
[----:B------:R-:W-:Y:S05]  /*0390*/  @!P1 BRA `(.L_x_230) ;  /* 0x0000000000549947 */ /* 0x000fea0003800000 */
[----:B------:R-:W0:Y:S01]  /*03a0*/  LDC.64 R4, c[0x0][0x390] ;  /* 0x0000e400ff047b82 */ /* 0x000e220000000a00 */
[----:B------:R-:W-:-:S07]  /*03b0*/  IMAD.SHL.U32 R17, R2, 0x4, RZ ;  /* 0x0000000402117824 */ /* 0x000fce00078e00ff */
.L_x_234:
[----:B------:R-:W-:-:S04]  /*03c0*/  IMAD R9, R0, UR8, R7 ;  /* 0x0000000800097c24 */ /* 0x000fc8000f8e0207 */
[----:B0-----:R-:W-:-:S03]  /*03d0*/  IMAD.WIDE R8, R9, 0x4, R4 ;  /* 0x0000000409087825 */ /* 0x001fc600078e0204 */
[----:B------:R-:W-:-:S04]  /*03e0*/  IADD3 R10, P0, PT, R17, R8, RZ ;  /* 0x00000008110a7210 */ /* 0x000fc80007f1e0ff */
[----:B------:R-:W-:Y:S02]  /*03f0*/  IADD3.X R11, PT, PT, RZ, R9, RZ, P0, !PT ;  /* 0x00000009ff0b7210 */ /* 0x000fe400007fe4ff */
[C---:B------:R-:W-:Y:S01]  /*0400*/  IADD3 R12, P0, PT, R17.reuse, R10, RZ ;  /* 0x0000000a110c7210 */ /* 0x040fe20007f1e0ff */
[----:B------:R-:W2:Y:S04]  /*0410*/  LDG.E.CONSTANT R9, desc[UR6][R8.64] ;  /* 0x0000000608097981 */ /* 0x000ea8000c1e9900 */
[----:B------:R-:W-:Y:S01]  /*0420*/  IMAD.X R13, RZ, RZ, R11, P0 ;  /* 0x000000ffff0d7224 */ /* 0x000fe200000e060b */
[----:B------:R-:W-:Y:S01]  /*0430*/  IADD3 R14, P0, PT, R17, R12, RZ ;  /* 0x0000000c110e7210 */ /* 0x000fe20007f1e0ff */
[----:B------:R-:W3:Y:S04]  /*0440*/  LDG.E.CONSTANT R11, desc[UR6][R10.64] ;  /* 0x000000060a0b7981 */ /* 0x000ee8000c1e9900 */
[----:B------:R-:W-:-:S02]  /*0450*/  IMAD.X R15, RZ, RZ, R13, P0 ;  /* 0x000000ffff0f7224 */ /* 0x000fc400000e060d */
[----:B------:R-:W4:Y:S04]  /*0460*/  LDG.E.CONSTANT R13, desc[UR6][R12.64] ;  /* 0x000000060c0d7981 */ /* 0x000f28000c1e9900 */
        /* <DEDUP_REMOVED lines=8> */
.L_x_230:
[----:B------:R-:W-:Y:S05]  /*04f0*/  BSYNC.RECONVERGENT B0 ;  /* 0x0000000000007941 */ /* 0x000fea0003800200 */
.L_x_229:
        /* <DEDUP_REMOVED lines=152> */
.L_x_235:
[----:B------:R-:W-:-:S13]  /*0e80*/  ISETP.GT.U32.AND P1, PT, R5, 0x1f, PT ;  /* 0x0000001f0500780c */ /* 0x000fda0003f24070 */
[----:B------:R-:W-:Y:S05]  /*0e90*/  @P1 BRA `(.L_x_236) ;  /* 0x0000000000441947 */ /* 0x000fea0003800000 */
[----:B-1----:R-:W-:Y:S01]  /*0ea0*/  @P0 LDS R4, [R7] ;  /* 0x0000000007040984 */ /* 0x002fe20000000800 */
        /* <DEDUP_REMOVED lines=13> */
.L_x_247:
[----:B------:R-:W-:Y:S01]  /*0f80*/  ISETP.NE.AND P0, PT, R5, RZ, PT ;  /* 0x000000ff0500720c */ /* 0x000fe20003f05270 */
[----:B-1----:R-:W-:-:S12]  /*0f90*/  FADD.FTZ R11, R8, R11 ;  /* 0x0000000b080b7221 */ /* 0x002fd80000010000 */
[----:B------:R2:W-:Y:S02]  /*0fa0*/  @!P0 STS [UR4], R11 ;  /* 0x0000000bff008988 */ /* 0x0005e40008000804 */
.L_x_236:
        /* <DEDUP_REMOVED lines=10> */
[----:B------:R-:W1:Y:S01]  /*1050*/  I2F.U32.RP R12, R2 ;  /* 0x00000002000c7306 */ /* 0x000e620000209000 */
[----:B0-----:R-:W0:Y:S07]  /*1060*/  LDC.64 R6, c[0x0][0x398] ;  /* 0x0000e600ff067b82 */ /* 0x001e2e0000000a00 */
[----:B-1----:R-:W1:Y:S01]  /*1070*/  MUFU.RCP R12, R12 ;  /* 0x0000000c000c7308 */ /* 0x002e620000001000 */
[----:B------:R-:W-:Y:S02]  /*1080*/  IMAD.IADD R10, R3, 0x1, R2 ;  /* 0x00000001030a7824 */ /* 0x000fe400078e0202 */
[----:B0-----:R-:W-:Y:S01]  /*1090*/  IMAD.WIDE.U32 R6, R0, 0x4, R6 ;  /* 0x0000000400067825 */ /* 0x001fe200078e0006 */
[----:B-1----:R-:W-:-:S04]  /*10a0*/  IADD3 R8, PT, PT, R12, 0xffffffe, RZ ;  /* 0x0ffffffe0c087810 */ /* 0x002fc80007ffe0ff */
[----:B------:R0:W5:Y:S01]  /*10b0*/  LDG.E.CONSTANT R4, desc[UR6][R6.64] ;  /* 0x0000000606047981 */ /* 0x000162000c1e9900 */
[C---:B------:R-:W-:Y:S01]  /*10c0*/  ISETP.GE.U32.AND P0, PT, R10.reuse, UR8, PT ;  /* 0x000000080a007c0c */ /* 0x040fe2000bf06070 */
[----:B------:R-:W-:Y:S01]  /*10d0*/  MUFU.RCP R5, R5 ;  /* 0x0000000500057308 */ /* 0x000fe20000001000 */
[----:B--2---:R-:W-:Y:S01]  /*10e0*/  VIMNMX.U32 R11, PT, PT, R10, UR8, !PT ;  /* 0x000000080a0b7c48 */ /* 0x004fe2000ffe0000 */
[----:B------:R-:W-:Y:S01]  /*10f0*/  BSSY.RECONVERGENT B0, `(.L_x_238) ;  /* 0x0000028000007945 */ /* 0x000fe20003800200 */
[----:B------:R-:W-:-:S05]  /*1100*/  ISETP.NE.U32.AND P2, PT, R2, RZ, PT ;  /* 0x000000ff0200720c */ /* 0x000fca0003f45070 */
[----:B------:R1:W2:Y:S01]  /*1110*/  F2I.FTZ.U32.TRUNC.NTZ R9, R8 ;  /* 0x0000000800097305 */ /* 0x0002a2000021f000 */
[----:B0-----:R-:W-:-:S04]  /*1120*/  SEL R6, RZ, 0x1, P0 ;  /* 0x00000001ff067807 */ /* 0x001fc80000000000 */
[----:B------:R-:W-:Y:S01]  /*1130*/  IADD3 R11, PT, PT, R11, -R10, -R6 ;  /* 0x8000000a0b0b7210 */ /* 0x000fe20007ffe806 */
[----:B-1----:R-:W-:Y:S02]  /*1140*/  HFMA2 R8, -RZ, RZ, 0, 0 ;  /* 0x00000000ff087431 */ /* 0x002fe400000001ff */
[----:B--2---:R-:W-:-:S04]  /*1150*/  IMAD.MOV R13, RZ, RZ, -R9 ;  /* 0x000000ffff0d7224 */ /* 0x004fc800078e0a09 */
        /* <DEDUP_REMOVED lines=14> */
[----:B------:R-:W-:-:S13]  /*1240*/  ISETP.NE.AND P0, PT, R6, 0x3, PT ;  /* 0x000000030600780c */ /* 0x000fda0003f05270 */
        /* <DEDUP_REMOVED lines=8> */
.L_x_240:
[----:B0-----:R-:W-:-:S06]  /*12d0*/  IMAD.WIDE R12, R15, 0x4, R6 ;  /* 0x000000040f0c7825 */ /* 0x001fcc00078e0206 */
[----:B--2---:R-:W2:Y:S01]  /*12e0*/  LDG.E.CONSTANT R13, desc[UR6][R12.64] ;  /* 0x000000060c0d7981 */ /* 0x004ea2000c1e9900 */
[----:B-1----:R-:W-:Y:S01]  /*12f0*/  IMAD.WIDE R10, R15, 0x4, R8 ;  /* 0x000000040f0a7825 */ /* 0x002fe200078e0208 */
[----:B------:R-:W-:-:S03]  /*1300*/  IADD3 R15, PT, PT, R2, R15, RZ ;  /* 0x0000000f020f7210 */ /* 0x000fc60007ffe0ff */
[----:B------:R-:W-:-:S05]  /*1310*/  VIADD R14, R14, 0x1 ;  /* 0x000000010e0e7836 */ /* 0x000fca0000000000 */
[----:B------:R-:W-:Y:S01]  /*1320*/  ISETP.NE.AND P0, PT, R14, RZ, PT ;  /* 0x000000ff0e00720c */ /* 0x000fe20003f05270 */
[----:B--2--5:R-:W-:-:S04]  /*1330*/  FMUL.FTZ R16, R4, R13 ;  /* 0x0000000d04107220 */ /* 0x024fc80000410000 */
[----:B------:R-:W-:-:S05]  /*1340*/  FMUL.FTZ R17, R5, R16 ;  /* 0x0000001005117220 */ /* 0x000fca0000410000 */
[----:B------:R2:W-:Y:S03]  /*1350*/  STG.E desc[UR6][R10.64], R17 ;  /* 0x000000110a007986 */ /* 0x0005e6000c101906 */
[----:B------:R-:W-:Y:S05]  /*1360*/  @P0 BRA `(.L_x_240) ;  /* 0xfffffffc00d80947 */ /* 0x000fea000383ffff */
.L_x_239:
[----:B------:R-:W-:Y:S05]  /*1370*/  BSYNC.RECONVERGENT B0 ;  /* 0x0000000000007941 */ /* 0x000fea0003800200 */
.L_x_238:
[----:B------:R-:W-:Y:S05]  /*1380*/  @!P1 EXIT ;  /* 0x000000000000994d */ /* 0x000fea0003800000 */
[----:B------:R-:W0:Y:S01]  /*1390*/  LDC.64 R6, c[0x0][0x390] ;  /* 0x0000e400ff067b82 */ /* 0x000e220000000a00 */
[----:B------:R-:W-:-:S07]  /*13a0*/  IMAD.SHL.U32 R2, R2, 0x4, RZ ;  /* 0x0000000402027824 */ /* 0x000fce00078e00ff */
[----:B------:R-:W1:Y:S02]  /*13b0*/  LDC.64 R8, c[0x0][0x380] ;  /* 0x0000e000ff087b82 */ /* 0x000e640000000a00 */
.L_x_241:
[----:B---3--:R-:W-:-:S04]  /*13c0*/  IMAD R13, R0, UR8, R3 ;  /* 0x00000008000d7c24 */ /* 0x008fc8000f8e0203 */
[----:B0-----:R-:W-:-:S03]  /*13d0*/  IMAD.WIDE R14, R13, 0x4, R6 ;  /* 0x000000040d0e7825 */ /* 0x001fc600078e0206 */
[----:B------:R-:W-:-:S05]  /*13e0*/  IADD3 R16, P0, PT, R2, R14, RZ ;  /* 0x0000000e02107210 */ /* 0x000fca0007f1e0ff */
[----:B--2---:R-:W-:Y:S01]  /*13f0*/  IMAD.X R17, RZ, RZ, R15, P0 ;  /* 0x000000ffff117224 */ /* 0x004fe200000e060f */
[C---:B------:R-:W-:Y:S01]  /*1400*/  IADD3 R18, P0, PT, R2.reuse, R16, RZ ;  /* 0x0000001002127210 */ /* 0x040fe20007f1e0ff */
[----:B------:R0:W2:Y:S03]  /*1410*/  LDG.E.CONSTANT R15, desc[UR6][R14.64] ;  /* 0x000000060e0f7981 */ /* 0x0000a6000c1e9900 */
[----:B------:R-:W-:Y:S02]  /*1420*/  IADD3.X R19, PT, PT, RZ, R17, RZ, P0, !PT ;  /* 0x00000011ff137210 */ /* 0x000fe400007fe4ff */
[----:B------:R-:W-:Y:S01]  /*1430*/  IADD3 R20, P0, PT, R2, R18, RZ ;  /* 0x0000001202147210 */ /* 0x000fe20007f1e0ff */
[----:B------:R3:W4:Y:S04]  /*1440*/  LDG.E.CONSTANT R17, desc[UR6][R16.64] ;  /* 0x0000000610117981 */ /* 0x000728000c1e9900 */
[----:B------:R-:W-:Y:S01]  /*1450*/  IMAD.X R21, RZ, RZ, R19, P0 ;  /* 0x000000ffff157224 */ /* 0x000fe200000e0613 */
[----:B------:R4:W4:Y:S05]  /*1460*/  LDG.E.CONSTANT R25, desc[UR6][R18.64] ;  /* 0x0000000612197981 */ /* 0x00092a000c1e9900 */
[----:B------:R-:W4:Y:S01]  /*1470*/  LDG.E.CONSTANT R21, desc[UR6][R20.64] ;  /* 0x0000000614157981 */ /* 0x000f22000c1e9900 */
[----:B-1----:R-:W-:-:S04]  /*1480*/  IMAD.WIDE R12, R13, 0x4, R8 ;  /* 0x000000040d0c7825 */ /* 0x002fc800078e0208 */
[C---:B------:R-:W-:Y:S01]  /*1490*/  IMAD.IADD R3, R2.reuse, 0x1, R3 ;  /* 0x0000000102037824 */ /* 0x040fe200078e0203 */
[----:B------:R-:W-:-:S05]  /*14a0*/  IADD3 R10, P0, PT, R2, R12, RZ ;  /* 0x0000000c020a7210 */ /* 0x000fca0007f1e0ff */
[----:B------:R-:W-:Y:S01]  /*14b0*/  IMAD.X R11, RZ, RZ, R13, P0 ;  /* 0x000000ffff0b7224 */ /* 0x000fe200000e060d */
[----:B0-----:R-:W-:Y:S01]  /*14c0*/  IADD3 R14, P0, PT, R2, R10, RZ ;  /* 0x0000000a020e7210 */ /* 0x001fe20007f1e0ff */
[----:B--2--5:R-:W-:-:S03]  /*14d0*/  FMUL.FTZ R22, R4, R15 ;  /* 0x0000000f04167220 */ /* 0x024fc60000410000 */
[----:B------:R-:W-:Y:S02]  /*14e0*/  IADD3.X R15, PT, PT, RZ, R11, RZ, P0, !PT ;  /* 0x0000000bff0f7210 */ /* 0x000fe400007fe4ff */
[----:B---3--:R-:W-:Y:S01]  /*14f0*/  IADD3 R16, P0, PT, R2, R14, RZ ;  /* 0x0000000e02107210 */ /* 0x008fe20007f1e0ff */
[----:B------:R-:W-:Y:S01]  /*1500*/  FMUL.FTZ R23, R5, R22 ;  /* 0x0000001605177220 */ /* 0x000fe20000410000 */
[----:B----4-:R-:W-:-:S03]  /*1510*/  FMUL.FTZ R22, R4, R17 ;  /* 0x0000001104167220 */ /* 0x010fc60000410000 */
[----:B------:R-:W-:Y:S01]  /*1520*/  IMAD.X R17, RZ, RZ, R15, P0 ;  /* 0x000000ffff117224 */ /* 0x000fe200000e060f */
[----:B------:R3:W-:Y:S01]  /*1530*/  STG.E desc[UR6][R12.64], R23 ;  /* 0x000000170c007986 */ /* 0x0007e2000c101906 */
[----:B------:R-:W-:Y:S01]  /*1540*/  FMUL.FTZ R19, R5, R22 ;  /* 0x0000001605137220 */ /* 0x000fe20000410000 */
[----:B------:R-:W-:Y:S01]  /*1550*/  FMUL.FTZ R18, R4, R25 ;  /* 0x0000001904127220 */ /* 0x000fe20000410000 */
[----:B------:R-:W-:-:S03]  /*1560*/  ISETP.GE.AND P0, PT, R3, UR8, PT ;  /* 0x0000000803007c0c */ /* 0x000fc6000bf06270 */
[----:B------:R3:W-:Y:S01]  /*1570*/  STG.E desc[UR6][R10.64], R19 ;  /* 0x000000130a007986 */ /* 0x0007e2000c101906 */
[----:B------:R-:W-:Y:S01]  /*1580*/  FMUL.FTZ R20, R4, R21 ;  /* 0x0000001504147220 */ /* 0x000fe20000410000 */
[----:B------:R-:W-:-:S03]  /*1590*/  FMUL.FTZ R21, R5, R18 ;  /* 0x0000001205157220 */ /* 0x000fc60000410000 */
[----:B------:R-:W-:Y:S02]  /*15a0*/  FMUL.FTZ R25, R5, R20 ;  /* 0x0000001405197220 */ /* 0x000fe40000410000 */
[----:B------:R3:W-:Y:S04]  /*15b0*/  STG.E desc[UR6][R14.64], R21 ;  /* 0x000000150e007986 */ /* 0x0007e8000c101906 */
[----:B------:R3:W-:Y:S01]  /*15c0*/  STG.E desc[UR6][R16.64], R25 ;  /* 0x0000001910007986 */ /* 0x0007e2000c101906 */
[----:B------:R-:W-:Y:S05]  /*15d0*/  @!P0 BRA `(.L_x_241) ;  /* 0xfffffffc00788947 */ /* 0x000fea000383ffff */
[----:B------:R-:W-:Y:S05]  /*15e0*/  EXIT ;  /* 0x000000000000794d */ /* 0x000fea0003800000 */
.L_x_237:
[----:B------:R-:W-:Y:S01]  /*15f0*/  MOV R13, 0x10 ;  /* 0x00000010000d7802 */ /* 0x000fe20000000f00 */
[----:B------:R-:W-:Y:S02]  /*1600*/  IMAD.MOV.U32 R15, RZ, RZ, 0x1f ;  /* 0x0000001fff0f7424 */ /* 0x000fe400078e00ff */
[----:B------:R-:W-:-:S07]  /*1610*/  IMAD.MOV.U32 R10, RZ, RZ, -0x1 ;  /* 0xffffffffff0a7424 */ /* 0x000fce00078e00ff */
[----:B------:R-:W-:Y:S05]  /*1620*/  WARPSYNC.COLLECTIVE R10, `(.L_x_242) ;  /* 0x000000000a087348 */ /* 0x000fea0003c00000 */
[----:B------:R0:W1:Y:S02]  /*1630*/  SHFL.DOWN P0, R11, R6, R13, R15 ;  /* 0x0800000d060b7389 */ /* 0x000064000000000f */
[----:B01----:R-:W-:Y:S05]  /*1640*/  ENDCOLLECTIVE ;  /* 0x000000000000791b */ /* 0x003fea0003800000 */
.L_x_242:
[----:B------:R-:W-:Y:S01]  /*1650*/  IMAD.MOV.U32 R13, RZ, RZ, 0x8 ;  /* 0x00000008ff0d7424 */ /* 0x000fe200078e00ff */
[----:B------:R-:W-:-:S05]  /*1660*/  MOV R7, R11 ;  /* 0x0000000b00077202 */ /* 0x000fca0000000f00 */
[----:B------:R-:W-:-:S04]  /*1670*/  FADD.FTZ R7, R7, R6 ;  /* 0x0000000607077221 */ /* 0x000fc80000010000 */
[----:B------:R-:W-:-:S07]  /*1680*/  IMAD.MOV.U32 R6, RZ, RZ, R7 ;  /* 0x000000ffff067224 */ /* 0x000fce00078e0007 */
[----:B------:R-:W-:Y:S05]  /*1690*/  WARPSYNC.COLLECTIVE R10, `(.L_x_243) ;  /* 0x000000000a087348 */ /* 0x000fea0003c00000 */
[----:B------:R0:W1:Y:S02]  /*16a0*/  SHFL.DOWN P0, R11, R6, R13, R15 ;  /* 0x0800000d060b7389 */ /* 0x000064000000000f */
[----:B01----:R-:W-:Y:S05]  /*16b0*/  ENDCOLLECTIVE ;  /* 0x000000000000791b */ /* 0x003fea0003800000 */
.L_x_243:
[----:B------:R-:W-:Y:S01]  /*16c0*/  HFMA2 R13, -RZ, RZ, 0, 2.384185791015625e-07 ;  /* 0x00000004ff0d7431 */ /* 0x000fe200000001ff */
[----:B------:R-:W-:-:S05]  /*16d0*/  MOV R4, R11 ;  /* 0x0000000b00047202 */ /* 0x000fca0000000f00 */
[----:B------:R-:W-:-:S04]  /*16e0*/  FADD.FTZ R4, R7, R4 ;  /* 0x0000000407047221 */ /* 0x000fc80000010000 */
[----:B------:R-:W-:-:S07]  /*16f0*/  IMAD.MOV.U32 R6, RZ, RZ, R4 ;  /* 0x000000ffff067224 */ /* 0x000fce00078e0004 */
[----:B------:R-:W-:Y:S05]  /*1700*/  WARPSYNC.COLLECTIVE R10, `(.L_x_244) ;  /* 0x000000000a087348 */ /* 0x000fea0003c00000 */
[----:B------:R0:W1:Y:S02]  /*1710*/  SHFL.DOWN P0, R11, R6, R13, R15 ;  /* 0x0800000d060b7389 */ /* 0x000064000000000f */
[----:B01----:R-:W-:Y:S05]  /*1720*/  ENDCOLLECTIVE ;  /* 0x000000000000791b */ /* 0x003fea0003800000 */
.L_x_244:
[----:B------:R-:W-:Y:S02]  /*1730*/  IMAD.MOV.U32 R13, RZ, RZ, 0x2 ;  /* 0x00000002ff0d7424 */ /* 0x000fe400078e00ff */
[----:B------:R-:W-:-:S04]  /*1740*/  IMAD.MOV.U32 R9, RZ, RZ, R11 ;  /* 0x000000ffff097224 */ /* 0x000fc800078e000b */
[----:B------:R-:W-:-:S05]  /*1750*/  FADD.FTZ R9, R4, R9 ;  /* 0x0000000904097221 */ /* 0x000fca0000010000 */
[----:B------:R-:W-:-:S07]  /*1760*/  MOV R6, R9 ;  /* 0x0000000900067202 */ /* 0x000fce0000000f00 */
[----:B------:R-:W-:Y:S05]  /*1770*/  WARPSYNC.COLLECTIVE R10, `(.L_x_245) ;  /* 0x000000000a087348 */ /* 0x000fea0003c00000 */
[----:B------:R0:W1:Y:S02]  /*1780*/  SHFL.DOWN P0, R11, R6, R13, R15 ;  /* 0x0800000d060b7389 */ /* 0x000064000000000f */
[----:B01----:R-:W-:Y:S05]  /*1790*/  ENDCOLLECTIVE ;  /* 0x000000000000791b */ /* 0x003fea0003800000 */
.L_x_245:
[----:B------:R-:W-:Y:S01]  /*17a0*/  HFMA2 R13, -RZ, RZ, 0, 5.9604644775390625e-08 ;  /* 0x00000001ff0d7431 */ /* 0x000fe200000001ff */
[----:B------:R-:W-:-:S05]  /*17b0*/  MOV R8, R11 ;  /* 0x0000000b00087202 */ /* 0x000fca0000000f00 */
[----:B------:R-:W-:-:S04]  /*17c0*/  FADD.FTZ R8, R9, R8 ;  /* 0x0000000809087221 */ /* 0x000fc80000010000 */
[----:B------:R-:W-:-:S07]  /*17d0*/  IMAD.MOV.U32 R6, RZ, RZ, R8 ;  /* 0x000000ffff067224 */ /* 0x000fce00078e0008 */
[----:B------:R-:W-:Y:S05]  /*17e0*/  WARPSYNC.COLLECTIVE R10, `(.L_x_246) ;  /* 0x000000000a087348 */ /* 0x000fea0003c00000 */
[----:B------:R0:W1:Y:S02]  /*17f0*/  SHFL.DOWN P0, R11, R6, R13, R15 ;  /* 0x0800000d060b7389 */ /* 0x000064000000000f */
[----:B01----:R-:W-:Y:S05]  /*1800*/  ENDCOLLECTIVE ;  /* 0x000000000000791b */ /* 0x003fea0003800000 */
.L_x_246:
[----:B------:R-:W-:Y:S05]  /*1810*/  BRA `(.L_x_247) ;  /* 0xfffffff400d87947 */ /* 0x000fea000383ffff */
.L_x_248:
        /* <DEDUP_REMOVED lines=14> */
.L_x_295:


//--------------------- .text._ZN2at6native46_GLOBAL__N__fbf0e309_13_WeightNorm_cu_b3893b6b32weight_norm_fwd_first_dim_kernelIddEEvPT_PT0_PKS3_S8_i --------------------------
	.section	.text._ZN2at6native46_GLOBAL__N__fbf0e309_13_WeightNorm_cu_b3893b6b32weight_norm_fwd_first_dim_kernelIddEEvPT_PT0_PKS3_S8_i,"ax",@progbits
	.align	128
.text._ZN2at6native46_GLOBAL__N__fbf0e309_13_WeightNorm_cu_b3893b6b32weight_norm_fwd_first_dim_kernelIddEEvPT_PT0_PKS3_S8_i:
        .type           _ZN2at6native46_GLOBAL__N__fbf0e309_13_WeightNorm_cu_b3893b6b32weight_norm_fwd_first_dim_kernelIddEEvPT_PT0_PKS3_S8_i,@function
        .size           _ZN2at6native46_GLOBAL__N__fbf0e309_13_WeightNorm_cu_b3893b6b32weight_norm_fwd_first_dim_kernelIddEEvPT_PT0_PKS3_S8_i,(.L_x_296 - _ZN2at6native46_GLOBAL__N__fbf0e309_13_WeightNorm_cu_b3893b6b32weight_norm_fwd_first_dim_kernelIddEEvPT_PT0_PKS3_S8_i)
        .other          _ZN2at6native46_GLOBAL__N__fbf0e309_13_WeightNorm_cu_b3893b6b32weight_norm_fwd_first_dim_kernelIddEEvPT_PT0_PKS3_S8_i,@"STO_CUDA_ENTRY STV_DEFAULT"
_ZN2at6native46_GLOBAL__N__fbf0e309_13_WeightNorm_cu_b3893b6b32weight_norm_fwd_first_dim_kernelIddEEvPT_PT0_PKS3_S8_i:
        /* <DEDUP_REMOVED lines=19> */
[----:B0-----:R-:W-:Y:S02]  /*0130*/  VIADD R2, R7, 0xffffffe ;  /* 0x0ffffffe07027836 */ /* 0x001fe40000000000 */
[----:B------:R-:W-:-:S04]  /*0140*/  IMAD.MOV.U32 R7, RZ, RZ, R27 ;  /* 0x000000ffff077224 */ /* 0x000fc800078e001b */
        /* <DEDUP_REMOVED lines=25> */
[----:B------:R-:W-:-:S03]  /*02e0*/  CS2R R2, SRZ ;  /* 0x0000000000027805 */ /* 0x000fc6000001ff00 */
[----:B------:R-:W-:-:S07]  /*02f0*/  IMAD.MOV R6, RZ, RZ, -R4 ;  /* 0x000000ffff067224 */ /* 0x000fce00078e0a04 */
.L_x_253:
[----:B0-----:R-:W-:-:S06]  /*0300*/  IMAD.WIDE R4, R11, 0x8, R8 ;  /* 0x000000080b047825 */ /* 0x001fcc00078e0208 */
[----:B------:R-:W2:Y:S01]  /*0310*/  LDG.E.64.CONSTANT R4, desc[UR6][R4.64] ;  /* 0x0000000604047981 */ /* 0x000ea2000c1e9b00 */
[----:B------:R-:W-:Y:S01]  /*0320*/  IADD3 R6, PT, PT, R6, 0x1, RZ ;  /* 0x0000000106067810 */ /* 0x000fe20007ffe0ff */
[C---:B------:R-:W-:Y:S02]  /*0330*/  IMAD.IADD R7, R24.reuse, 0x1, R7 ;  /* 0x0000000118077824 */ /* 0x040fe400078e0207 */
[----:B------:R-:W-:Y:S01]  /*0340*/  IMAD.IADD R11, R24, 0x1, R11 ;  /* 0x00000001180b7824 */ /* 0x000fe200078e020b */
[----:B------:R-:W-:Y:S01]  /*0350*/  ISETP.NE.AND P0, PT, R6, RZ, PT ;  /* 0x000000ff0600720c */ /* 0x000fe20003f05270 */
[----:B--2---:R1:W2:-:S12]  /*0360*/  DFMA R2, R4, R4, R2 ;  /* 0x000000040402722b */ /* 0x0042980000000002 */
[----:B-12---:R-:W-:Y:S05]  /*0370*/  @P0 BRA `(.L_x_253) ;  /* 0xfffffffc00e00947 */ /* 0x006fea000383ffff */
.L_x_252:
[----:B------:R-:W-:Y:S05]  /*0380*/  BSYNC.RECONVERGENT B1 ;  /* 0x0000000000017941 */ /* 0x000fea0003800200 */
.L_x_251:
[----:B------:R-:W-:Y:S05]  /*0390*/  @!P1 BRA `(.L_x_250) ;  /* 0x0000000000849947 */ /* 0x000fea0003800000 */
[----:B------:R-:W0:Y:S01]  /*03a0*/  LDC.64 R4, c[0x0][0x390] ;  /* 0x0000e400ff047b82 */ /* 0x000e220000000a00 */
[----:B------:R-:W-:-:S07]  /*03b0*/  IMAD.SHL.U32 R6, R24, 0x8, RZ ;  /* 0x0000000818067824 */ /* 0x000fce00078e00ff */
.L_x_254:
[----:B------:R-:W-:-:S04]  /*03c0*/  IMAD R11, R0, UR8, R7 ;  /* 0x00000008000b7c24 */ /* 0x000fc8000f8e0207 */
[----:B0-----:R-:W-:-:S03]  /*03d0*/  IMAD.WIDE R10, R11, 0x8, R4 ;  /* 0x000000080b0a7825 */ /* 0x001fc600078e0204 */
[----:B------:R-:W-:-:S05]  /*03e0*/  IADD3 R12, P0, PT, R6, R10, RZ ;  /* 0x0000000a060c7210 */ /* 0x000fca0007f1e0ff */
[----:B------:R-:W-:Y:S01]  /*03f0*/  IMAD.X R13, RZ, RZ, R11, P0 ;  /* 0x000000ffff0d7224 */ /* 0x000fe200000e060b */
[C---:B------:R-:W-:Y:S01]  /*0400*/  IADD3 R16, P0, PT, R6.reuse, R12, RZ ;  /* 0x0000000c06107210 */ /* 0x040fe20007f1e0ff */
[----:B------:R-:W2:Y:S04]  /*0410*/  LDG.E.64.CONSTANT R10, desc[UR6][R10.64] ;  /* 0x000000060a0a7981 */ /* 0x000ea8000c1e9b00 */
[----:B------:R-:W-:Y:S01]  /*0420*/  IMAD.X R17, RZ, RZ, R13, P0 ;  /* 0x000000ffff117224 */ /* 0x000fe200000e060d */
[----:B------:R-:W-:Y:S01]  /*0430*/  IADD3 R14, P0, PT, R6, R16, RZ ;  /* 0x00000010060e7210 */ /* 0x000fe20007f1e0ff */
[----:B------:R-:W3:Y:S04]  /*0440*/  LDG.E.64.CONSTANT R12, desc[UR6][R12.64] ;  /* 0x000000060c0c7981 */ /* 0x000ee8000c1e9b00 */
[----:B------:R-:W-:Y:S01]  /*0450*/  IMAD.X R15, RZ, RZ, R17, P0 ;  /* 0x000000ffff0f7224 */ /* 0x000fe200000e0611 */
[----:B------:R-:W4:Y:S05]  /*0460*/  LDG.E.64.CONSTANT R8, desc[UR6][R16.64] ;  /* 0x0000000610087981 */ /* 0x000f2a000c1e9b00 */
[----:B------:R-:W5:Y:S01]  /*0470*/  LDG.E.64.CONSTANT R14, desc[UR6][R14.64] ;  /* 0x000000060e0e7981 */ /* 0x000f62000c1e9b00 */
[----:B------:R-:W-:-:S04]  /*0480*/  LEA R7, R24, R7, 0x2 ;  /* 0x0000000718077211 */ /* 0x000fc800078e10ff */
        /* <DEDUP_REMOVED lines=16> */
[----:B-----5:R2:W3:Y:S02]  /*0590*/  DFMA R2, R14, R14, R2 ;  /* 0x0000000e0e02722b */ /* 0x0204e40000000002 */
[----:B--23--:R-:W-:Y:S05]  /*05a0*/  @!P0 BRA `(.L_x_254) ;  /* 0xfffffffc00848947 */ /* 0x00cfea000383ffff */
.L_x_250:
[----:B------:R-:W-:Y:S05]  /*05b0*/  BSYNC.RECONVERGENT B0 ;  /* 0x0000000000007941 */ /* 0x000fea0003800200 */
.L_x_249:
        /* <DEDUP_REMOVED lines=151> */
[----:B------:R-:W-:Y:S06]  /*0f30*/  BAR.SYNC.DEFER_BLOCKING 0x0 ;  /* 0x0000000000007b1d */ /* 0x000fec0000010000 */
.L_x_255:
        /* <DEDUP_REMOVED lines=20> */
[----:B0-----:R-:W-:Y:S02]  /*1080*/  IMAD.MOV.U32 R3, RZ, RZ, R11 ;  /* 0x000000ffff037224 */ /* 0x001fe400078e000b */
[----:B-1----:R-:W-:-:S15]  /*1090*/  IMAD.MOV.U32 R2, RZ, RZ, R10 ;  /* 0x000000ffff027224 */ /* 0x002fde00078e000a */
[----:B------:R-:W-:-:S15]  /*10a0*/  NOP ;  /* 0x0000000000007918 */ /* 0x000fde0000000000 */
[----:B------:R-:W-:-:S15]  /*10b0*/  NOP ;  /* 0x0000000000007918 */ /* 0x000fde0000000000 */
[----:B------:R-:W-:-:S10]  /*10c0*/  NOP ;  /* 0x0000000000007918 */ /* 0x000fd40000000000 */
        /* <DEDUP_REMOVED lines=9> */
.L_x_273:
[----:B------:R-:W-:Y:S01]  /*1160*/  ISETP.NE.AND P0, PT, R5, RZ, PT ;  /* 0x000000ff0500720c */ /* 0x000fe20003f05270 */
[----:B-1----:R-:W-:-:S06]  /*1170*/  IMAD.MOV.U32 R5, RZ, RZ, R6 ;  /* 0x000000ffff057224 */ /* 0x002fcc00078e0006 */
[----:B--2---:R-:W1:Y:S06]  /*1180*/  DADD R4, R2, R4 ;  /* 0x0000000002047229 */ /* 0x004e6c0000000004 */
[----:B-1----:R2:W-:Y:S02]  /*1190*/  @!P0 STS.64 [UR4], R4 ;  /* 0x00000004ff008988 */ /* 0x0025e40008000a04 */
.L_x_256:
[----:B------:R-:W-:Y:S05]  /*11a0*/  WARPSYNC.ALL ;  /* 0x0000000000007948 */ /* 0x000fea0003800000 */
[----:B0-----:R-:W0:Y:S08]  /*11b0*/  LDC.64 R2, c[0x0][0x398] ;  /* 0x0000e600ff027b82 */ /* 0x001e300000000a00 */
[----:B------:R-:W-:Y:S01]  /*11c0*/  BAR.SYNC.DEFER_BLOCKING 0x0 ;  /* 0x0000000000007b1d */ /* 0x000fe20000010000 */
[----:B0-----:R-:W-:-:S05]  /*11d0*/  IMAD.WIDE.U32 R2, R0, 0x8, R2 ;  /* 0x0000000800027825 */ /* 0x001fca00078e0002 */
[----:B--2---:R-:W0:Y:S04]  /*11e0*/  LDS.64 R4, [UR4] ;  /* 0x00000004ff047984 */ /* 0x004e280008000a00 */
[----:B------:R-:W5:Y:S01]  /*11f0*/  LDG.E.64.CONSTANT R2, desc[UR6][R2.64] ;  /* 0x0000000602027981 */ /* 0x000f62000c1e9b00 */
[----:B------:R-:W-:Y:S01]  /*1200*/  UMOV UR4, 0xf0000000 ;  /* 0xf000000000047882 */ /* 0x000fe20000000000 */
[----:B------:R-:W-:Y:S02]  /*1210*/  UMOV UR5, 0x380fffff ;  /* 0x380fffff00057882 */ /* 0x000fe40000000000 */
[----:B0-----:R-:W0:-:S15]  /*1220*/  DSETP.GEU.AND P0, PT, |R4|, UR4, PT ;  /* 0x0000000404007e2a */ /* 0x001e1e000bf0e200 */
[----:B------:R-:W-:-:S15]  /*1230*/  NOP ;  /* 0x0000000000007918 */ /* 0x000fde0000000000 */
[----:B------:R-:W-:-:S15]  /*1240*/  NOP ;  /* 0x0000000000007918 */ /* 0x000fde0000000000 */
[----:B------:R-:W-:-:S15]  /*1250*/  NOP ;  /* 0x0000000000007918 */ /* 0x000fde0000000000 */
[----:B------:R-:W-:-:S04]  /*1260*/  NOP ;  /* 0x0000000000007918 */ /* 0x000fc80000000000 */
[----:B------:R-:W0:Y:S02]  /*1270*/  F2F.F32.F64 R16, R4 ;  /* 0x0000000400107310 */ /* 0x000e240000301000 */
[----:B0-----:R-:W-:Y:S01]  /*1280*/  @!P0 FMUL R16, R16, 1.175494350822287508e-38 ;  /* 0x0080000010108820 */ /* 0x001fe20000400000 */
[----:B------:R-:W-:-:S05]  /*1290*/  ISETP.NE.AND P0, PT, R27, RZ, PT ;  /* 0x000000ff1b00720c */ /* 0x000fca0003f05270 */
[----:B------:R-:W1:Y:S02]  /*12a0*/  MUFU.SQRT R16, R16 ;  /* 0x0000001000107308 */ /* 0x000e640000002000 */
[----:B-1----:R-:W-:-:S15]  /*12b0*/  FMUL.FTZ R8, R16, 1 ;  /* 0x3f80000010087820 */ /* 0x002fde0000410000 */
[----:B------:R-:W-:-:S15]  /*12c0*/  NOP ;  /* 0x0000000000007918 */ /* 0x000fde0000000000 */
[----:B------:R-:W-:-:S15]  /*12d0*/  NOP ;  /* 0x0000000000007918 */ /* 0x000fde0000000000 */
[----:B------:R-:W-:-:S09]  /*12e0*/  NOP ;  /* 0x0000000000007918 */ /* 0x000fd20000000000 */
[----:B------:R-:W0:Y:S02]  /*12f0*/  F2F.F64.F32 R8, R8 ;  /* 0x0000000800087310 */ /* 0x000e240000201800 */
[----:B0-----:R-:W-:-:S05]  /*1300*/  VIADD R10, R9, 0x300402 ;  /* 0x00300402090a7836 */ /* 0x001fca0000000000 */
[----:B------:R-:W-:Y:S01]  /*1310*/  FSETP.GEU.AND P1, PT, |R10|, 5.8789094863358348022e-39, PT ;  /* 0x004004020a00780b */ /* 0x000fe20003f2e200 */
[----:B------:R-:W0:-:S15]  /*1320*/  MUFU.RCP64H R11, R9 ;  /* 0x00000009000b7308 */ /* 0x000e1e0000001800 */
[----:B------:R-:W-:-:S15]  /*1330*/  NOP ;  /* 0x0000000000007918 */ /* 0x000fde0000000000 */
[----:B------:R-:W-:-:S15]  /*1340*/  NOP ;  /* 0x0000000000007918 */ /* 0x000fde0000000000 */
[----:B------:R-:W-:-:S11]  /*1350*/  NOP ;  /* 0x0000000000007918 */ /* 0x000fd60000000000 */
        /* <DEDUP_REMOVED lines=11> */
[----:B0-----:R-:W0:Y:S02]  /*1410*/  @!P0 LDC.64 R6, c[0x0][0x388] ;  /* 0x0000e200ff068b82 */ /* 0x001e240000000a00 */
[----:B0-----:R-:W-:-:S05]  /*1420*/  @!P0 IMAD.WIDE.U32 R6, R0, 0x8, R6 ;  /* 0x0000000800068825 */ /* 0x001fca00078e0006 */
[----:B------:R0:W-:Y:S01]  /*1430*/  @!P0 STG.E.64 desc[UR6][R6.64], R8 ;  /* 0x0000000806008986 */ /* 0x0001e2000c101b06 */
[----:B------:R-:W-:-:S15]  /*1440*/  ISETP.GE.AND P0, PT, R27, UR8, PT ;  /* 0x000000081b007c0c */ /* 0x000fde000bf06270 */
[----:B------:R-:W-:-:S15]  /*1450*/  NOP ;  /* 0x0000000000007918 */ /* 0x000fde0000000000 */
[----:B------:R-:W-:-:S15]  /*1460*/  NOP ;  /* 0x0000000000007918 */ /* 0x000fde0000000000 */
[----:B------:R-:W-:-:S09]  /*1470*/  NOP ;  /* 0x0000000000007918 */ /* 0x000fd20000000000 */
        /* <DEDUP_REMOVED lines=8> */
[----:B------:R-:W-:Y:S02]  /*1500*/  MOV R6, 0x1530 ;  /* 0x0000153000067802 */ /* 0x000fe40000000f00 */
[----:B------:R-:W-:-:S07]  /*1510*/  IADD3 R10, PT, PT, R4, -0x100000, RZ ;  /* 0xfff00000040a7810 */ /* 0x000fce0007ffe0ff */
[----:B-----5:R-:W-:Y:S05]  /*1520*/  CALL.REL.NOINC `($__internal_3_$__cuda_sm20_dblrcp_rn_slowpath_v3) ;  /* 0x0000000800d47944 */ /* 0x020fea0003c00000 */
.L_x_258:
[----:B------:R-:W-:Y:S05]  /*1530*/  @P0 EXIT ;  /* 0x000000000000094d */ /* 0x000fea0003800000 */
[----:B------:R-:W0:Y:S01]  /*1540*/  I2F.U32.RP R11, R24 ;  /* 0x00000018000b7306 */ /* 0x000e220000209000 */
[----:B------:R-:W1:Y:S01]  /*1550*/  LDCU UR4, c[0x0][0x3a0] ;  /* 0x00007400ff0477ac */ /* 0x000e620008000800 */
[----:B------:R-:W-:Y:S01]  /*1560*/  IMAD.IADD R8, R27, 0x1, R24 ;  /* 0x000000011b087824 */ /* 0x000fe200078e0218 */
[----:B------:R-:W-:Y:S01]  /*1570*/  ISETP.NE.U32.AND P2, PT, R24, RZ, PT ;  /* 0x000000ff1800720c */ /* 0x000fe20003f45070 */
[----:B------:R-:W-:Y:S04]  /*1580*/  BSSY.RECONVERGENT B0, `(.L_x_259) ;  /* 0x000002f000007945 */ /* 0x000fe80003800200 */
[----:B0-----:R-:W0:Y:S01]  /*1590*/  MUFU.RCP R11, R11 ;  /* 0x0000000b000b7308 */ /* 0x001e220000001000 */
[C---:B-1----:R-:W-:Y:S02]  /*15a0*/  ISETP.GE.U32.AND P0, PT, R8.reuse, UR4, PT ;  /* 0x0000000408007c0c */ /* 0x042fe4000bf06070 */
[----:B------:R-:W-:-:S02]  /*15b0*/  VIMNMX.U32 R9, PT, PT, R8, UR4, !PT ;  /* 0x0000000408097c48 */ /* 0x000fc4000ffe0000 */
[----:B------:R-:W-:-:S04]  /*15c0*/  SEL R10, RZ, 0x1, P0 ;  /* 0x00000001ff0a7807 */ /* 0x000fc80000000000 */
[----:B------:R-:W-:Y:S01]  /*15d0*/  IADD3 R9, PT, PT, R9, -R8, -R10 ;  /* 0x8000000809097210 */ /* 0x000fe20007ffe80a */
[----:B0-----:R-:W-:-:S04]  /*15e0*/  VIADD R6, R11, 0xffffffe ;  /* 0x0ffffffe0b067836 */ /* 0x001fc80000000000 */
        /* <DEDUP_REMOVED lines=20> */
[----:B------:R-:W-:Y:S02]  /*1730*/  VIADD R10, R10, 0x1 ;  /* 0x000000010a0a7836 */ /* 0x000fe40000000000 */
[----:B------:R-:W-:-:S03]  /*1740*/  IMAD R17, R0, UR4, R27 ;  /* 0x0000000400117c24 */ /* 0x000fc6000f8e021b */
[----:B------:R-:W-:Y:S02]  /*1750*/  LOP3.LUT R10, R10, 0x3, RZ, 0xc0, !PT ;  /* 0x000000030a0a7812 */ /* 0x000fe400078ec0ff */
[----:B------:R-:W1:Y:S03]  /*1760*/  LDC.64 R6, c[0x0][0x380] ;  /* 0x0000e000ff067b82 */ /* 0x000e660000000a00 */
[----:B------:R-:W-:Y:S02]  /*1770*/  IMAD R27, R10, R24, R27 ;  /* 0x000000180a1b7224 */ /* 0x000fe400078e021b */
[----:B------:R-:W-:-:S07]  /*1780*/  IMAD.MOV R16, RZ, RZ, -R10 ;  /* 0x000000ffff107224 */ /* 0x000fce00078e0a0a */
.L_x_261:
[----:B0-----:R-:W-:-:S06]  /*1790*/  IMAD.WIDE R12, R17, 0x8, R8 ;  /* 0x00000008110c7825 */ /* 0x001fcc00078e0208 */
[----:B--2---:R-:W2:Y:S01]  /*17a0*/  LDG.E.64.CONSTANT R12, desc[UR6][R12.64] ;  /* 0x000000060c0c7981 */ /* 0x004ea2000c1e9b00 */
[----:B-1----:R-:W-:Y:S01]  /*17b0*/  IMAD.WIDE R10, R17, 0x8, R6 ;  /* 0x00000008110a7825 */ /* 0x002fe200078e0206 */
[----:B------:R-:W-:-:S03]  /*17c0*/  IADD3 R16, PT, PT, R16, 0x1, RZ ;  /* 0x0000000110107810 */ /* 0x000fc60007ffe0ff */
[----:B------:R-:W-:Y:S01]  /*17d0*/  IMAD.IADD R17, R24, 0x1, R17 ;  /* 0x0000000118117824 */ /* 0x000fe200078e0211 */
[----:B------:R-:W-:Y:S01]  /*17e0*/  ISETP.NE.AND P0, PT, R16, RZ, PT ;  /* 0x000000ff1000720c */ /* 0x000fe20003f05270 */
[----:B--2--5:R-:W0:-:S15]  /*17f0*/  DMUL R14, R2, R12 ;  /* 0x0000000c020e7228 */ /* 0x024e1e0000000000 */
[----:B------:R-:W-:-:S15]  /*1800*/  NOP ;  /* 0x0000000000007918 */ /* 0x000fde0000000000 */
[----:B------:R-:W-:-:S15]  /*1810*/  NOP ;  /* 0x0000000000007918 */ /* 0x000fde0000000000 */
[----:B------:R-:W-:-:S15]  /*1820*/  NOP ;  /* 0x0000000000007918 */ /* 0x000fde0000000000 */
[----:B------:R-:W-:-:S04]  /*1830*/  NOP ;  /* 0x0000000000007918 */ /* 0x000fc80000000000 */
[----:B0-----:R-:W0:Y:S02]  /*1840*/  DMUL R14, R14, R4 ;  /* 0x000000040e0e7228 */ /* 0x001e240000000000 */
[----:B0-----:R2:W-:Y:S01]  /*1850*/  STG.E.64 desc[UR6][R10.64], R14 ;  /* 0x0000000e0a007986 */ /* 0x0015e2000c101b06 */
[----:B------:R-:W-:Y:S05]  /*1860*/  @P0 BRA `(.L_x_261) ;  /* 0xfffffffc00c80947 */ /* 0x000fea000383ffff */
.L_x_260:
[----:B------:R-:W-:Y:S05]  /*1870*/  BSYNC.RECONVERGENT B0 ;  /* 0x0000000000007941 */ /* 0x000fea0003800200 */
.L_x_259:
[----:B------:R-:W-:Y:S05]  /*1880*/  @!P1 EXIT ;  /* 0x000000000000994d */ /* 0x000fea0003800000 */
[----:B------:R-:W0:Y:S01]  /*1890*/  LDC.64 R6, c[0x0][0x390] ;  /* 0x0000e400ff067b82 */ /* 0x000e220000000a00 */
[----:B------:R-:W-:-:S07]  /*18a0*/  IMAD.SHL.U32 R25, R24, 0x8, RZ ;  /* 0x0000000818197824 */ /* 0x000fce00078e00ff */
[----:B------:R-:W1:Y:S02]  /*18b0*/  LDC.64 R8, c[0x0][0x380] ;  /* 0x0000e000ff087b82 */ /* 0x000e640000000a00 */
.L_x_262:
[----:B0-----:R-:W-:-:S04]  /*18c0*/  IMAD R19, R0, UR4, R27 ;  /* 0x0000000400137c24 */ /* 0x001fc8000f8e021b */
[----:B0-----:R-:W-:-:S03]  /*18d0*/  IMAD.WIDE R20, R19, 0x8, R6 ;  /* 0x0000000813147825 */ /* 0x001fc600078e0206 */
[C---:B------:R-:W-:Y:S02]  /*18e0*/  IADD3 R12, P0, PT, R25.reuse, R20, RZ ;  /* 0x00000014190c7210 */ /* 0x040fe40007f1e0ff */
[----:B--2---:R0:W2:Y:S03]  /*18f0*/  LDG.E.64.CONSTANT R10, desc[UR6][R20.64] ;  /* 0x00000006140a7981 */ /* 0x0040a6000c1e9b00 */
[----:B------:R-:W-:Y:S01]  /*1900*/  IMAD.X R13, RZ, RZ, R21, P0 ;  /* 0x000000ffff0d7224 */ /* 0x000fe200000e0615 */
[----:B------:R-:W-:-:S05]  /*1910*/  IADD3 R28, P0, PT, R25, R12, RZ ;  /* 0x0000000c191c7210 */ /* 0x000fca0007f1e0ff */
[----:B------:R-:W-:Y:S01]  /*1920*/  IMAD.X R29, RZ, RZ, R13, P0 ;  /* 0x000000ffff1d7224 */ /* 0x000fe200000e060d */
[----:B------:R-:W-:Y:S01]  /*1930*/  IADD3 R22, P0, PT, R25, R28, RZ ;  /* 0x0000001c19167210 */ /* 0x000fe20007f1e0ff */
[----:B------:R-:W3:Y:S04]  /*1940*/  LDG.E.64.CONSTANT R12, desc[UR6][R12.64] ;  /* 0x000000060c0c7981 */ /* 0x000ee8000c1e9b00 */
[----:B------:R-:W-:Y:S01]  /*1950*/  IMAD.X R23, RZ, RZ, R29, P0 ;  /* 0x000000ffff177224 */ /* 0x000fe200000e061d */
[----:B------:R-:W4:Y:S04]  /*1960*/  LDG.E.64.CONSTANT R14, desc[UR6][R28.64] ;  /* 0x000000061c0e7981 */ /* 0x000f28000c1e9b00 */
[----:B------:R0:W4:Y:S01]  /*1970*/  LDG.E.64.CONSTANT R16, desc[UR6][R22.64] ;  /* 0x0000000616107981 */ /* 0x000122000c1e9b00 */
[----:B-1----:R-:W-:-:S03]  /*1980*/  IMAD.WIDE R18, R19, 0x8, R8 ;  /* 0x0000000813127825 */ /* 0x002fc600078e0208 */
[----:B0-----:R-:W-:-:S04]  /*1990*/  IADD3 R20, P0, PT, R25, R18, RZ ;  /* 0x0000001219147210 */ /* 0x001fc80007f1e0ff */
[----:B------:R-:W-:Y:S02]  /*19a0*/  IADD3.X R21, PT, PT, RZ, R19, RZ, P0, !PT ;  /* 0x00000013ff157210 */ /* 0x000fe400007fe4ff */
[----:B------:R-:W-:-:S05]  /*19b0*/  IADD3 R22, P0, PT, R25, R20, RZ ;  /* 0x0000001419167210 */ /* 0x000fca0007f1e0ff */
[----:B------:R-:W-:Y:S01]  /*19c0*/  IMAD.X R23, RZ, RZ, R21, P0 ;  /* 0x000000ffff177224 */ /* 0x000fe200000e0615 */
[----:B------:R-:W-:-:S05]  /*19d0*/  IADD3 R28, P0, PT, R25, R22, RZ ;  /* 0x00000016191c7210 */ /* 0x000fca0007f1e0ff */
[----:B------:R-:W-:Y:S02]  /*19e0*/  IMAD.X R29, RZ, RZ, R23, P0 ;  /* 0x000000ffff1d7224 */ /* 0x000fe400000e0617 */
[----:B------:R-:W-:-:S05]  /*19f0*/  IMAD R27, R24, 0x4, R27 ;  /* 0x00000004181b7824 */ /* 0x000fca00078e021b */
[----:B------:R-:W-:Y:S01]  /*1a00*/  ISETP.GE.AND P0, PT, R27, UR4, PT ;  /* 0x000000041b007c0c */ /* 0x000fe2000bf06270 */
[----:B--2--5:R-:W0:-:S15]  /*1a10*/  DMUL R10, R2, R10 ;  /* 0x0000000a020a7228 */ /* 0x024e1e0000000000 */
[----:B------:R-:W-:-:S15]  /*1a20*/  NOP ;  /* 0x0000000000007918 */ /* 0x000fde0000000000 */
[----:B------:R-:W-:-:S15]  /*1a30*/  NOP ;  /* 0x0000000000007918 */ /* 0x000fde0000000000 */
[----:B------:R-:W-:-:S15]  /*1a40*/  NOP ;  /* 0x0000000000007918 */ /* 0x000fde0000000000 */
[----:B------:R-:W-:-:S04]  /*1a50*/  NOP ;  /* 0x0000000000007918 */ /* 0x000fc80000000000 */
[----:B0-----:R-:W0:Y:S02]  /*1a60*/  DMUL R10, R10, R4 ;  /* 0x000000040a0a7228 */ /* 0x001e240000000000 */
[----:B0-----:R0:W-:-:S15]  /*1a70*/  STG.E.64 desc[UR6][R18.64], R10 ;  /* 0x0000000a12007986 */ /* 0x0011de000c101b06 */
[----:B------:R-:W-:-:S15]  /*1a80*/  NOP ;  /* 0x0000000000007918 */ /* 0x000fde0000000000 */
[----:B------:R-:W-:-:S15]  /*1a90*/  NOP ;  /* 0x0000000000007918 */ /* 0x000fde0000000000 */
[----:B------:R-:W-:-:S15]  /*1aa0*/  NOP ;  /* 0x0000000000007918 */ /* 0x000fde0000000000 */
[----:B------:R-:W-:-:S02]  /*1ab0*/  NOP ;  /* 0x0000000000007918 */ /* 0x000fc40000000000 */
[----:B---3--:R-:W1:-:S15]  /*1ac0*/  DMUL R12, R2, R12 ;  /* 0x0000000c020c7228 */ /* 0x008e5e0000000000 */
[----:B------:R-:W-:-:S15]  /*1ad0*/  NOP ;  /* 0x0000000000007918 */ /* 0x000fde0000000000 */
[----:B------:R-:W-:-:S15]  /*1ae0*/  NOP ;  /* 0x0000000000007918 */ /* 0x000fde0000000000 */
[----:B------:R-:W-:-:S15]  /*1af0*/  NOP ;  /* 0x0000000000007918 */ /* 0x000fde0000000000 */
[----:B------:R-:W-:-:S04]  /*1b00*/  NOP ;  /* 0x0000000000007918 */ /* 0x000fc80000000000 */
[----:B-1----:R-:W1:Y:S02]  /*1b10*/  DMUL R12, R12, R4 ;  /* 0x000000040c0c7228 */ /* 0x002e640000000000 */
[----:B-1----:R0:W-:-:S15]  /*1b20*/  STG.E.64 desc[UR6][R20.64], R12 ;  /* 0x0000000c14007986 */ /* 0x0021de000c101b06 */
[----:B------:R-:W-:-:S15]  /*1b30*/  NOP ;  /* 0x0000000000007918 */ /* 0x000fde0000000000 */
[----:B------:R-:W-:-:S15]  /*1b40*/  NOP ;  /* 0x0000000000007918 */ /* 0x000fde0000000000 */
[----:B------:R-:W-:-:S15]  /*1b50*/  NOP ;  /* 0x0000000000007918 */ /* 0x000fde0000000000 */
[----:B------:R-:W-:-:S02]  /*1b60*/  NOP ;  /* 0x0000000000007918 */ /* 0x000fc40000000000 */
[----:B----4-:R-:W1:-:S15]  /*1b70*/  DMUL R14, R2, R14 ;  /* 0x0000000e020e7228 */ /* 0x010e5e0000000000 */
        /* <DEDUP_REMOVED lines=10> */
[----:B------:R-:W1:-:S15]  /*1c20*/  DMUL R16, R2, R16 ;  /* 0x0000001002107228 */ /* 0x000e5e0000000000 */
[----:B------:R-:W-:-:S15]  /*1c30*/  NOP ;  /* 0x0000000000007918 */ /* 0x000fde0000000000 */
[----:B------:R-:W-:-:S15]  /*1c40*/  NOP ;  /* 0x0000000000007918 */ /* 0x000fde0000000000 */
[----:B------:R-:W-:-:S15]  /*1c50*/  NOP ;  /* 0x0000000000007918 */ /* 0x000fde0000000000 */
[----:B------:R-:W-:-:S04]  /*1c60*/  NOP ;  /* 0x0000000000007918 */ /* 0x000fc80000000000 */
[----:B-1----:R-:W1:Y:S02]  /*1c70*/  DMUL R16, R16, R4 ;  /* 0x0000000410107228 */ /* 0x002e640000000000 */
[----:B-1----:R0:W-:Y:S01]  /*1c80*/  STG.E.64 desc[UR6][R28.64], R16 ;  /* 0x000000101c007986 */ /* 0x0021e2000c101b06 */
[----:B------:R-:W-:Y:S05]  /*1c90*/  @!P0 BRA `(.L_x_262) ;  /* 0xfffffffc00088947 */ /* 0x000fea000383ffff */
[----:B------:R-:W-:Y:S05]  /*1ca0*/  EXIT ;  /* 0x000000000000794d */ /* 0x000fea0003800000 */
.L_x_257:
[----:B------:R-:W-:Y:S01]  /*1cb0*/  IMAD.MOV.U32 R13, RZ, RZ, R3 ;  /* 0x000000ffff0d7224 */ /* 0x000fe200078e0003 */
[----:B------:R-:W-:Y:S01]  /*1cc0*/  MOV R15, 0x1f ;  /* 0x0000001f000f7802 */ /* 0x000fe20000000f00 */
[----:B------:R-:W-:Y:S02]  /*1cd0*/  IMAD.MOV.U32 R14, RZ, RZ, 0x10 ;  /* 0x00000010ff0e7424 */ /* 0x000fe400078e00ff */
[----:B------:R-:W-:-:S07]  /*1ce0*/  IMAD.MOV.U32 R12, RZ, RZ, -0x1 ;  /* 0xffffffffff0c7424 */ /* 0x000fce00078e00ff */
[----:B------:R-:W-:Y:S05]  /*1cf0*/  WARPSYNC.COLLECTIVE R12, `(.L_x_263) ;  /* 0x000000000c087348 */ /* 0x000fea0003c00000 */
[----:B------:R0:W1:Y:S02]  /*1d00*/  SHFL.DOWN P0, R4, R13, R14, R15 ;  /* 0x0800000e0d047389 */ /* 0x000064000000000f */
[----:B01----:R-:W-:Y:S05]  /*1d10*/  ENDCOLLECTIVE ;  /* 0x000000000000791b */ /* 0x003fea0003800000 */
.L_x_263:
[----:B------:R-:W-:Y:S02]  /*1d20*/  IMAD.MOV.U32 R13, RZ, RZ, R2 ;  /* 0x000000ffff0d7224 */ /* 0x000fe400078e0002 */
[----:B------:R-:W-:-:S07]  /*1d30*/  IMAD.MOV.U32 R7, RZ, RZ, R4 ;  /* 0x000000ffff077224 */ /* 0x000fce00078e0004 */
[----:B------:R-:W-:Y:S05]  /*1d40*/  WARPSYNC.COLLECTIVE R12, `(.L_x_264) ;  /* 0x000000000c087348 */ /* 0x000fea0003c00000 */
[----:B------:R0:W1:Y:S02]  /*1d50*/  SHFL.DOWN P0, R4, R13, R14, R15 ;  /* 0x0800000e0d047389 */ /* 0x000064000000000f */
[----:B01----:R-:W-:Y:S05]  /*1d60*/  ENDCOLLECTIVE ;  /* 0x000000000000791b */ /* 0x003fea0003800000 */
.L_x_264:
[----:B------:R-:W-:Y:S01]  /*1d70*/  MOV R14, 0x8 ;  /* 0x00000008000e7802 */ /* 0x000fe20000000f00 */
[----:B------:R-:W-:-:S06]  /*1d80*/  IMAD.MOV.U32 R6, RZ, RZ, R4 ;  /* 0x000000ffff067224 */ /* 0x000fcc00078e0004 */
[----:B------:R-:W0:Y:S02]  /*1d90*/  DADD R6, R6, R2 ;  /* 0x0000000006067229 */ /* 0x000e240000000002 */
[----:B0-----:R-:W-:-:S07]  /*1da0*/  IMAD.MOV.U32 R13, RZ, RZ, R7 ;  /* 0x000000ffff0d7224 */ /* 0x001fce00078e0007 */
[----:B------:R-:W-:Y:S05]  /*1db0*/  WARPSYNC.COLLECTIVE R12, `(.L_x_265) ;  /* 0x000000000c087348 */ /* 0x000fea0003c00000 */
[----:B------:R0:W1:Y:S02]  /*1dc0*/  SHFL.DOWN P0, R4, R13, R14, R15 ;  /* 0x0800000e0d047389 */ /* 0x000064000000000f */
[----:B01----:R-:W-:Y:S05]  /*1dd0*/  ENDCOLLECTIVE ;  /* 0x000000000000791b */ /* 0x003fea0003800000 */
.L_x_265:
[----:B------:R-:W-:Y:S02]  /*1de0*/  IMAD.MOV.U32 R13, RZ, RZ, R6 ;  /* 0x000000ffff0d7224 */ /* 0x000fe400078e0006 */
[----:B------:R-:W-:-:S07]  /*1df0*/  IMAD.MOV.U32 R9, RZ, RZ, R4 ;  /* 0x000000ffff097224 */ /* 0x000fce00078e0004 */
[----:B------:R-:W-:Y:S05]  /*1e00*/  WARPSYNC.COLLECTIVE R12, `(.L_x_266) ;  /* 0x000000000c087348 */ /* 0x000fea0003c00000 */
[----:B------:R0:W1:Y:S02]  /*1e10*/  SHFL.DOWN P0, R4, R13, R14, R15 ;  /* 0x0800000e0d047389 */ /* 0x000064000000000f */
[----:B01----:R-:W-:Y:S05]  /*1e20*/  ENDCOLLECTIVE ;  /* 0x000000000000791b */ /* 0x003fea0003800000 */
.L_x_266:
[----:B------:R-:W-:Y:S02]  /*1e30*/  IMAD.MOV.U32 R14, RZ, RZ, 0x4 ;  /* 0x00000004ff0e7424 */ /* 0x000fe400078e00ff */
[----:B------:R-:W-:-:S06]  /*1e40*/  IMAD.MOV.U32 R8, RZ, RZ, R4 ;  /* 0x000000ffff087224 */ /* 0x000fcc00078e0004 */
[----:B------:R-:W0:Y:S02]  /*1e50*/  DADD R8, R6, R8 ;  /* 0x0000000006087229 */ /* 0x000e240000000008 */
[----:B0-----:R-:W-:-:S07]  /*1e60*/  IMAD.MOV.U32 R13, RZ, RZ, R9 ;  /* 0x000000ffff0d7224 */ /* 0x001fce00078e0009 */
[----:B------:R-:W-:Y:S05]  /*1e70*/  WARPSYNC.COLLECTIVE R12, `(.L_x_267) ;  /* 0x000000000c087348 */ /* 0x000fea0003c00000 */
[----:B------:R0:W1:Y:S02]  /*1e80*/  SHFL.DOWN P0, R4, R13, R14, R15 ;  /* 0x0800000e0d047389 */ /* 0x000064000000000f */
[----:B01----:R-:W-:Y:S05]  /*1e90*/  ENDCOLLECTIVE ;  /* 0x000000000000791b */ /* 0x003fea0003800000 */
.L_x_267:
[----:B------:R-:W-:Y:S01]  /*1ea0*/  IMAD.MOV.U32 R13, RZ, RZ, R8 ;  /* 0x000000ffff0d7224 */ /* 0x000fe200078e0008 */
[----:B------:R-:W-:-:S07]  /*1eb0*/  MOV R11, R4 ;  /* 0x00000004000b7202 */ /* 0x000fce0000000f00 */
[----:B------:R-:W-:Y:S05]  /*1ec0*/  WARPSYNC.COLLECTIVE R12, `(.L_x_268) ;  /* 0x000000000c087348 */ /* 0x000fea0003c00000 */
[----:B------:R0:W1:Y:S02]  /*1ed0*/  SHFL.DOWN P0, R4, R13, R14, R15 ;  /* 0x0800000e0d047389 */ /* 0x000064000000000f */
[----:B01----:R-:W-:Y:S05]  /*1ee0*/  ENDCOLLECTIVE ;  /* 0x000000000000791b */ /* 0x003fea0003800000 */
.L_x_268:
[----:B------:R-:W-:Y:S02]  /*1ef0*/  IMAD.MOV.U32 R14, RZ, RZ, 0x2 ;  /* 0x00000002ff0e7424 */ /* 0x000fe400078e00ff */
[----:B------:R-:W-:-:S06]  /*1f00*/  IMAD.MOV.U32 R10, RZ, RZ, R4 ;  /* 0x000000ffff0a7224 */ /* 0x000fcc00078e0004 */
[----:B------:R-:W0:Y:S02]  /*1f10*/  DADD R10, R8, R10 ;  /* 0x00000000080a7229 */ /* 0x000e24000000000a */
[----:B0-----:R-:W-:-:S07]  /*1f20*/  IMAD.MOV.U32 R13, RZ, RZ, R11 ;  /* 0x000000ffff0d7224 */ /* 0x001fce00078e000b */
[----:B------:R-:W-:Y:S05]  /*1f30*/  WARPSYNC.COLLECTIVE R12, `(.L_x_269) ;  /* 0x000000000c087348 */ /* 0x000fea0003c00000 */
[----:B------:R0:W1:Y:S02]  /*1f40*/  SHFL.DOWN P0, R4, R13, R14, R15 ;  /* 0x0800000e0d047389 */ /* 0x000064000000000f */
[----:B01----:R-:W-:Y:S05]  /*1f50*/  ENDCOLLECTIVE ;  /* 0x000000000000791b */ /* 0x003fea0003800000 */
.L_x_269:
[----:B------:R-:W-:Y:S01]  /*1f60*/  MOV R13, R10 ;  /* 0x0000000a000d7202 */ /* 0x000fe20000000f00 */
[----:B------:R-:W-:-:S07]  /*1f70*/  IMAD.MOV.U32 R3, RZ, RZ, R4 ;  /* 0x000000ffff037224 */ /* 0x000fce00078e0004 */
[----:B------:R-:W-:Y:S05]  /*1f80*/  WARPSYNC.COLLECTIVE R12, `(.L_x_270) ;  /* 0x000000000c087348 */ /* 0x000fea0003c00000 */
[----:B------:R0:W1:Y:S02]  /*1f90*/  SHFL.DOWN P0, R4, R13, R14, R15 ;  /* 0x0800000e0d047389 */ /* 0x000064000000000f */
[----:B01----:R-:W-:Y:S05]  /*1fa0*/  ENDCOLLECTIVE ;  /* 0x000000000000791b */ /* 0x003fea0003800000 */
.L_x_270:
[----:B------:R-:W-:Y:S02]  /*1fb0*/  IMAD.MOV.U32 R14, RZ, RZ, 0x1 ;  /* 0x00000001ff0e7424 */ /* 0x000fe400078e00ff */
[----:B------:R-:W-:-:S06]  /*1fc0*/  IMAD.MOV.U32 R2, RZ, RZ, R4 ;  /* 0x000000ffff027224 */ /* 0x000fcc00078e0004 */
[----:B------:R-:W0:Y:S02]  /*1fd0*/  DADD R2, R10, R2 ;  /* 0x000000000a027229 */ /* 0x000e240000000002 */
[----:B0-----:R-:W-:-:S07]  /*1fe0*/  IMAD.MOV.U32 R13, RZ, RZ, R3 ;  /* 0x000000ffff0d7224 */ /* 0x001fce00078e0003 */
[----:B------:R-:W-:Y:S05]  /*1ff0*/  WARPSYNC.COLLECTIVE R12, `(.L_x_271) ;  /* 0x000000000c087348 */ /* 0x000fea0003c00000 */
[----:B------:R0:W1:Y:S02]  /*2000*/  SHFL.DOWN P0, R4, R13, R14, R15 ;  /* 0x0800000e0d047389 */ /* 0x000064000000000f */
[----:B01----:R-:W-:Y:S05]  /*2010*/  ENDCOLLECTIVE ;  /* 0x000000000000791b */ /* 0x003fea0003800000 */
.L_x_271:
[----:B------:R-:W-:Y:S02]  /*2020*/  IMAD.MOV.U32 R13, RZ, RZ, R2 ;  /* 0x000000ffff0d7224 */ /* 0x000fe400078e0002 */
[----:B------:R-:W-:-:S07]  /*2030*/  IMAD.MOV.U32 R6, RZ, RZ, R4 ;  /* 0x000000ffff067224 */ /* 0x000fce00078e0004 */
[----:B------:R-:W-:Y:S05]  /*2040*/  WARPSYNC.COLLECTIVE R12, `(.L_x_272) ;  /* 0x000000000c087348 */ /* 0x000fea0003c00000 */
[----:B------:R0:W1:Y:S02]  /*2050*/  SHFL.DOWN P0, R4, R13, R14, R15 ;  /* 0x0800000e0d047389 */ /* 0x000064000000000f */
[----:B01----:R-:W-:Y:S05]  /*2060*/  ENDCOLLECTIVE ;  /* 0x000000000000791b */ /* 0x003fea0003800000 */
.L_x_272:
[----:B------:R-:W-:Y:S05]  /*2070*/  BRA `(.L_x_273) ;  /* 0xfffffff000387947 */ /* 0x000fea000383ffff */
        .weak           $__internal_3_$__cuda_sm20_dblrcp_rn_slowpath_v3
        .type           $__internal_3_$__cuda_sm20_dblrcp_rn_slowpath_v3,@function
        .size           $__internal_3_$__cuda_sm20_dblrcp_rn_slowpath_v3,(.L_x_296 - $__internal_3_$__cuda_sm20_dblrcp_rn_slowpath_v3)
$__internal_3_$__cuda_sm20_dblrcp_rn_slowpath_v3:
        /* <DEDUP_REMOVED lines=57> */
.L_x_276:
        /* <DEDUP_REMOVED lines=34> */
.L_x_274:
[----:B------:R-:W-:Y:S01]  /*2630*/  LOP3.LUT R9, R5, 0x80000, RZ, 0xfc, !PT ;  /* 0x0008000005097812 */ /* 0x000fe200078efcff */
[----:B------:R-:W-:-:S07]  /*2640*/  IMAD.MOV.U32 R8, RZ, RZ, R4 ;  /* 0x000000ffff087224 */ /* 0x000fce00078e0004 */
.L_x_275:
[----:B------:R-:W-:Y:S02]  /*2650*/  IMAD.MOV.U32 R7, RZ, RZ, 0x0 ;  /* 0x00000000ff077424 */ /* 0x000fe400078e00ff */
[----:B------:R-:W-:Y:S02]  /*2660*/  IMAD.MOV.U32 R4, RZ, RZ, R8 ;  /* 0x000000ffff047224 */ /* 0x000fe400078e0008 */
[----:B------:R-:W-:Y:S01]  /*2670*/  IMAD.MOV.U32 R5, RZ, RZ, R9 ;  /* 0x000000ffff057224 */ /* 0x000fe200078e0009 */
[----:B------:R-:W-:Y:S06]  /*2680*/  RET.REL.NODEC R6 `(_ZN2at6native46_GLOBAL__N__fbf0e309_13_WeightNorm_cu_b3893b6b32weight_norm_fwd_first_dim_kernelIddEEvPT_PT0_PKS3_S8_i) ;  /* 0xffffffd8065c7950 */ /* 0x000fec0003c3ffff */
.L_x_277:
        /* <DEDUP_REMOVED lines=15> */
.L_x_296:


//--------------------- .nv.shared._ZN2at6native46_GLOBAL__N__fbf0e309_13_WeightNorm_cu_b3893b6b31weight_norm_bwd_last_dim_kernelIN3c104HalfEfEEvPT_S6_PKS5_S8_S8_PKT0_ii --------------------------
	.section	.nv.shared._ZN2at6native46_GLOBAL__N__fbf0e309_13_WeightNorm_cu_b3893b6b31weight_norm_bwd_last_dim_kernelIN3c104HalfEfEEvPT_S6_PKS5_S8_S8_PKT0_ii,"aw",@nobits
	.sectionflags	@""
	.align	16
	.zero		1024


//--------------------- .nv.shared.reserved.0     --------------------------
	.section	.nv.shared.reserved.0,"aw",@nobits
	.weak		__nv_reservedSMEM_offset_0_alias
	.size		__nv_reservedSMEM_offset_0_alias, 0, 64
	.other		__nv_reservedSMEM_offset_0_alias,@"STO_CUDA_RESERVED_SHARED STV_DEFAULT"
__nv_reservedSMEM_offset_0_alias:
	.zero		0
	.zero		64


//--------------------- .nv.global                --------------------------
	.section	.nv.global,"aw",@nobits
.nv.global:
	.type		_ZN44_INTERNAL_fbf0e309_13_WeightNorm_cu_b3893b6b4cuda3std3__48in_placeE,@object
	.size		_ZN44_INTERNAL_fbf0e309_13_WeightNorm_cu_b3893b6b4cuda3std3__48in_placeE,(_ZN44_INTERNAL_fbf0e309_13_WeightNorm_cu_b3893b6b4cuda3std6ranges3__45__cpo8distanceE - _ZN44_INTERNAL_fbf0e309_13_WeightNorm_cu_b3893b6b4cuda3std3__48in_placeE)
_ZN44_INTERNAL_fbf0e309_13_WeightNorm_cu_b3893b6b4cuda3std3__48in_placeE:
	.zero		1
	.type		_ZN44_INTERNAL_fbf0e309_13_WeightNorm_cu_b3893b6b4cuda3std6ranges3__45__cpo8distanceE,@object
	.size		_ZN44_INTERNAL_fbf0e309_13_WeightNorm_cu_b3893b6b4cuda3std6ranges3__45__cpo8distanceE,(_ZN44_INTERNAL_fbf0e309_13_WeightNorm_cu_b3893b6b4cuda3std3__45__cpo6cbeginE - _ZN44_INTERNAL_fbf0e309_13_WeightNorm_cu_b3893b6b4cuda3std6ranges3__45__cpo8distanceE)
_ZN44_INTERNAL_fbf0e309_13_WeightNorm_cu_b3893b6b4cuda3std6ranges3__45__cpo8distanceE:
	.zero		1
	.type		_ZN44_INTERNAL_fbf0e309_13_WeightNorm_cu_b3893b6b4cuda3std3__45__cpo6cbeginE,@object
	.size		_ZN44_INTERNAL_fbf0e309_13_WeightNorm_cu_b3893b6b4cuda3std3__45__cpo6cbeginE,(_ZN44_INTERNAL_fbf0e309_13_WeightNorm_cu_b3893b6b4cuda3std6ranges3__45__cpo7advanceE - _ZN44_INTERNAL_fbf0e309_13_WeightNorm_cu_b3893b6b4cuda3std3__45__cpo6cbeginE)
_ZN44_INTERNAL_fbf0e309_13_WeightNorm_cu_b3893b6b4cuda3std3__45__cpo6cbeginE:
	.zero		1
	.type		_ZN44_INTERNAL_fbf0e309_13_WeightNorm_cu_b3893b6b4cuda3std6ranges3__45__cpo7advanceE,@object
	.size		_ZN44_INTERNAL_fbf0e309_13_WeightNorm_cu_b3893b6b4cuda3std6ranges3__45__cpo7advanceE,(_ZN44_INTERNAL_fbf0e309_13_WeightNorm_cu_b3893b6b4cuda3std3__45__cpo7crbeginE - _ZN44_INTERNAL_fbf0e309_13_WeightNorm_cu_b3893b6b4cuda3std6ranges3__45__cpo7advanceE)
_ZN44_INTERNAL_fbf0e309_13_WeightNorm_cu_b3893b6b4cuda3std6ranges3__45__cpo7advanceE:
	.zero		1
	.type		_ZN44_INTERNAL_fbf0e309_13_WeightNorm_cu_b3893b6b4cuda3std3__45__cpo7crbeginE,@object
	.size		_ZN44_INTERNAL_fbf0e309_13_WeightNorm_cu_b3893b6b4cuda3std3__45__cpo7crbeginE,(_ZN44_INTERNAL_fbf0e309_13_WeightNorm_cu_b3893b6b4cuda3std6ranges3__45__cpo4dataE - _ZN44_INTERNAL_fbf0e309_13_WeightNorm_cu_b3893b6b4cuda3std3__45__cpo7crbeginE)
_ZN44_INTERNAL_fbf0e309_13_WeightNorm_cu_b3893b6b4cuda3std3__45__cpo7crbeginE:
	.zero		1
	.type		_ZN44_INTERNAL_fbf0e309_13_WeightNorm_cu_b3893b6b4cuda3std6ranges3__45__cpo4dataE,@object
	.size		_ZN44_INTERNAL_fbf0e309_13_WeightNorm_cu_b3893b6b4cuda3std6ranges3__45__cpo4dataE,(_ZN44_INTERNAL_fbf0e309_13_WeightNorm_cu_b3893b6b4cuda3std6ranges3__45__cpo5beginE - _ZN44_INTERNAL_fbf0e309_13_WeightNorm_cu_b3893b6b4cuda3std6ranges3__45__cpo4dataE)
_ZN44_INTERNAL_fbf0e309_13_WeightNorm_cu_b3893b6b4cuda3std6ranges3__45__cpo4dataE:
	.zero		1
	.type		_ZN44_INTERNAL_fbf0e309_13_WeightNorm_cu_b3893b6b4cuda3std6ranges3__45__cpo5beginE,@object
	.size		_ZN44_INTERNAL_fbf0e309_13_WeightNorm_cu_b3893b6b4cuda3std6ranges3__45__cpo5beginE,(_ZN44_INTERNAL_fbf0e309_13_WeightNorm_cu_b3893b6b4cuda3std3__446_GLOBAL__N__fbf0e309_13_WeightNorm_cu_b3893b6b6ignoreE - _ZN44_INTERNAL_fbf0e309_13_WeightNorm_cu_b3893b6b4cuda3std6ranges3__45__cpo5beginE)
_ZN44_INTERNAL_fbf0e309_13_WeightNorm_cu_b3893b6b4cuda3std6ranges3__45__cpo5beginE:
	.zero		1
	.type		_ZN44_INTERNAL_fbf0e309_13_WeightNorm_cu_b3893b6b4cuda3std3__446_GLOBAL__N__fbf0e309_13_WeightNorm_cu_b3893b6b6ignoreE,@object
	.size		_ZN44_INTERNAL_fbf0e309_13_WeightNorm_cu_b3893b6b4cuda3std3__446_GLOBAL__N__fbf0e309_13_WeightNorm_cu_b3893b6b6ignoreE,(_ZN44_INTERNAL_fbf0e309_13_WeightNorm_cu_b3893b6b4cuda3std6ranges3__45__cpo4sizeE - _ZN44_INTERNAL_fbf0e309_13_WeightNorm_cu_b3893b6b4cuda3std3__446_GLOBAL__N__fbf0e309_13_WeightNorm_cu_b3893b6b6ignoreE)
_ZN44_INTERNAL_fbf0e309_13_WeightNorm_cu_b3893b6b4cuda3std3__446_GLOBAL__N__fbf0e309_13_WeightNorm_cu_b3893b6b6ignoreE:
	.zero		1
	.type		_ZN44_INTERNAL_fbf0e309_13_WeightNorm_cu_b3893b6b4cuda3std6ranges3__45__cpo4sizeE,@object
	.size		_ZN44_INTERNAL_fbf0e309_13_WeightNorm_cu_b3893b6b4cuda3std6ranges3__45__cpo4sizeE,(_ZN44_INTERNAL_fbf0e309_13_WeightNorm_cu_b3893b6b4cuda3std3__45__cpo5beginE - _ZN44_INTERNAL_fbf0e309_13_WeightNorm_cu_b3893b6b4cuda3std6ranges3__45__cpo4sizeE)
_ZN44_INTERNAL_fbf0e309_13_WeightNorm_cu_b3893b6b4cuda3std6ranges3__45__cpo4sizeE:
	.zero		1
	.type		_ZN44_INTERNAL_fbf0e309_13_WeightNorm_cu_b3893b6b4cuda3std3__45__cpo5beginE,@object
	.size		_ZN44_INTERNAL_fbf0e309_13_WeightNorm_cu_b3893b6b4cuda3std3__45__cpo5beginE,(_ZN44_INTERNAL_fbf0e309_13_WeightNorm_cu_b3893b6b4cuda3std6ranges3__45__cpo6cbeginE - _ZN44_INTERNAL_fbf0e309_13_WeightNorm_cu_b3893b6b4cuda3std3__45__cpo5beginE)
_ZN44_INTERNAL_fbf0e309_13_WeightNorm_cu_b3893b6b4cuda3std3__45__cpo5beginE:
	.zero		1
	.type		_ZN44_INTERNAL_fbf0e309_13_WeightNorm_cu_b3893b6b4cuda3std6ranges3__45__cpo6cbeginE,@object
	.size		_ZN44_INTERNAL_fbf0e309_13_WeightNorm_cu_b3893b6b4cuda3std6ranges3__45__cpo6cbeginE,(_ZN44_INTERNAL_fbf0e309_13_WeightNorm_cu_b3893b6b4cuda3std3__45__cpo6rbeginE - _ZN44_INTERNAL_fbf0e309_13_WeightNorm_cu_b3893b6b4cuda3std6ranges3__45__cpo6cbeginE)
_ZN44_INTERNAL_fbf0e309_13_WeightNorm_cu_b3893b6b4cuda3std6ranges3__45__cpo6cbeginE:
	.zero		1
	.type		_ZN44_INTERNAL_fbf0e309_13_WeightNorm_cu_b3893b6b4cuda3std3__45__cpo6rbeginE,@object
	.size		_ZN44_INTERNAL_fbf0e309_13_WeightNorm_cu_b3893b6b4cuda3std3__45__cpo6rbeginE,(_ZN44_INTERNAL_fbf0e309_13_WeightNorm_cu_b3893b6b4cuda3std6ranges3__45__cpo4nextE - _ZN44_INTERNAL_fbf0e309_13_WeightNorm_cu_b3893b6b4cuda3std3__45__cpo6rbeginE)
_ZN44_INTERNAL_fbf0e309_13_WeightNorm_cu_b3893b6b4cuda3std3__45__cpo6rbeginE:
	.zero		1
	.type		_ZN44_INTERNAL_fbf0e309_13_WeightNorm_cu_b3893b6b4cuda3std6ranges3__45__cpo4nextE,@object
	.size		_ZN44_INTERNAL_fbf0e309_13_WeightNorm_cu_b3893b6b4cuda3std6ranges3__45__cpo4nextE,(_ZN44_INTERNAL_fbf0e309_13_WeightNorm_cu_b3893b6b4cuda3std6ranges3__45__cpo4swapE - _ZN44_INTERNAL_fbf0e309_13_WeightNorm_cu_b3893b6b4cuda3std6ranges3__45__cpo4nextE)
_ZN44_INTERNAL_fbf0e309_13_WeightNorm_cu_b3893b6b4cuda3std6ranges3__45__cpo4nextE:
	.zero		1
	.type		_ZN44_INTERNAL_fbf0e309_13_WeightNorm_cu_b3893b6b4cuda3std6ranges3__45__cpo4swapE,@object
	.size		_ZN44_INTERNAL_fbf0e309_13_WeightNorm_cu_b3893b6b4cuda3std6ranges3__45__cpo4swapE,(_ZN44_INTERNAL_fbf0e309_13_WeightNorm_cu_b3893b6b4cuda3std3__420unreachable_sentinelE - _ZN44_INTERNAL_fbf0e309_13_WeightNorm_cu_b3893b6b4cuda3std6ranges3__45__cpo4swapE)
_ZN44_INTERNAL_fbf0e309_13_WeightNorm_cu_b3893b6b4cuda3std6ranges3__45__cpo4swapE:
	.zero		1
	.type		_ZN44_INTERNAL_fbf0e309_13_WeightNorm_cu_b3893b6b4cuda3std3__420unreachable_sentinelE,@object
	.size		_ZN44_INTERNAL_fbf0e309_13_WeightNorm_cu_b3893b6b4cuda3std3__420unreachable_sentinelE,(_ZN44_INTERNAL_fbf0e309_13_WeightNorm_cu_b3893b6b6thrust24THRUST_300001_SM_1030_NS6system6detail10sequential3seqE - _ZN44_INTERNAL_fbf0e309_13_WeightNorm_cu_b3893b6b4cuda3std3__420unreachable_sentinelE)
_ZN44_INTERNAL_fbf0e309_13_WeightNorm_cu_b3893b6b4cuda3std3__420unreachable_sentinelE:
	.zero		1
	.type		_ZN44_INTERNAL_fbf0e309_13_WeightNorm_cu_b3893b6b6thrust24THRUST_300001_SM_1030_NS6system6detail10sequential3seqE,@object
	.size		_ZN44_INTERNAL_fbf0e309_13_WeightNorm_cu_b3893b6b6thrust24THRUST_300001_SM_1030_NS6system6detail10sequential3seqE,(_ZN44_INTERNAL_fbf0e309_13_WeightNorm_cu_b3893b6b4cuda3std3__45__cpo4cendE - _ZN44_INTERNAL_fbf0e309_13_WeightNorm_cu_b3893b6b6thrust24THRUST_300001_SM_1030_NS6system6detail10sequential3seqE)
_ZN44_INTERNAL_fbf0e309_13_WeightNorm_cu_b3893b6b6thrust24THRUST_300001_SM_1030_NS6system6detail10sequential3seqE:
	.zero		1
	.type		_ZN44_INTERNAL_fbf0e309_13_WeightNorm_cu_b3893b6b4cuda3std3__45__cpo4cendE,@object
	.size		_ZN44_INTERNAL_fbf0e309_13_WeightNorm_cu_b3893b6b4cuda3std3__45__cpo4cendE,(_ZN44_INTERNAL_fbf0e309_13_WeightNorm_cu_b3893b6b4cuda3std6ranges3__45__cpo9iter_swapE - _ZN44_INTERNAL_fbf0e309_13_WeightNorm_cu_b3893b6b4cuda3std3__45__cpo4cendE)
_ZN44_INTERNAL_fbf0e309_13_WeightNorm_cu_b3893b6b4cuda3std3__45__cpo4cendE:
	.zero		1
	.type		_ZN44_INTERNAL_fbf0e309_13_WeightNorm_cu_b3893b6b4cuda3std6ranges3__45__cpo9iter_swapE,@object
	.size		_ZN44_INTERNAL_fbf0e309_13_WeightNorm_cu_b3893b6b4cuda3std6ranges3__45__cpo9iter_swapE,(_ZN44_INTERNAL_fbf0e309_13_WeightNorm_cu_b3893b6b4cuda3std3__45__cpo5crendE - _ZN44_INTERNAL_fbf0e309_13_WeightNorm_cu_b3893b6b4cuda3std6ranges3__45__cpo9iter_swapE)
_ZN44_INTERNAL_fbf0e309_13_WeightNorm_cu_b3893b6b4cuda3std6ranges3__45__cpo9iter_swapE:
	.zero		1
	.type		_ZN44_INTERNAL_fbf0e309_13_WeightNorm_cu_b3893b6b4cuda3std3__45__cpo5crendE,@object
	.size		_ZN44_INTERNAL_fbf0e309_13_WeightNorm_cu_b3893b6b4cuda3std3__45__cpo5crendE,(_ZN44_INTERNAL_fbf0e309_13_WeightNorm_cu_b3893b6b4cuda3std6ranges3__45__cpo5cdataE - _ZN44_INTERNAL_fbf0e309_13_WeightNorm_cu_b3893b6b4cuda3std3__45__cpo5crendE)
_ZN44_INTERNAL_fbf0e309_13_WeightNorm_cu_b3893b6b4cuda3std3__45__cpo5crendE:
	.zero		1
	.type		_ZN44_INTERNAL_fbf0e309_13_WeightNorm_cu_b3893b6b4cuda3std6ranges3__45__cpo5cdataE,@object
	.size		_ZN44_INTERNAL_fbf0e309_13_WeightNorm_cu_b3893b6b4cuda3std6ranges3__45__cpo5cdataE,(_ZN44_INTERNAL_fbf0e309_13_WeightNorm_cu_b3893b6b4cuda3std6ranges3__45__cpo3endE - _ZN44_INTERNAL_fbf0e309_13_WeightNorm_cu_b3893b6b4cuda3std6ranges3__45__cpo5cdataE)
_ZN44_INTERNAL_fbf0e309_13_WeightNorm_cu_b3893b6b4cuda3std6ranges3__45__cpo5cdataE:
	.zero		1
	.type		_ZN44_INTERNAL_fbf0e309_13_WeightNorm_cu_b3893b6b4cuda3std6ranges3__45__cpo3endE,@object
	.size		_ZN44_INTERNAL_fbf0e309_13_WeightNorm_cu_b3893b6b4cuda3std6ranges3__45__cpo3endE,(_ZN44_INTERNAL_fbf0e309_13_WeightNorm_cu_b3893b6b4cuda3std3__419piecewise_constructE - _ZN44_INTERNAL_fbf0e309_13_WeightNorm_cu_b3893b6b4cuda3std6ranges3__45__cpo3endE)
_ZN44_INTERNAL_fbf0e309_13_WeightNorm_cu_b3893b6b4cuda3std6ranges3__45__cpo3endE:
	.zero		1
	.type		_ZN44_INTERNAL_fbf0e309_13_WeightNorm_cu_b3893b6b4cuda3std3__419piecewise_constructE,@object
	.size		_ZN44_INTERNAL_fbf0e309_13_WeightNorm_cu_b3893b6b4cuda3std3__419piecewise_constructE,(_ZN44_INTERNAL_fbf0e309_13_WeightNorm_cu_b3893b6b4cuda3std6ranges3__45__cpo5ssizeE - _ZN44_INTERNAL_fbf0e309_13_WeightNorm_cu_b3893b6b4cuda3std3__419piecewise_constructE)
_ZN44_INTERNAL_fbf0e309_13_WeightNorm_cu_b3893b6b4cuda3std3__419piecewise_constructE:
	.zero		1
	.type		_ZN44_INTERNAL_fbf0e309_13_WeightNorm_cu_b3893b6b4cuda3std6ranges3__45__cpo5ssizeE,@object
	.size		_ZN44_INTERNAL_fbf0e309_13_WeightNorm_cu_b3893b6b4cuda3std6ranges3__45__cpo5ssizeE,(_ZN44_INTERNAL_fbf0e309_13_WeightNorm_cu_b3893b6b4cuda3std3__45__cpo3endE - _ZN44_INTERNAL_fbf0e309_13_WeightNorm_cu_b3893b6b4cuda3std6ranges3__45__cpo5ssizeE)
_ZN44_INTERNAL_fbf0e309_13_WeightNorm_cu_b3893b6b4cuda3std6ranges3__45__cpo5ssizeE:
	.zero		1
	.type		_ZN44_INTERNAL_fbf0e309_13_WeightNorm_cu_b3893b6b4cuda3std3__45__cpo3endE,@object
	.size		_ZN44_INTERNAL_fbf0e309_13_WeightNorm_cu_b3893b6b4cuda3std3__45__cpo3endE,(_ZN44_INTERNAL_fbf0e309_13_WeightNorm_cu_b3893b6b4cuda3std6ranges3__45__cpo4cendE - _ZN44_INTERNAL_fbf0e309_13_WeightNorm_cu_b3893b6b4cuda3std3__45__cpo3endE)
_ZN44_INTERNAL_fbf0e309_13_WeightNorm_cu_b3893b6b4cuda3std3__45__cpo3endE:
	.zero		1
	.type		_ZN44_INTERNAL_fbf0e309_13_WeightNorm_cu_b3893b6b4cuda3std6ranges3__45__cpo4cendE,@object
	.size		_ZN44_INTERNAL_fbf0e309_13_WeightNorm_cu_b3893b6b4cuda3std6ranges3__45__cpo4cendE,(_ZN44_INTERNAL_fbf0e309_13_WeightNorm_cu_b3893b6b4cuda3std3__45__cpo4rendE - _ZN44_INTERNAL_fbf0e309_13_WeightNorm_cu_b3893b6b4cuda3std6ranges3__45__cpo4cendE)
_ZN44_INTERNAL_fbf0e309_13_WeightNorm_cu_b3893b6b4cuda3std6ranges3__45__cpo4cendE:
	.zero		1
	.type		_ZN44_INTERNAL_fbf0e309_13_WeightNorm_cu_b3893b6b4cuda3std3__45__cpo4rendE,@object
	.size		_ZN44_INTERNAL_fbf0e309_13_WeightNorm_cu_b3893b6b4cuda3std3__45__cpo4rendE,(_ZN44_INTERNAL_fbf0e309_13_WeightNorm_cu_b3893b6b4cuda3std6ranges3__45__cpo4prevE - _ZN44_INTERNAL_fbf0e309_13_WeightNorm_cu_b3893b6b4cuda3std3__45__cpo4rendE)
_ZN44_INTERNAL_fbf0e309_13_WeightNorm_cu_b3893b6b4cuda3std3__45__cpo4rendE:
	.zero		1
	.type		_ZN44_INTERNAL_fbf0e309_13_WeightNorm_cu_b3893b6b4cuda3std6ranges3__45__cpo4prevE,@object
	.size		_ZN44_INTERNAL_fbf0e309_13_WeightNorm_cu_b3893b6b4cuda3std6ranges3__45__cpo4prevE,(_ZN44_INTERNAL_fbf0e309_13_WeightNorm_cu_b3893b6b4cuda3std6ranges3__45__cpo9iter_moveE - _ZN44_INTERNAL_fbf0e309_13_WeightNorm_cu_b3893b6b4cuda3std6ranges3__45__cpo4prevE)
_ZN44_INTERNAL_fbf0e309_13_WeightNorm_cu_b3893b6b4cuda3std6ranges3__45__cpo4prevE:
	.zero		1
	.type		_ZN44_INTERNAL_fbf0e309_13_WeightNorm_cu_b3893b6b4cuda3std6ranges3__45__cpo9iter_moveE,@object
	.size		_ZN44_INTERNAL_fbf0e309_13_WeightNorm_cu_b3893b6b4cuda3std6ranges3__45__cpo9iter_moveE,(.L_13 - _ZN44_INTERNAL_fbf0e309_13_WeightNorm_cu_b3893b6b4cuda3std6ranges3__45__cpo9iter_moveE)
_ZN44_INTERNAL_fbf0e309_13_WeightNorm_cu_b3893b6b4cuda3std6ranges3__45__cpo9iter_moveE:
	.zero		1
.L_13:


//--------------------- .nv.shared._ZN2at6native46_GLOBAL__N__fbf0e309_13_WeightNorm_cu_b3893b6b31weight_norm_bwd_last_dim_kernelIN3c108BFloat16EfEEvPT_S6_PKS5_S8_S8_PKT0_ii --------------------------
	.section	.nv.shared._ZN2at6native46_GLOBAL__N__fbf0e309_13_WeightNorm_cu_b3893b6b31weight_norm_bwd_last_dim_kernelIN3c108BFloat16EfEEvPT_S6_PKS5_S8_S8_PKT0_ii,"aw",@nobits
	.sectionflags	@""
	.align	16
	.zero		1024


//--------------------- .nv.shared._ZN2at6native46_GLOBAL__N__fbf0e309_13_WeightNorm_cu_b3893b6b31weight_norm_bwd_last_dim_kernelIffEEvPT_S4_PKS3_S6_S6_PKT0_ii --------------------------
	.section	.nv.shared._ZN2at6native46_GLOBAL__N__fbf0e309_13_WeightNorm_cu_b3893b6b31weight_norm_bwd_last_dim_kernelIffEEvPT_S4_PKS3_S6_S6_PKT0_ii,"aw",@nobits
	.sectionflags	@""
	.align	16
	.zero		1024


//--------------------- .nv.shared._ZN2at6native46_GLOBAL__N__fbf0e309_13_WeightNorm_cu_b3893b6b31weight_norm_bwd_last_dim_kernelIddEEvPT_S4_PKS3_S6_S6_PKT0_ii --------------------------
	.section	.nv.shared._ZN2at6native46_GLOBAL__N__fbf0e309_13_WeightNorm_cu_b3893b6b31weight_norm_bwd_last_dim_kernelIddEEvPT_S4_PKS3_S6_S6_PKT0_ii,"aw",@nobits
	.sectionflags	@""
	.align	16
	.zero		1024


//--------------------- .nv.shared._ZN2at6native46_GLOBAL__N__fbf0e309_13_WeightNorm_cu_b3893b6b32weight_norm_bwd_first_dim_kernelIN3c104HalfEfEEvPT_S6_PKS5_S8_S8_PKT0_i --------------------------
	.section	.nv.shared._ZN2at6native46_GLOBAL__N__fbf0e309_13_WeightNorm_cu_b3893b6b32weight_norm_bwd_first_dim_kernelIN3c104HalfEfEEvPT_S6_PKS5_S8_S8_PKT0_i,"aw",@nobits
	.sectionflags	@""
	.align	16
	.zero		1024


//--------------------- .nv.shared._ZN2at6native46_GLOBAL__N__fbf0e309_13_WeightNorm_cu_b3893b6b32weight_norm_bwd_first_dim_kernelIN3c108BFloat16EfEEvPT_S6_PKS5_S8_S8_PKT0_i --------------------------
	.section	.nv.shared._ZN2at6native46_GLOBAL__N__fbf0e309_13_WeightNorm_cu_b3893b6b32weight_norm_bwd_first_dim_kernelIN3c108BFloat16EfEEvPT_S6_PKS5_S8_S8_PKT0_i,"aw",@nobits
	.sectionflags	@""
	.align	16
	.zero		1024


//--------------------- .nv.shared._ZN2at6native46_GLOBAL__N__fbf0e309_13_WeightNorm_cu_b3893b6b32weight_norm_bwd_first_dim_kernelIffEEvPT_S4_PKS3_S6_S6_PKT0_i --------------------------
	.section	.nv.shared._ZN2at6native46_GLOBAL__N__fbf0e309_13_WeightNorm_cu_b3893b6b32weight_norm_bwd_first_dim_kernelIffEEvPT_S4_PKS3_S6_S6_PKT0_i,"aw",@nobits
	.sectionflags	@""
	.align	16
	.zero		1024


//--------------------- .nv.shared._ZN2at6native46_GLOBAL__N__fbf0e309_13_WeightNorm_cu_b3893b6b32weight_norm_bwd_first_dim_kernelIddEEvPT_S4_PKS3_S6_S6_PKT0_i --------------------------
	.section	.nv.shared._ZN2at6native46_GLOBAL__N__fbf0e309_13_WeightNorm_cu_b3893b6b32weight_norm_bwd_first_dim_kernelIddEEvPT_S4_PKS3_S6_S6_PKT0_i,"aw",@nobits
	.sectionflags	@""
	.align	16
	.zero		1024


//--------------------- .nv.shared._ZN2at6native46_GLOBAL__N__fbf0e309_13_WeightNorm_cu_b3893b6b31weight_norm_fwd_last_dim_kernelIN3c104HalfEfEEvPT_PT0_PKS5_SA_ii --------------------------
	.section	.nv.shared._ZN2at6native46_GLOBAL__N__fbf0e309_13_WeightNorm_cu_b3893b6b31weight_norm_fwd_last_dim_kernelIN3c104HalfEfEEvPT_PT0_PKS5_SA_ii,"aw",@nobits
	.sectionflags	@""
	.align	16
	.zero		1024


//--------------------- .nv.shared._ZN2at6native46_GLOBAL__N__fbf0e309_13_WeightNorm_cu_b3893b6b31weight_norm_fwd_last_dim_kernelIN3c108BFloat16EfEEvPT_PT0_PKS5_SA_ii --------------------------
	.section	.nv.shared._ZN2at6native46_GLOBAL__N__fbf0e309_13_WeightNorm_cu_b3893b6b31weight_norm_fwd_last_dim_kernelIN3c108BFloat16EfEEvPT_PT0_PKS5_SA_ii,"aw",@nobits
	.sectionflags	@""
	.align	16
	.zero		1024


//--------------------- .nv.shared._ZN2at6native46_GLOBAL__N__fbf0e309_13_WeightNorm_cu_b3893b6b31weight_norm_fwd_last_dim_kernelIffEEvPT_PT0_PKS3_S8_ii --------------------------
	.section	.nv.shared._ZN2at6native46_GLOBAL__N__fbf0e309_13_WeightNorm_cu_b3893b6b31weight_norm_fwd_last_dim_kernelIffEEvPT_PT0_PKS3_S8_ii,"aw",@nobits
	.sectionflags	@""
	.align	16
	.zero		1024


//--------------------- .nv.shared._ZN2at6native46_GLOBAL__N__fbf0e309_13_WeightNorm_cu_b3893b6b31weight_norm_fwd_last_dim_kernelIddEEvPT_PT0_PKS3_S8_ii --------------------------
	.section	.nv.shared._ZN2at6native46_GLOBAL__N__fbf0e309_13_WeightNorm_cu_b3893b6b31weight_norm_fwd_last_dim_kernelIddEEvPT_PT0_PKS3_S8_ii,"aw",@nobits
	.sectionflags	@""
	.align	16
	.zero		1024


//--------------------- .nv.shared._ZN2at6native46_GLOBAL__N__fbf0e309_13_WeightNorm_cu_b3893b6b32weight_norm_fwd_first_dim_kernelIN3c104HalfEfEEvPT_PT0_PKS5_SA_i --------------------------
	.section	.nv.shared._ZN2at6native46_GLOBAL__N__fbf0e309_13_WeightNorm_cu_b3893b6b32weight_norm_fwd_first_dim_kernelIN3c104HalfEfEEvPT_PT0_PKS5_SA_i,"aw",@nobits
	.sectionflags	@""
	.align	16
	.zero		1024


//--------------------- .nv.shared._ZN2at6native46_GLOBAL__N__fbf0e309_13_WeightNorm_cu_b3893b6b32weight_norm_fwd_first_dim_kernelIN3c108BFloat16EfEEvPT_PT0_PKS5_SA_i --------------------------
	.section	.nv.shared._ZN2at6native46_GLOBAL__N__fbf0e309_13_WeightNorm_cu_b3893b6b32weight_norm_fwd_first_dim_kernelIN3c108BFloat16EfEEvPT_PT0_PKS5_SA_i,"aw",@nobits
	.sectionflags	@""
	.align	16
	.zero		1024


//--------------------- .nv.shared._ZN2at6native46_GLOBAL__N__fbf0e309_13_WeightNorm_cu_b3893b6b32weight_norm_fwd_first_dim_kernelIffEEvPT_PT0_PKS3_S8_i --------------------------
	.section	.nv.shared._ZN2at6native46_GLOBAL__N__fbf0e309_13_WeightNorm_cu_b3893b6b32weight_norm_fwd_first_dim_kernelIffEEvPT_PT0_PKS3_S8_i,"aw",@nobits
	.sectionflags	@""
	.align	16
	.zero		1024


//--------------------- .nv.shared._ZN2at6native46_GLOBAL__N__fbf0e309_13_WeightNorm_cu_b3893b6b32weight_norm_fwd_first_dim_kernelIddEEvPT_PT0_PKS3_S8_i --------------------------
	.section	.nv.shared._ZN2at6native46_GLOBAL__N__fbf0e309_13_WeightNorm_cu_b3893b6b32weight_norm_fwd_first_dim_kernelIddEEvPT_PT0_PKS3_S8_i,"aw",@nobits
	.sectionflags	@""
	.align	16
	.zero		1024


//--------------------- .nv.constant0._ZN2at6native46_GLOBAL__N__fbf0e309_13_WeightNorm_cu_b3893b6b31weight_norm_bwd_last_dim_kernelIN3c104HalfEfEEvPT_S6_PKS5_S8_S8_PKT0_ii --------------------------
	.section	.nv.constant0._ZN2at6native46_GLOBAL__N__fbf0e309_13_WeightNorm_cu_b3893b6b31weight_norm_bwd_last_dim_kernelIN3c104HalfEfEEvPT_S6_PKS5_S8_S8_PKT0_ii,"a",@progbits
	.sectionflags	@""
	.align	4
.nv.constant0._ZN2at6native46_GLOBAL__N__fbf0e309_13_WeightNorm_cu_b3893b6b31weight_norm_bwd_last_dim_kernelIN3c104HalfEfEEvPT_S6_PKS5_S8_S8_PKT0_ii:
	.zero		952


//--------------------- .nv.constant0._ZN2at6native46_GLOBAL__N__fbf0e309_13_WeightNorm_cu_b3893b6b31weight_norm_bwd_last_dim_kernelIN3c108BFloat16EfEEvPT_S6_PKS5_S8_S8_PKT0_ii --------------------------
	.section	.nv.constant0._ZN2at6native46_GLOBAL__N__fbf0e309_13_WeightNorm_cu_b3893b6b31weight_norm_bwd_last_dim_kernelIN3c108BFloat16EfEEvPT_S6_PKS5_S8_S8_PKT0_ii,"a",@progbits
	.sectionflags	@""
	.align	4
.nv.constant0._ZN2at6native46_GLOBAL__N__fbf0e309_13_WeightNorm_cu_b3893b6b31weight_norm_bwd_last_dim_kernelIN3c108BFloat16EfEEvPT_S6_PKS5_S8_S8_PKT0_ii:
	.zero		952


//--------------------- .nv.constant0._ZN2at6native46_GLOBAL__N__fbf0e309_13_WeightNorm_cu_b3893b6b31weight_norm_bwd_last_dim_kernelIffEEvPT_S4_PKS3_S6_S6_PKT0_ii --------------------------
	.section	.nv.constant0._ZN2at6native46_GLOBAL__N__fbf0e309_13_WeightNorm_cu_b3893b6b31weight_norm_bwd_last_dim_kernelIffEEvPT_S4_PKS3_S6_S6_PKT0_ii,"a",@progbits
	.sectionflags	@""
	.align	4
.nv.constant0._ZN2at6native46_GLOBAL__N__fbf0e309_13_WeightNorm_cu_b3893b6b31weight_norm_bwd_last_dim_kernelIffEEvPT_S4_PKS3_S6_S6_PKT0_ii:
	.zero		952


//--------------------- .nv.constant0._ZN2at6native46_GLOBAL__N__fbf0e309_13_WeightNorm_cu_b3893b6b31weight_norm_bwd_last_dim_kernelIddEEvPT_S4_PKS3_S6_S6_PKT0_ii --------------------------
	.section	.nv.constant0._ZN2at6native46_GLOBAL__N__fbf0e309_13_WeightNorm_cu_b3893b6b31weight_norm_bwd_last_dim_kernelIddEEvPT_S4_PKS3_S6_S6_PKT0_ii,"a",@progbits
	.sectionflags	@""
	.align	4
.nv.constant0._ZN2at6native46_GLOBAL__N__fbf0e309_13_WeightNorm_cu_b3893b6b31weight_norm_bwd_last_dim_kernelIddEEvPT_S4_PKS3_S6_S6_PKT0_ii:
	.zero		952


//--------------------- .nv.constant0._ZN2at6native46_GLOBAL__N__fbf0e309_13_WeightNorm_cu_b3893b6b32weight_norm_bwd_first_dim_kernelIN3c104HalfEfEEvPT_S6_PKS5_S8_S8_PKT0_i --------------------------
	.section	.nv.constant0._ZN2at6native46_GLOBAL__N__fbf0e309_13_WeightNorm_cu_b3893b6b32weight_norm_bwd_first_dim_kernelIN3c104HalfEfEEvPT_S6_PKS5_S8_S8_PKT0_i,"a",@progbits
	.sectionflags	@""
	.align	4
.nv.constant0._ZN2at6native46_GLOBAL__N__fbf0e309_13_WeightNorm_cu_b3893b6b32weight_norm_bwd_first_dim_kernelIN3c104HalfEfEEvPT_S6_PKS5_S8_S8_PKT0_i:
	.zero		948


//--------------------- .nv.constant0._ZN2at6native46_GLOBAL__N__fbf0e309_13_WeightNorm_cu_b3893b6b32weight_norm_bwd_first_dim_kernelIN3c108BFloat16EfEEvPT_S6_PKS5_S8_S8_PKT0_i --------------------------
	.section	.nv.constant0._ZN2at6native46_GLOBAL__N__fbf0e309_13_WeightNorm_cu_b3893b6b32weight_norm_bwd_first_dim_kernelIN3c108BFloat16EfEEvPT_S6_PKS5_S8_S8_PKT0_i,"a",@progbits
	.sectionflags	@""
	.align	4
.nv.constant0._ZN2at6native46_GLOBAL__N__fbf0e309_13_WeightNorm_cu_b3893b6b32weight_norm_bwd_first_dim_kernelIN3c108BFloat16EfEEvPT_S6_PKS5_S8_S8_PKT0_i:
	.zero		948


//--------------------- .nv.constant0._ZN2at6native46_GLOBAL__N__fbf0e309_13_WeightNorm_cu_b3893b6b32weight_norm_bwd_first_dim_kernelIffEEvPT_S4_PKS3_S6_S6_PKT0_i --------------------------
	.section	.nv.constant0._ZN2at6native46_GLOBAL__N__fbf0e309_13_WeightNorm_cu_b3893b6b32weight_norm_bwd_first_dim_kernelIffEEvPT_S4_PKS3_S6_S6_PKT0_i,"a",@progbits
	.sectionflags	@""
	.align	4
.nv.constant0._ZN2at6native46_GLOBAL__N__fbf0e309_13_WeightNorm_cu_b3893b6b32weight_norm_bwd_first_dim_kernelIffEEvPT_S4_PKS3_S6_S6_PKT0_i:
	.zero		948


//--------------------- .nv.constant0._ZN2at6native46_GLOBAL__N__fbf0e309_13_WeightNorm_cu_b3893b6b32weight_norm_bwd_first_dim_kernelIddEEvPT_S4_PKS3_S6_S6_PKT0_i --------------------------
	.section	.nv.constant0._ZN2at6native46_GLOBAL__N__fbf0e309_13_WeightNorm_cu_b3893b6b32weight_norm_bwd_first_dim_kernelIddEEvPT_S4_PKS3_S6_S6_PKT0_i,"a",@progbits
	.sectionflags	@""
	.align	4
.nv.constant0._ZN2at6native46_GLOBAL__N__fbf0e309_13_WeightNorm_cu_b3893b6b32weight_norm_bwd_first_dim_kernelIddEEvPT_S4_PKS3_S6_S6_PKT0_i:
	.zero		948


//--------------------- .nv.constant0._ZN2at6native46_GLOBAL__N__fbf0e309_13_WeightNorm_cu_b3893b6b31weight_norm_fwd_last_dim_kernelIN3c104HalfEfEEvPT_PT0_PKS5_SA_ii --------------------------
	.section	.nv.constant0._ZN2at6native46_GLOBAL__N__fbf0e309_13_WeightNorm_cu_b3893b6b31weight_norm_fwd_last_dim_kernelIN3c104HalfEfEEvPT_PT0_PKS5_SA_ii,"a",@progbits
	.sectionflags	@""
	.align	4
.nv.constant0._ZN2at6native46_GLOBAL__N__fbf0e309_13_WeightNorm_cu_b3893b6b31weight_norm_fwd_last_dim_kernelIN3c104HalfEfEEvPT_PT0_PKS5_SA_ii:
	.zero		936


//--------------------- .nv.constant0._ZN2at6native46_GLOBAL__N__fbf0e309_13_WeightNorm_cu_b3893b6b31weight_norm_fwd_last_dim_kernelIN3c108BFloat16EfEEvPT_PT0_PKS5_SA_ii --------------------------
	.section	.nv.constant0._ZN2at6native46_GLOBAL__N__fbf0e309_13_WeightNorm_cu_b3893b6b31weight_norm_fwd_last_dim_kernelIN3c108BFloat16EfEEvPT_PT0_PKS5_SA_ii,"a",@progbits
	.sectionflags	@""
	.align	4
.nv.constant0._ZN2at6native46_GLOBAL__N__fbf0e309_13_WeightNorm_cu_b3893b6b31weight_norm_fwd_last_dim_kernelIN3c108BFloat16EfEEvPT_PT0_PKS5_SA_ii:
	.zero		936


//--------------------- .nv.constant0._ZN2at6native46_GLOBAL__N__fbf0e309_13_WeightNorm_cu_b3893b6b31weight_norm_fwd_last_dim_kernelIffEEvPT_PT0_PKS3_S8_ii --------------------------
	.section	.nv.constant0._ZN2at6native46_GLOBAL__N__fbf0e309_13_WeightNorm_cu_b3893b6b31weight_norm_fwd_last_dim_kernelIffEEvPT_PT0_PKS3_S8_ii,"a",@progbits
	.sectionflags	@""
	.align	4
.nv.constant0._ZN2at6native46_GLOBAL__N__fbf0e309_13_WeightNorm_cu_b3893b6b31weight_norm_fwd_last_dim_kernelIffEEvPT_PT0_PKS3_S8_ii:
	.zero		936


//--------------------- .nv.constant0._ZN2at6native46_GLOBAL__N__fbf0e309_13_WeightNorm_cu_b3893b6b31weight_norm_fwd_last_dim_kernelIddEEvPT_PT0_PKS3_S8_ii --------------------------
	.section	.nv.constant0._ZN2at6native46_GLOBAL__N__fbf0e309_13_WeightNorm_cu_b3893b6b31weight_norm_fwd_last_dim_kernelIddEEvPT_PT0_PKS3_S8_ii,"a",@progbits
	.sectionflags	@""
	.align	4
.nv.constant0._ZN2at6native46_GLOBAL__N__fbf0e309_13_WeightNorm_cu_b3893b6b31weight_norm_fwd_last_dim_kernelIddEEvPT_PT0_PKS3_S8_ii:
	.zero		936


//--------------------- .nv.constant0._ZN2at6native46_GLOBAL__N__fbf0e309_13_WeightNorm_cu_b3893b6b32weight_norm_fwd_first_dim_kernelIN3c104HalfEfEEvPT_PT0_PKS5_SA_i --------------------------
	.section	.nv.constant0._ZN2at6native46_GLOBAL__N__fbf0e309_13_WeightNorm_cu_b3893b6b32weight_norm_fwd_first_dim_kernelIN3c104HalfEfEEvPT_PT0_PKS5_SA_i,"a",@progbits
	.sectionflags	@""
	.align	4
.nv.constant0._ZN2at6native46_GLOBAL__N__fbf0e309_13_WeightNorm_cu_b3893b6b32weight_norm_fwd_first_dim_kernelIN3c104HalfEfEEvPT_PT0_PKS5_SA_i:
	.zero		932


//--------------------- .nv.constant0._ZN2at6native46_GLOBAL__N__fbf0e309_13_WeightNorm_cu_b3893b6b32weight_norm_fwd_first_dim_kernelIN3c108BFloat16EfEEvPT_PT0_PKS5_SA_i --------------------------
	.section	.nv.constant0._ZN2at6native46_GLOBAL__N__fbf0e309_13_WeightNorm_cu_b3893b6b32weight_norm_fwd_first_dim_kernelIN3c108BFloat16EfEEvPT_PT0_PKS5_SA_i,"a",@progbits
	.sectionflags	@""
	.align	4
.nv.constant0._ZN2at6native46_GLOBAL__N__fbf0e309_13_WeightNorm_cu_b3893b6b32weight_norm_fwd_first_dim_kernelIN3c108BFloat16EfEEvPT_PT0_PKS5_SA_i:
	.zero		932


//--------------------- .nv.constant0._ZN2at6native46_GLOBAL__N__fbf0e309_13_WeightNorm_cu_b3893b6b32weight_norm_fwd_first_dim_kernelIffEEvPT_PT0_PKS3_S8_i --------------------------
	.section	.nv.constant0._ZN2at6native46_GLOBAL__N__fbf0e309_13_WeightNorm_cu_b3893b6b32weight_norm_fwd_first_dim_kernelIffEEvPT_PT0_PKS3_S8_i,"a",@progbits
	.sectionflags	@""
	.align	4
.nv.constant0._ZN2at6native46_GLOBAL__N__fbf0e309_13_WeightNorm_cu_b3893b6b32weight_norm_fwd_first_dim_kernelIffEEvPT_PT0_PKS3_S8_i:
	.zero		932


//--------------------- .nv.constant0._ZN2at6native46_GLOBAL__N__fbf0e309_13_WeightNorm_cu_b3893b6b32weight_norm_fwd_first_dim_kernelIddEEvPT_PT0_PKS3_S8_i --------------------------
	.section	.nv.constant0._ZN2at6native46_GLOBAL__N__fbf0e309_13_WeightNorm_cu_b3893b6b32weight_norm_fwd_first_dim_kernelIddEEvPT_PT0_PKS3_S8_i,"a",@progbits
	.sectionflags	@""
	.align	4
.nv.constant0._ZN2at6native46_GLOBAL__N__fbf0e309_13_WeightNorm_cu_b3893b6b32weight_norm_fwd_first_dim_kernelIddEEvPT_PT0_PKS3_S8_i:
	.zero		932


//--------------------- SYMBOLS --------------------------

	.type		.nv.reservedSmem.offset0,@object
	.size		.nv.reservedSmem.offset0,0x4
	.type		.nv.reservedSmem.cap,@object
	.size		.nv.reservedSmem.cap,0x4
